//
// Generated by NVIDIA NVVM Compiler
//
// Compiler Build ID: CL-36424714
// Cuda compilation tools, release 13.0, V13.0.88
// Based on NVVM 20.0.0
//

.version 9.0
.target sm_100
.address_size 64

	// .globl	_Z6init_pPdS_i
.func  (.param .align 16 .b8 func_retval0[16]) __internal_trig_reduction_slowpathd
(
	.param .b64 __internal_trig_reduction_slowpathd_param_0
)
;
.global .align 4 .b8 precalc_xorwow_matrix[102400];
.global .align 4 .b8 precalc_xorwow_offset_matrix[102400];
.global .align 4 .b8 mrg32k3aM1[2304];
.global .align 4 .b8 mrg32k3aM2[2304];
.global .align 4 .b8 mrg32k3aM1SubSeq[2016];
.global .align 4 .b8 mrg32k3aM2SubSeq[2016];
.global .align 4 .b8 mrg32k3aM1Seq[2304];
.global .align 4 .b8 mrg32k3aM2Seq[2304];
.const .align 8 .b8 __cr_lgamma_table[72];
.global .align 1 .b8 _ZN34_INTERNAL_7c491fb5_4_k_cu_979719614cuda3std3__45__cpo5beginE[1];
.global .align 1 .b8 _ZN34_INTERNAL_7c491fb5_4_k_cu_979719614cuda3std3__45__cpo3endE[1];
.global .align 1 .b8 _ZN34_INTERNAL_7c491fb5_4_k_cu_979719614cuda3std3__45__cpo6cbeginE[1];
.global .align 1 .b8 _ZN34_INTERNAL_7c491fb5_4_k_cu_979719614cuda3std3__45__cpo4cendE[1];
.global .align 1 .b8 _ZN34_INTERNAL_7c491fb5_4_k_cu_979719614cuda3std3__45__cpo6rbeginE[1];
.global .align 1 .b8 _ZN34_INTERNAL_7c491fb5_4_k_cu_979719614cuda3std3__45__cpo4rendE[1];
.global .align 1 .b8 _ZN34_INTERNAL_7c491fb5_4_k_cu_979719614cuda3std3__45__cpo7crbeginE[1];
.global .align 1 .b8 _ZN34_INTERNAL_7c491fb5_4_k_cu_979719614cuda3std3__45__cpo5crendE[1];
.global .align 1 .b8 _ZN34_INTERNAL_7c491fb5_4_k_cu_979719614cuda3std3__436_GLOBAL__N__7c491fb5_4_k_cu_979719616ignoreE[1];
.global .align 1 .b8 _ZN34_INTERNAL_7c491fb5_4_k_cu_979719614cuda3std3__419piecewise_constructE[1];
.global .align 1 .b8 _ZN34_INTERNAL_7c491fb5_4_k_cu_979719614cuda3std3__48in_placeE[1];
.global .align 1 .b8 _ZN34_INTERNAL_7c491fb5_4_k_cu_979719614cuda3std3__420unreachable_sentinelE[1];
.global .align 1 .b8 _ZN34_INTERNAL_7c491fb5_4_k_cu_979719614cuda3std3__47nulloptE[1];
.global .align 1 .b8 _ZN34_INTERNAL_7c491fb5_4_k_cu_979719614cuda3std3__48unexpectE[1];
.global .align 1 .b8 _ZN34_INTERNAL_7c491fb5_4_k_cu_979719614cuda3std6ranges3__45__cpo4swapE[1];
.global .align 1 .b8 _ZN34_INTERNAL_7c491fb5_4_k_cu_979719614cuda3std6ranges3__45__cpo9iter_moveE[1];
.global .align 1 .b8 _ZN34_INTERNAL_7c491fb5_4_k_cu_979719614cuda3std6ranges3__45__cpo5beginE[1];
.global .align 1 .b8 _ZN34_INTERNAL_7c491fb5_4_k_cu_979719614cuda3std6ranges3__45__cpo3endE[1];
.global .align 1 .b8 _ZN34_INTERNAL_7c491fb5_4_k_cu_979719614cuda3std6ranges3__45__cpo6cbeginE[1];
.global .align 1 .b8 _ZN34_INTERNAL_7c491fb5_4_k_cu_979719614cuda3std6ranges3__45__cpo4cendE[1];
.global .align 1 .b8 _ZN34_INTERNAL_7c491fb5_4_k_cu_979719614cuda3std6ranges3__45__cpo7advanceE[1];
.global .align 1 .b8 _ZN34_INTERNAL_7c491fb5_4_k_cu_979719614cuda3std6ranges3__45__cpo9iter_swapE[1];
.global .align 1 .b8 _ZN34_INTERNAL_7c491fb5_4_k_cu_979719614cuda3std6ranges3__45__cpo4nextE[1];
.global .align 1 .b8 _ZN34_INTERNAL_7c491fb5_4_k_cu_979719614cuda3std6ranges3__45__cpo4prevE[1];
.global .align 1 .b8 _ZN34_INTERNAL_7c491fb5_4_k_cu_979719614cuda3std6ranges3__45__cpo4dataE[1];
.global .align 1 .b8 _ZN34_INTERNAL_7c491fb5_4_k_cu_979719614cuda3std6ranges3__45__cpo5cdataE[1];
.global .align 1 .b8 _ZN34_INTERNAL_7c491fb5_4_k_cu_979719614cuda3std6ranges3__45__cpo4sizeE[1];
.global .align 1 .b8 _ZN34_INTERNAL_7c491fb5_4_k_cu_979719614cuda3std6ranges3__45__cpo5ssizeE[1];
.global .align 1 .b8 _ZN34_INTERNAL_7c491fb5_4_k_cu_979719614cuda3std6ranges3__45__cpo8distanceE[1];
.global .align 1 .b8 _ZN34_INTERNAL_7c491fb5_4_k_cu_979719616thrust24THRUST_300001_SM_1000_NS8cuda_cub3parE[1];
.global .align 1 .b8 _ZN34_INTERNAL_7c491fb5_4_k_cu_979719616thrust24THRUST_300001_SM_1000_NS8cuda_cub10par_nosyncE[1];
.global .align 1 .b8 _ZN34_INTERNAL_7c491fb5_4_k_cu_979719616thrust24THRUST_300001_SM_1000_NS6system6detail10sequential3seqE[1];
.global .align 1 .b8 _ZN34_INTERNAL_7c491fb5_4_k_cu_979719616thrust24THRUST_300001_SM_1000_NS6system3cpp3parE[1];
.global .align 1 .b8 _ZN34_INTERNAL_7c491fb5_4_k_cu_979719616thrust24THRUST_300001_SM_1000_NS12placeholders2_1E[1];
.global .align 1 .b8 _ZN34_INTERNAL_7c491fb5_4_k_cu_979719616thrust24THRUST_300001_SM_1000_NS12placeholders2_2E[1];
.global .align 1 .b8 _ZN34_INTERNAL_7c491fb5_4_k_cu_979719616thrust24THRUST_300001_SM_1000_NS12placeholders2_3E[1];
.global .align 1 .b8 _ZN34_INTERNAL_7c491fb5_4_k_cu_979719616thrust24THRUST_300001_SM_1000_NS12placeholders2_4E[1];
.global .align 1 .b8 _ZN34_INTERNAL_7c491fb5_4_k_cu_979719616thrust24THRUST_300001_SM_1000_NS12placeholders2_5E[1];
.global .align 1 .b8 _ZN34_INTERNAL_7c491fb5_4_k_cu_979719616thrust24THRUST_300001_SM_1000_NS12placeholders2_6E[1];
.global .align 1 .b8 _ZN34_INTERNAL_7c491fb5_4_k_cu_979719616thrust24THRUST_300001_SM_1000_NS12placeholders2_7E[1];
.global .align 1 .b8 _ZN34_INTERNAL_7c491fb5_4_k_cu_979719616thrust24THRUST_300001_SM_1000_NS12placeholders2_8E[1];
.global .align 1 .b8 _ZN34_INTERNAL_7c491fb5_4_k_cu_979719616thrust24THRUST_300001_SM_1000_NS12placeholders2_9E[1];
.global .align 1 .b8 _ZN34_INTERNAL_7c491fb5_4_k_cu_979719616thrust24THRUST_300001_SM_1000_NS12placeholders3_10E[1];
.global .align 1 .b8 _ZN34_INTERNAL_7c491fb5_4_k_cu_979719616thrust24THRUST_300001_SM_1000_NS3seqE[1];
.global .align 1 .b8 _ZN34_INTERNAL_7c491fb5_4_k_cu_979719616thrust24THRUST_300001_SM_1000_NS6deviceE[1];
.global .align 8 .b8 __cudart_i2opi_d[144] = {8, 93, 141, 31, 177, 95, 251, 107, 234, 146, 82, 138, 247, 57, 7, 61, 123, 241, 229, 235, 199, 186, 39, 117, 45, 234, 95, 158, 102, 63, 70, 79, 183, 9, 203, 39, 207, 126, 54, 109, 31, 109, 10, 90, 139, 17, 47, 239, 15, 152, 5, 222, 255, 151, 248, 31, 59, 40, 249, 189, 139, 95, 132, 156, 244, 57, 83, 131, 57, 214, 145, 57, 65, 126, 95, 180, 38, 112, 156, 233, 132, 68, 187, 46, 245, 53, 130, 232, 62, 167, 41, 177, 28, 235, 29, 254, 28, 146, 209, 9, 234, 46, 73, 6, 224, 210, 77, 66, 58, 110, 36, 183, 97, 197, 187, 222, 171, 99, 81, 254, 65, 144, 67, 60, 153, 149, 98, 219, 192, 221, 52, 245, 209, 87, 39, 252, 41, 21, 68, 78, 110, 131, 249, 162};
.global .align 16 .b8 __cudart_sin_cos_coeffs[128] = {70, 210, 176, 44, 241, 229, 90, 190, 146, 227, 172, 105, 227, 29, 199, 62, 161, 98, 219, 25, 160, 1, 42, 191, 24, 8, 17, 17, 17, 17, 129, 63, 84, 85, 85, 85, 85, 85, 197, 191, 0, 0, 0, 0, 0, 0, 0, 0, 0, 0, 0, 0, 0, 0, 0, 0, 100, 129, 253, 32, 131, 255, 168, 189, 40, 133, 239, 193, 167, 238, 33, 62, 217, 230, 6, 142, 79, 126, 146, 190, 233, 188, 221, 25, 160, 1, 250, 62, 71, 93, 193, 22, 108, 193, 86, 191, 81, 85, 85, 85, 85, 85, 165, 63, 0, 0, 0, 0, 0, 0, 224, 191, 0, 0, 0, 0, 0, 0, 240, 63};

.visible .entry _Z6init_pPdS_i(
	.param .u64 .ptr .align 1 _Z6init_pPdS_i_param_0,
	.param .u64 .ptr .align 1 _Z6init_pPdS_i_param_1,
	.param .u32 _Z6init_pPdS_i_param_2
)
{
	.reg .pred 	%p<2>;
	.reg .b32 	%r<6>;
	.reg .b64 	%rd<8>;
	.reg .b64 	%fd<4>;

	ld.param.u64 	%rd1, [_Z6init_pPdS_i_param_0];
	ld.param.u64 	%rd2, [_Z6init_pPdS_i_param_1];
	ld.param.u32 	%r2, [_Z6init_pPdS_i_param_2];
	mov.u32 	%r3, %tid.x;
	mov.u32 	%r4, %ntid.x;
	mov.u32 	%r5, %ctaid.x;
	mad.lo.s32 	%r1, %r4, %r5, %r3;
	setp.ge.s32 	%p1, %r1, %r2;
	@%p1 bra 	$L__BB0_2;
	cvta.to.global.u64 	%rd3, %rd1;
	cvta.to.global.u64 	%rd4, %rd2;
	cvt.rn.f64.s32 	%fd1, %r2;
	mov.f64 	%fd2, 0d3FE0000000000000;
	div.rn.f64 	%fd3, %fd2, %fd1;
	mul.wide.s32 	%rd5, %r1, 8;
	add.s64 	%rd6, %rd3, %rd5;
	st.global.f64 	[%rd6], %fd3;
	add.s64 	%rd7, %rd4, %rd5;
	st.global.f64 	[%rd7], %fd3;
$L__BB0_2:
	ret;

}
	// .globl	_Z7init_FVPdS_S_S_idddd
.visible .entry _Z7init_FVPdS_S_S_idddd(
	.param .u64 .ptr .align 1 _Z7init_FVPdS_S_S_idddd_param_0,
	.param .u64 .ptr .align 1 _Z7init_FVPdS_S_S_idddd_param_1,
	.param .u64 .ptr .align 1 _Z7init_FVPdS_S_S_idddd_param_2,
	.param .u64 .ptr .align 1 _Z7init_FVPdS_S_S_idddd_param_3,
	.param .u32 _Z7init_FVPdS_S_S_idddd_param_4,
	.param .f64 _Z7init_FVPdS_S_S_idddd_param_5,
	.param .f64 _Z7init_FVPdS_S_S_idddd_param_6,
	.param .f64 _Z7init_FVPdS_S_S_idddd_param_7,
	.param .f64 _Z7init_FVPdS_S_S_idddd_param_8
)
{
	.reg .pred 	%p<66>;
	.reg .b32 	%r<162>;
	.reg .b64 	%rd<79>;
	.reg .b64 	%fd<573>;

	ld.param.u64 	%rd2, [_Z7init_FVPdS_S_S_idddd_param_1];
	ld.param.u64 	%rd3, [_Z7init_FVPdS_S_S_idddd_param_2];
	ld.param.u64 	%rd4, [_Z7init_FVPdS_S_S_idddd_param_3];
	ld.param.u32 	%r58, [_Z7init_FVPdS_S_S_idddd_param_4];
	ld.param.f64 	%fd115, [_Z7init_FVPdS_S_S_idddd_param_5];
	ld.param.f64 	%fd116, [_Z7init_FVPdS_S_S_idddd_param_6];
	ld.param.f64 	%fd117, [_Z7init_FVPdS_S_S_idddd_param_7];
	ld.param.f64 	%fd118, [_Z7init_FVPdS_S_S_idddd_param_8];
	mov.u32 	%r59, %tid.x;
	mov.u32 	%r60, %ntid.x;
	mov.u32 	%r61, %ctaid.x;
	mad.lo.s32 	%r1, %r60, %r61, %r59;
	setp.ge.s32 	%p1, %r1, %r58;
	@%p1 bra 	$L__BB1_70;
	mul.f64 	%fd119, %fd115, 0d3FE0000000000000;
	cvt.rn.f64.s32 	%fd120, %r1;
	mul.f64 	%fd121, %fd116, %fd120;
	sub.f64 	%fd122, %fd121, %fd116;
	add.f64 	%fd123, %fd116, %fd121;
	sub.f64 	%fd1, %fd121, %fd119;
	sub.f64 	%fd2, %fd122, %fd119;
	sub.f64 	%fd3, %fd123, %fd119;
	mul.f64 	%fd4, %fd1, 0d400921FB54442D18;
	div.rn.f64 	%fd5, %fd4, 0d4034000000000000;
	abs.f64 	%fd6, %fd5;
	setp.neu.f64 	%p2, %fd6, 0d7FF0000000000000;
	@%p2 bra 	$L__BB1_3;
	mov.f64 	%fd129, 0d0000000000000000;
	mul.rn.f64 	%fd554, %fd5, %fd129;
	mov.b32 	%r143, 1;
	bra.uni 	$L__BB1_6;
$L__BB1_3:
	mul.f64 	%fd124, %fd5, 0d3FE45F306DC9C883;
	cvt.rni.s32.f64 	%r142, %fd124;
	cvt.rn.f64.s32 	%fd125, %r142;
	fma.rn.f64 	%fd126, %fd125, 0dBFF921FB54442D18, %fd5;
	fma.rn.f64 	%fd127, %fd125, 0dBC91A62633145C00, %fd126;
	fma.rn.f64 	%fd554, %fd125, 0dB97B839A252049C0, %fd127;
	setp.ltu.f64 	%p3, %fd6, 0d41E0000000000000;
	@%p3 bra 	$L__BB1_5;
	{ // callseq 0, 0
	.param .b64 param0;
	st.param.f64 	[param0], %fd5;
	.param .align 16 .b8 retval0[16];
	call.uni (retval0), 
	__internal_trig_reduction_slowpathd, 
	(
	param0
	);
	ld.param.f64 	%fd554, [retval0];
	ld.param.b32 	%r142, [retval0+8];
	} // callseq 0
$L__BB1_5:
	add.s32 	%r143, %r142, 1;
$L__BB1_6:
	shl.b32 	%r64, %r143, 6;
	cvt.u64.u32 	%rd5, %r64;
	and.b64  	%rd6, %rd5, 64;
	mov.u64 	%rd7, __cudart_sin_cos_coeffs;
	add.s64 	%rd8, %rd7, %rd6;
	mul.rn.f64 	%fd130, %fd554, %fd554;
	and.b32  	%r65, %r143, 1;
	setp.eq.b32 	%p4, %r65, 1;
	selp.f64 	%fd131, 0dBDA8FF8320FD8164, 0d3DE5DB65F9785EBA, %p4;
	ld.global.nc.v2.f64 	{%fd132, %fd133}, [%rd8];
	fma.rn.f64 	%fd134, %fd131, %fd130, %fd132;
	fma.rn.f64 	%fd135, %fd134, %fd130, %fd133;
	ld.global.nc.v2.f64 	{%fd136, %fd137}, [%rd8+16];
	fma.rn.f64 	%fd138, %fd135, %fd130, %fd136;
	fma.rn.f64 	%fd139, %fd138, %fd130, %fd137;
	ld.global.nc.v2.f64 	{%fd140, %fd141}, [%rd8+32];
	fma.rn.f64 	%fd142, %fd139, %fd130, %fd140;
	fma.rn.f64 	%fd143, %fd142, %fd130, %fd141;
	fma.rn.f64 	%fd144, %fd143, %fd554, %fd554;
	fma.rn.f64 	%fd145, %fd143, %fd130, 0d3FF0000000000000;
	selp.f64 	%fd146, %fd145, %fd144, %p4;
	and.b32  	%r66, %r143, 2;
	setp.eq.s32 	%p5, %r66, 0;
	mov.f64 	%fd147, 0d0000000000000000;
	sub.f64 	%fd148, %fd147, %fd146;
	selp.f64 	%fd12, %fd146, %fd148, %p5;
	div.rn.f64 	%fd13, %fd4, 0d4024000000000000;
	abs.f64 	%fd14, %fd13;
	setp.neu.f64 	%p6, %fd14, 0d7FF0000000000000;
	@%p6 bra 	$L__BB1_8;
	mov.f64 	%fd154, 0d0000000000000000;
	mul.rn.f64 	%fd556, %fd13, %fd154;
	mov.b32 	%r145, 1;
	bra.uni 	$L__BB1_11;
$L__BB1_8:
	mul.f64 	%fd149, %fd13, 0d3FE45F306DC9C883;
	cvt.rni.s32.f64 	%r144, %fd149;
	cvt.rn.f64.s32 	%fd150, %r144;
	fma.rn.f64 	%fd151, %fd150, 0dBFF921FB54442D18, %fd13;
	fma.rn.f64 	%fd152, %fd150, 0dBC91A62633145C00, %fd151;
	fma.rn.f64 	%fd556, %fd150, 0dB97B839A252049C0, %fd152;
	setp.ltu.f64 	%p7, %fd14, 0d41E0000000000000;
	@%p7 bra 	$L__BB1_10;
	{ // callseq 1, 0
	.param .b64 param0;
	st.param.f64 	[param0], %fd13;
	.param .align 16 .b8 retval0[16];
	call.uni (retval0), 
	__internal_trig_reduction_slowpathd, 
	(
	param0
	);
	ld.param.f64 	%fd556, [retval0];
	ld.param.b32 	%r144, [retval0+8];
	} // callseq 1
$L__BB1_10:
	add.s32 	%r145, %r144, 1;
$L__BB1_11:
	shl.b32 	%r69, %r145, 6;
	cvt.u64.u32 	%rd9, %r69;
	and.b64  	%rd10, %rd9, 64;
	mov.u64 	%rd11, __cudart_sin_cos_coeffs;
	add.s64 	%rd12, %rd11, %rd10;
	mul.rn.f64 	%fd155, %fd556, %fd556;
	and.b32  	%r70, %r145, 1;
	setp.eq.b32 	%p8, %r70, 1;
	selp.f64 	%fd156, 0dBDA8FF8320FD8164, 0d3DE5DB65F9785EBA, %p8;
	ld.global.nc.v2.f64 	{%fd157, %fd158}, [%rd12];
	fma.rn.f64 	%fd159, %fd156, %fd155, %fd157;
	fma.rn.f64 	%fd160, %fd159, %fd155, %fd158;
	ld.global.nc.v2.f64 	{%fd161, %fd162}, [%rd12+16];
	fma.rn.f64 	%fd163, %fd160, %fd155, %fd161;
	fma.rn.f64 	%fd164, %fd163, %fd155, %fd162;
	ld.global.nc.v2.f64 	{%fd165, %fd166}, [%rd12+32];
	fma.rn.f64 	%fd167, %fd164, %fd155, %fd165;
	fma.rn.f64 	%fd168, %fd167, %fd155, %fd166;
	fma.rn.f64 	%fd169, %fd168, %fd556, %fd556;
	fma.rn.f64 	%fd170, %fd168, %fd155, 0d3FF0000000000000;
	selp.f64 	%fd171, %fd170, %fd169, %p8;
	and.b32  	%r71, %r145, 2;
	setp.eq.s32 	%p9, %r71, 0;
	mov.f64 	%fd172, 0d0000000000000000;
	sub.f64 	%fd173, %fd172, %fd171;
	selp.f64 	%fd174, %fd171, %fd173, %p9;
	mul.f64 	%fd175, %fd174, 0d3F86666666666666;
	fma.rn.f64 	%fd20, %fd12, 0d3F96666666666666, %fd175;
	mul.f64 	%fd176, %fd1, 0d4022D97C7F3321D2;
	div.rn.f64 	%fd21, %fd176, 0d4034000000000000;
	abs.f64 	%fd22, %fd21;
	setp.neu.f64 	%p10, %fd22, 0d7FF0000000000000;
	@%p10 bra 	$L__BB1_13;
	mov.f64 	%fd182, 0d0000000000000000;
	mul.rn.f64 	%fd558, %fd21, %fd182;
	mov.b32 	%r147, 1;
	bra.uni 	$L__BB1_16;
$L__BB1_13:
	mul.f64 	%fd177, %fd21, 0d3FE45F306DC9C883;
	cvt.rni.s32.f64 	%r146, %fd177;
	cvt.rn.f64.s32 	%fd178, %r146;
	fma.rn.f64 	%fd179, %fd178, 0dBFF921FB54442D18, %fd21;
	fma.rn.f64 	%fd180, %fd178, 0dBC91A62633145C00, %fd179;
	fma.rn.f64 	%fd558, %fd178, 0dB97B839A252049C0, %fd180;
	setp.ltu.f64 	%p11, %fd22, 0d41E0000000000000;
	@%p11 bra 	$L__BB1_15;
	{ // callseq 2, 0
	.param .b64 param0;
	st.param.f64 	[param0], %fd21;
	.param .align 16 .b8 retval0[16];
	call.uni (retval0), 
	__internal_trig_reduction_slowpathd, 
	(
	param0
	);
	ld.param.f64 	%fd558, [retval0];
	ld.param.b32 	%r146, [retval0+8];
	} // callseq 2
$L__BB1_15:
	add.s32 	%r147, %r146, 1;
$L__BB1_16:
	shl.b32 	%r74, %r147, 6;
	cvt.u64.u32 	%rd13, %r74;
	and.b64  	%rd14, %rd13, 64;
	mov.u64 	%rd15, __cudart_sin_cos_coeffs;
	add.s64 	%rd16, %rd15, %rd14;
	mul.rn.f64 	%fd183, %fd558, %fd558;
	and.b32  	%r75, %r147, 1;
	setp.eq.b32 	%p12, %r75, 1;
	selp.f64 	%fd184, 0dBDA8FF8320FD8164, 0d3DE5DB65F9785EBA, %p12;
	ld.global.nc.v2.f64 	{%fd185, %fd186}, [%rd16];
	fma.rn.f64 	%fd187, %fd184, %fd183, %fd185;
	fma.rn.f64 	%fd188, %fd187, %fd183, %fd186;
	ld.global.nc.v2.f64 	{%fd189, %fd190}, [%rd16+16];
	fma.rn.f64 	%fd191, %fd188, %fd183, %fd189;
	fma.rn.f64 	%fd192, %fd191, %fd183, %fd190;
	ld.global.nc.v2.f64 	{%fd193, %fd194}, [%rd16+32];
	fma.rn.f64 	%fd195, %fd192, %fd183, %fd193;
	fma.rn.f64 	%fd196, %fd195, %fd183, %fd194;
	fma.rn.f64 	%fd197, %fd196, %fd558, %fd558;
	fma.rn.f64 	%fd198, %fd196, %fd183, 0d3FF0000000000000;
	selp.f64 	%fd199, %fd198, %fd197, %p12;
	and.b32  	%r76, %r147, 2;
	setp.eq.s32 	%p13, %r76, 0;
	mov.f64 	%fd200, 0d0000000000000000;
	sub.f64 	%fd201, %fd200, %fd199;
	selp.f64 	%fd202, %fd199, %fd201, %p13;
	fma.rn.f64 	%fd28, %fd202, 0d0000000000000000, %fd20;
	div.rn.f64 	%fd29, %fd4, 0d4014000000000000;
	abs.f64 	%fd30, %fd29;
	setp.neu.f64 	%p14, %fd30, 0d7FF0000000000000;
	@%p14 bra 	$L__BB1_18;
	mov.f64 	%fd208, 0d0000000000000000;
	mul.rn.f64 	%fd560, %fd29, %fd208;
	mov.b32 	%r149, 1;
	bra.uni 	$L__BB1_21;
$L__BB1_18:
	mul.f64 	%fd203, %fd29, 0d3FE45F306DC9C883;
	cvt.rni.s32.f64 	%r148, %fd203;
	cvt.rn.f64.s32 	%fd204, %r148;
	fma.rn.f64 	%fd205, %fd204, 0dBFF921FB54442D18, %fd29;
	fma.rn.f64 	%fd206, %fd204, 0dBC91A62633145C00, %fd205;
	fma.rn.f64 	%fd560, %fd204, 0dB97B839A252049C0, %fd206;
	setp.ltu.f64 	%p15, %fd30, 0d41E0000000000000;
	@%p15 bra 	$L__BB1_20;
	{ // callseq 3, 0
	.param .b64 param0;
	st.param.f64 	[param0], %fd29;
	.param .align 16 .b8 retval0[16];
	call.uni (retval0), 
	__internal_trig_reduction_slowpathd, 
	(
	param0
	);
	ld.param.f64 	%fd560, [retval0];
	ld.param.b32 	%r148, [retval0+8];
	} // callseq 3
$L__BB1_20:
	add.s32 	%r149, %r148, 1;
$L__BB1_21:
	setp.neu.f64 	%p16, %fd6, 0d7FF0000000000000;
	shl.b32 	%r79, %r149, 6;
	cvt.u64.u32 	%rd17, %r79;
	and.b64  	%rd18, %rd17, 64;
	mov.u64 	%rd19, __cudart_sin_cos_coeffs;
	add.s64 	%rd20, %rd19, %rd18;
	mul.rn.f64 	%fd209, %fd560, %fd560;
	and.b32  	%r80, %r149, 1;
	setp.eq.b32 	%p17, %r80, 1;
	selp.f64 	%fd210, 0dBDA8FF8320FD8164, 0d3DE5DB65F9785EBA, %p17;
	ld.global.nc.v2.f64 	{%fd211, %fd212}, [%rd20];
	fma.rn.f64 	%fd213, %fd210, %fd209, %fd211;
	fma.rn.f64 	%fd214, %fd213, %fd209, %fd212;
	ld.global.nc.v2.f64 	{%fd215, %fd216}, [%rd20+16];
	fma.rn.f64 	%fd217, %fd214, %fd209, %fd215;
	fma.rn.f64 	%fd218, %fd217, %fd209, %fd216;
	ld.global.nc.v2.f64 	{%fd219, %fd220}, [%rd20+32];
	fma.rn.f64 	%fd221, %fd218, %fd209, %fd219;
	fma.rn.f64 	%fd222, %fd221, %fd209, %fd220;
	fma.rn.f64 	%fd223, %fd222, %fd560, %fd560;
	fma.rn.f64 	%fd224, %fd222, %fd209, 0d3FF0000000000000;
	selp.f64 	%fd225, %fd224, %fd223, %p17;
	and.b32  	%r81, %r149, 2;
	setp.eq.s32 	%p18, %r81, 0;
	mov.f64 	%fd226, 0d0000000000000000;
	sub.f64 	%fd227, %fd226, %fd225;
	selp.f64 	%fd228, %fd225, %fd227, %p18;
	fma.rn.f64 	%fd229, %fd228, 0d3F3999999999999A, %fd28;
	div.rn.f64 	%fd37, %fd118, %fd117;
	mul.f64 	%fd230, %fd37, 0dC00921FB54442D18;
	mul.f64 	%fd36, %fd230, %fd229;
	@%p16 bra 	$L__BB1_23;
	mov.f64 	%fd236, 0d0000000000000000;
	mul.rn.f64 	%fd561, %fd5, %fd236;
	mov.b32 	%r150, 0;
	bra.uni 	$L__BB1_25;
$L__BB1_23:
	mul.f64 	%fd231, %fd5, 0d3FE45F306DC9C883;
	cvt.rni.s32.f64 	%r150, %fd231;
	cvt.rn.f64.s32 	%fd232, %r150;
	fma.rn.f64 	%fd233, %fd232, 0dBFF921FB54442D18, %fd5;
	fma.rn.f64 	%fd234, %fd232, 0dBC91A62633145C00, %fd233;
	fma.rn.f64 	%fd561, %fd232, 0dB97B839A252049C0, %fd234;
	setp.ltu.f64 	%p19, %fd6, 0d41E0000000000000;
	@%p19 bra 	$L__BB1_25;
	{ // callseq 4, 0
	.param .b64 param0;
	st.param.f64 	[param0], %fd5;
	.param .align 16 .b8 retval0[16];
	call.uni (retval0), 
	__internal_trig_reduction_slowpathd, 
	(
	param0
	);
	ld.param.f64 	%fd561, [retval0];
	ld.param.b32 	%r150, [retval0+8];
	} // callseq 4
$L__BB1_25:
	shl.b32 	%r84, %r150, 6;
	cvt.u64.u32 	%rd21, %r84;
	and.b64  	%rd22, %rd21, 64;
	mov.u64 	%rd23, __cudart_sin_cos_coeffs;
	add.s64 	%rd24, %rd23, %rd22;
	mul.rn.f64 	%fd237, %fd561, %fd561;
	and.b32  	%r85, %r150, 1;
	setp.eq.b32 	%p21, %r85, 1;
	selp.f64 	%fd238, 0dBDA8FF8320FD8164, 0d3DE5DB65F9785EBA, %p21;
	ld.global.nc.v2.f64 	{%fd239, %fd240}, [%rd24];
	fma.rn.f64 	%fd241, %fd238, %fd237, %fd239;
	fma.rn.f64 	%fd242, %fd241, %fd237, %fd240;
	ld.global.nc.v2.f64 	{%fd243, %fd244}, [%rd24+16];
	fma.rn.f64 	%fd245, %fd242, %fd237, %fd243;
	fma.rn.f64 	%fd246, %fd245, %fd237, %fd244;
	ld.global.nc.v2.f64 	{%fd247, %fd248}, [%rd24+32];
	fma.rn.f64 	%fd249, %fd246, %fd237, %fd247;
	fma.rn.f64 	%fd250, %fd249, %fd237, %fd248;
	fma.rn.f64 	%fd251, %fd250, %fd561, %fd561;
	fma.rn.f64 	%fd252, %fd250, %fd237, 0d3FF0000000000000;
	selp.f64 	%fd253, %fd252, %fd251, %p21;
	and.b32  	%r86, %r150, 2;
	setp.eq.s32 	%p22, %r86, 0;
	mov.f64 	%fd254, 0d0000000000000000;
	sub.f64 	%fd255, %fd254, %fd253;
	selp.f64 	%fd42, %fd253, %fd255, %p22;
	@%p6 bra 	$L__BB1_27;
	mov.f64 	%fd261, 0d0000000000000000;
	mul.rn.f64 	%fd562, %fd13, %fd261;
	mov.b32 	%r151, 0;
	bra.uni 	$L__BB1_29;
$L__BB1_27:
	mul.f64 	%fd256, %fd13, 0d3FE45F306DC9C883;
	cvt.rni.s32.f64 	%r151, %fd256;
	cvt.rn.f64.s32 	%fd257, %r151;
	fma.rn.f64 	%fd258, %fd257, 0dBFF921FB54442D18, %fd13;
	fma.rn.f64 	%fd259, %fd257, 0dBC91A62633145C00, %fd258;
	fma.rn.f64 	%fd562, %fd257, 0dB97B839A252049C0, %fd259;
	setp.ltu.f64 	%p23, %fd14, 0d41E0000000000000;
	@%p23 bra 	$L__BB1_29;
	{ // callseq 5, 0
	.param .b64 param0;
	st.param.f64 	[param0], %fd13;
	.param .align 16 .b8 retval0[16];
	call.uni (retval0), 
	__internal_trig_reduction_slowpathd, 
	(
	param0
	);
	ld.param.f64 	%fd562, [retval0];
	ld.param.b32 	%r151, [retval0+8];
	} // callseq 5
$L__BB1_29:
	setp.neu.f64 	%p24, %fd22, 0d7FF0000000000000;
	shl.b32 	%r89, %r151, 6;
	cvt.u64.u32 	%rd25, %r89;
	and.b64  	%rd26, %rd25, 64;
	mov.u64 	%rd27, __cudart_sin_cos_coeffs;
	add.s64 	%rd28, %rd27, %rd26;
	mul.rn.f64 	%fd262, %fd562, %fd562;
	and.b32  	%r90, %r151, 1;
	setp.eq.b32 	%p25, %r90, 1;
	selp.f64 	%fd263, 0dBDA8FF8320FD8164, 0d3DE5DB65F9785EBA, %p25;
	ld.global.nc.v2.f64 	{%fd264, %fd265}, [%rd28];
	fma.rn.f64 	%fd266, %fd263, %fd262, %fd264;
	fma.rn.f64 	%fd267, %fd266, %fd262, %fd265;
	ld.global.nc.v2.f64 	{%fd268, %fd269}, [%rd28+16];
	fma.rn.f64 	%fd270, %fd267, %fd262, %fd268;
	fma.rn.f64 	%fd271, %fd270, %fd262, %fd269;
	ld.global.nc.v2.f64 	{%fd272, %fd273}, [%rd28+32];
	fma.rn.f64 	%fd274, %fd271, %fd262, %fd272;
	fma.rn.f64 	%fd275, %fd274, %fd262, %fd273;
	fma.rn.f64 	%fd276, %fd275, %fd562, %fd562;
	fma.rn.f64 	%fd277, %fd275, %fd262, 0d3FF0000000000000;
	selp.f64 	%fd278, %fd277, %fd276, %p25;
	and.b32  	%r91, %r151, 2;
	setp.eq.s32 	%p26, %r91, 0;
	mov.f64 	%fd279, 0d0000000000000000;
	sub.f64 	%fd280, %fd279, %fd278;
	selp.f64 	%fd281, %fd278, %fd280, %p26;
	mul.f64 	%fd282, %fd281, 0d3FBC000000000000;
	fma.rn.f64 	%fd47, %fd42, 0d3FDC000000000000, %fd282;
	@%p24 bra 	$L__BB1_31;
	mov.f64 	%fd288, 0d0000000000000000;
	mul.rn.f64 	%fd563, %fd21, %fd288;
	mov.b32 	%r152, 0;
	bra.uni 	$L__BB1_33;
$L__BB1_31:
	mul.f64 	%fd283, %fd21, 0d3FE45F306DC9C883;
	cvt.rni.s32.f64 	%r152, %fd283;
	cvt.rn.f64.s32 	%fd284, %r152;
	fma.rn.f64 	%fd285, %fd284, 0dBFF921FB54442D18, %fd21;
	fma.rn.f64 	%fd286, %fd284, 0dBC91A62633145C00, %fd285;
	fma.rn.f64 	%fd563, %fd284, 0dB97B839A252049C0, %fd286;
	setp.ltu.f64 	%p27, %fd22, 0d41E0000000000000;
	@%p27 bra 	$L__BB1_33;
	{ // callseq 6, 0
	.param .b64 param0;
	st.param.f64 	[param0], %fd21;
	.param .align 16 .b8 retval0[16];
	call.uni (retval0), 
	__internal_trig_reduction_slowpathd, 
	(
	param0
	);
	ld.param.f64 	%fd563, [retval0];
	ld.param.b32 	%r152, [retval0+8];
	} // callseq 6
$L__BB1_33:
	setp.neu.f64 	%p28, %fd30, 0d7FF0000000000000;
	shl.b32 	%r94, %r152, 6;
	cvt.u64.u32 	%rd29, %r94;
	and.b64  	%rd30, %rd29, 64;
	add.s64 	%rd32, %rd27, %rd30;
	mul.rn.f64 	%fd289, %fd563, %fd563;
	and.b32  	%r95, %r152, 1;
	setp.eq.b32 	%p29, %r95, 1;
	selp.f64 	%fd290, 0dBDA8FF8320FD8164, 0d3DE5DB65F9785EBA, %p29;
	ld.global.nc.v2.f64 	{%fd291, %fd292}, [%rd32];
	fma.rn.f64 	%fd293, %fd290, %fd289, %fd291;
	fma.rn.f64 	%fd294, %fd293, %fd289, %fd292;
	ld.global.nc.v2.f64 	{%fd295, %fd296}, [%rd32+16];
	fma.rn.f64 	%fd297, %fd294, %fd289, %fd295;
	fma.rn.f64 	%fd298, %fd297, %fd289, %fd296;
	ld.global.nc.v2.f64 	{%fd299, %fd300}, [%rd32+32];
	fma.rn.f64 	%fd301, %fd298, %fd289, %fd299;
	fma.rn.f64 	%fd302, %fd301, %fd289, %fd300;
	fma.rn.f64 	%fd303, %fd302, %fd563, %fd563;
	fma.rn.f64 	%fd304, %fd302, %fd289, 0d3FF0000000000000;
	selp.f64 	%fd305, %fd304, %fd303, %p29;
	and.b32  	%r96, %r152, 2;
	setp.eq.s32 	%p30, %r96, 0;
	mov.f64 	%fd306, 0d0000000000000000;
	sub.f64 	%fd307, %fd306, %fd305;
	selp.f64 	%fd308, %fd305, %fd307, %p30;
	fma.rn.f64 	%fd52, %fd308, 0d3F95555555555555, %fd47;
	@%p28 bra 	$L__BB1_35;
	mov.f64 	%fd314, 0d0000000000000000;
	mul.rn.f64 	%fd564, %fd29, %fd314;
	mov.b32 	%r153, 0;
	bra.uni 	$L__BB1_37;
$L__BB1_35:
	mul.f64 	%fd309, %fd29, 0d3FE45F306DC9C883;
	cvt.rni.s32.f64 	%r153, %fd309;
	cvt.rn.f64.s32 	%fd310, %r153;
	fma.rn.f64 	%fd311, %fd310, 0dBFF921FB54442D18, %fd29;
	fma.rn.f64 	%fd312, %fd310, 0dBC91A62633145C00, %fd311;
	fma.rn.f64 	%fd564, %fd310, 0dB97B839A252049C0, %fd312;
	setp.ltu.f64 	%p31, %fd30, 0d41E0000000000000;
	@%p31 bra 	$L__BB1_37;
	{ // callseq 7, 0
	.param .b64 param0;
	st.param.f64 	[param0], %fd29;
	.param .align 16 .b8 retval0[16];
	call.uni (retval0), 
	__internal_trig_reduction_slowpathd, 
	(
	param0
	);
	ld.param.f64 	%fd564, [retval0];
	ld.param.b32 	%r153, [retval0+8];
	} // callseq 7
$L__BB1_37:
	shl.b32 	%r99, %r153, 6;
	cvt.u64.u32 	%rd33, %r99;
	and.b64  	%rd34, %rd33, 64;
	add.s64 	%rd36, %rd27, %rd34;
	mul.rn.f64 	%fd315, %fd564, %fd564;
	and.b32  	%r100, %r153, 1;
	setp.eq.b32 	%p32, %r100, 1;
	selp.f64 	%fd316, 0dBDA8FF8320FD8164, 0d3DE5DB65F9785EBA, %p32;
	ld.global.nc.v2.f64 	{%fd317, %fd318}, [%rd36];
	fma.rn.f64 	%fd319, %fd316, %fd315, %fd317;
	fma.rn.f64 	%fd320, %fd319, %fd315, %fd318;
	ld.global.nc.v2.f64 	{%fd321, %fd322}, [%rd36+16];
	fma.rn.f64 	%fd323, %fd320, %fd315, %fd321;
	fma.rn.f64 	%fd324, %fd323, %fd315, %fd322;
	ld.global.nc.v2.f64 	{%fd325, %fd326}, [%rd36+32];
	fma.rn.f64 	%fd327, %fd324, %fd315, %fd325;
	fma.rn.f64 	%fd328, %fd327, %fd315, %fd326;
	fma.rn.f64 	%fd329, %fd328, %fd564, %fd564;
	fma.rn.f64 	%fd330, %fd328, %fd315, 0d3FF0000000000000;
	selp.f64 	%fd331, %fd330, %fd329, %p32;
	and.b32  	%r101, %r153, 2;
	setp.eq.s32 	%p33, %r101, 0;
	mov.f64 	%fd332, 0d0000000000000000;
	sub.f64 	%fd333, %fd332, %fd331;
	selp.f64 	%fd334, %fd331, %fd333, %p33;
	fma.rn.f64 	%fd335, %fd334, 0d3F60000000000000, %fd52;
	mul.f64 	%fd57, %fd37, %fd335;
	mul.f64 	%fd58, %fd2, 0d400921FB54442D18;
	div.rn.f64 	%fd59, %fd58, 0d4034000000000000;
	abs.f64 	%fd60, %fd59;
	setp.neu.f64 	%p34, %fd60, 0d7FF0000000000000;
	@%p34 bra 	$L__BB1_39;
	mov.f64 	%fd341, 0d0000000000000000;
	mul.rn.f64 	%fd565, %fd59, %fd341;
	mov.b32 	%r154, 0;
	bra.uni 	$L__BB1_41;
$L__BB1_39:
	mul.f64 	%fd336, %fd59, 0d3FE45F306DC9C883;
	cvt.rni.s32.f64 	%r154, %fd336;
	cvt.rn.f64.s32 	%fd337, %r154;
	fma.rn.f64 	%fd338, %fd337, 0dBFF921FB54442D18, %fd59;
	fma.rn.f64 	%fd339, %fd337, 0dBC91A62633145C00, %fd338;
	fma.rn.f64 	%fd565, %fd337, 0dB97B839A252049C0, %fd339;
	setp.ltu.f64 	%p35, %fd60, 0d41E0000000000000;
	@%p35 bra 	$L__BB1_41;
	{ // callseq 8, 0
	.param .b64 param0;
	st.param.f64 	[param0], %fd59;
	.param .align 16 .b8 retval0[16];
	call.uni (retval0), 
	__internal_trig_reduction_slowpathd, 
	(
	param0
	);
	ld.param.f64 	%fd565, [retval0];
	ld.param.b32 	%r154, [retval0+8];
	} // callseq 8
$L__BB1_41:
	shl.b32 	%r104, %r154, 6;
	cvt.u64.u32 	%rd37, %r104;
	and.b64  	%rd38, %rd37, 64;
	add.s64 	%rd40, %rd27, %rd38;
	mul.rn.f64 	%fd342, %fd565, %fd565;
	and.b32  	%r105, %r154, 1;
	setp.eq.b32 	%p36, %r105, 1;
	selp.f64 	%fd343, 0dBDA8FF8320FD8164, 0d3DE5DB65F9785EBA, %p36;
	ld.global.nc.v2.f64 	{%fd344, %fd345}, [%rd40];
	fma.rn.f64 	%fd346, %fd343, %fd342, %fd344;
	fma.rn.f64 	%fd347, %fd346, %fd342, %fd345;
	ld.global.nc.v2.f64 	{%fd348, %fd349}, [%rd40+16];
	fma.rn.f64 	%fd350, %fd347, %fd342, %fd348;
	fma.rn.f64 	%fd351, %fd350, %fd342, %fd349;
	ld.global.nc.v2.f64 	{%fd352, %fd353}, [%rd40+32];
	fma.rn.f64 	%fd354, %fd351, %fd342, %fd352;
	fma.rn.f64 	%fd355, %fd354, %fd342, %fd353;
	fma.rn.f64 	%fd356, %fd355, %fd565, %fd565;
	fma.rn.f64 	%fd357, %fd355, %fd342, 0d3FF0000000000000;
	selp.f64 	%fd358, %fd357, %fd356, %p36;
	and.b32  	%r106, %r154, 2;
	setp.eq.s32 	%p37, %r106, 0;
	mov.f64 	%fd359, 0d0000000000000000;
	sub.f64 	%fd360, %fd359, %fd358;
	selp.f64 	%fd65, %fd358, %fd360, %p37;
	div.rn.f64 	%fd66, %fd58, 0d4024000000000000;
	abs.f64 	%fd67, %fd66;
	setp.neu.f64 	%p38, %fd67, 0d7FF0000000000000;
	@%p38 bra 	$L__BB1_43;
	mov.f64 	%fd366, 0d0000000000000000;
	mul.rn.f64 	%fd566, %fd66, %fd366;
	mov.b32 	%r155, 0;
	bra.uni 	$L__BB1_45;
$L__BB1_43:
	mul.f64 	%fd361, %fd66, 0d3FE45F306DC9C883;
	cvt.rni.s32.f64 	%r155, %fd361;
	cvt.rn.f64.s32 	%fd362, %r155;
	fma.rn.f64 	%fd363, %fd362, 0dBFF921FB54442D18, %fd66;
	fma.rn.f64 	%fd364, %fd362, 0dBC91A62633145C00, %fd363;
	fma.rn.f64 	%fd566, %fd362, 0dB97B839A252049C0, %fd364;
	setp.ltu.f64 	%p39, %fd67, 0d41E0000000000000;
	@%p39 bra 	$L__BB1_45;
	{ // callseq 9, 0
	.param .b64 param0;
	st.param.f64 	[param0], %fd66;
	.param .align 16 .b8 retval0[16];
	call.uni (retval0), 
	__internal_trig_reduction_slowpathd, 
	(
	param0
	);
	ld.param.f64 	%fd566, [retval0];
	ld.param.b32 	%r155, [retval0+8];
	} // callseq 9
$L__BB1_45:
	shl.b32 	%r109, %r155, 6;
	cvt.u64.u32 	%rd41, %r109;
	and.b64  	%rd42, %rd41, 64;
	add.s64 	%rd44, %rd27, %rd42;
	mul.rn.f64 	%fd367, %fd566, %fd566;
	and.b32  	%r110, %r155, 1;
	setp.eq.b32 	%p40, %r110, 1;
	selp.f64 	%fd368, 0dBDA8FF8320FD8164, 0d3DE5DB65F9785EBA, %p40;
	ld.global.nc.v2.f64 	{%fd369, %fd370}, [%rd44];
	fma.rn.f64 	%fd371, %fd368, %fd367, %fd369;
	fma.rn.f64 	%fd372, %fd371, %fd367, %fd370;
	ld.global.nc.v2.f64 	{%fd373, %fd374}, [%rd44+16];
	fma.rn.f64 	%fd375, %fd372, %fd367, %fd373;
	fma.rn.f64 	%fd376, %fd375, %fd367, %fd374;
	ld.global.nc.v2.f64 	{%fd377, %fd378}, [%rd44+32];
	fma.rn.f64 	%fd379, %fd376, %fd367, %fd377;
	fma.rn.f64 	%fd380, %fd379, %fd367, %fd378;
	fma.rn.f64 	%fd381, %fd380, %fd566, %fd566;
	fma.rn.f64 	%fd382, %fd380, %fd367, 0d3FF0000000000000;
	selp.f64 	%fd383, %fd382, %fd381, %p40;
	and.b32  	%r111, %r155, 2;
	setp.eq.s32 	%p41, %r111, 0;
	mov.f64 	%fd384, 0d0000000000000000;
	sub.f64 	%fd385, %fd384, %fd383;
	selp.f64 	%fd386, %fd383, %fd385, %p41;
	mul.f64 	%fd387, %fd386, 0d3FBC000000000000;
	fma.rn.f64 	%fd72, %fd65, 0d3FDC000000000000, %fd387;
	mul.f64 	%fd388, %fd2, 0d4022D97C7F3321D2;
	div.rn.f64 	%fd73, %fd388, 0d4034000000000000;
	abs.f64 	%fd74, %fd73;
	setp.neu.f64 	%p42, %fd74, 0d7FF0000000000000;
	@%p42 bra 	$L__BB1_47;
	mov.f64 	%fd394, 0d0000000000000000;
	mul.rn.f64 	%fd567, %fd73, %fd394;
	mov.b32 	%r156, 0;
	bra.uni 	$L__BB1_49;
$L__BB1_47:
	mul.f64 	%fd389, %fd73, 0d3FE45F306DC9C883;
	cvt.rni.s32.f64 	%r156, %fd389;
	cvt.rn.f64.s32 	%fd390, %r156;
	fma.rn.f64 	%fd391, %fd390, 0dBFF921FB54442D18, %fd73;
	fma.rn.f64 	%fd392, %fd390, 0dBC91A62633145C00, %fd391;
	fma.rn.f64 	%fd567, %fd390, 0dB97B839A252049C0, %fd392;
	setp.ltu.f64 	%p43, %fd74, 0d41E0000000000000;
	@%p43 bra 	$L__BB1_49;
	{ // callseq 10, 0
	.param .b64 param0;
	st.param.f64 	[param0], %fd73;
	.param .align 16 .b8 retval0[16];
	call.uni (retval0), 
	__internal_trig_reduction_slowpathd, 
	(
	param0
	);
	ld.param.f64 	%fd567, [retval0];
	ld.param.b32 	%r156, [retval0+8];
	} // callseq 10
$L__BB1_49:
	shl.b32 	%r114, %r156, 6;
	cvt.u64.u32 	%rd45, %r114;
	and.b64  	%rd46, %rd45, 64;
	add.s64 	%rd48, %rd27, %rd46;
	mul.rn.f64 	%fd395, %fd567, %fd567;
	and.b32  	%r115, %r156, 1;
	setp.eq.b32 	%p44, %r115, 1;
	selp.f64 	%fd396, 0dBDA8FF8320FD8164, 0d3DE5DB65F9785EBA, %p44;
	ld.global.nc.v2.f64 	{%fd397, %fd398}, [%rd48];
	fma.rn.f64 	%fd399, %fd396, %fd395, %fd397;
	fma.rn.f64 	%fd400, %fd399, %fd395, %fd398;
	ld.global.nc.v2.f64 	{%fd401, %fd402}, [%rd48+16];
	fma.rn.f64 	%fd403, %fd400, %fd395, %fd401;
	fma.rn.f64 	%fd404, %fd403, %fd395, %fd402;
	ld.global.nc.v2.f64 	{%fd405, %fd406}, [%rd48+32];
	fma.rn.f64 	%fd407, %fd404, %fd395, %fd405;
	fma.rn.f64 	%fd408, %fd407, %fd395, %fd406;
	fma.rn.f64 	%fd409, %fd408, %fd567, %fd567;
	fma.rn.f64 	%fd410, %fd408, %fd395, 0d3FF0000000000000;
	selp.f64 	%fd411, %fd410, %fd409, %p44;
	and.b32  	%r116, %r156, 2;
	setp.eq.s32 	%p45, %r116, 0;
	mov.f64 	%fd412, 0d0000000000000000;
	sub.f64 	%fd413, %fd412, %fd411;
	selp.f64 	%fd414, %fd411, %fd413, %p45;
	fma.rn.f64 	%fd79, %fd414, 0d3F95555555555555, %fd72;
	div.rn.f64 	%fd80, %fd58, 0d4014000000000000;
	abs.f64 	%fd81, %fd80;
	setp.neu.f64 	%p46, %fd81, 0d7FF0000000000000;
	@%p46 bra 	$L__BB1_51;
	mov.f64 	%fd420, 0d0000000000000000;
	mul.rn.f64 	%fd568, %fd80, %fd420;
	mov.b32 	%r157, 0;
	bra.uni 	$L__BB1_53;
$L__BB1_51:
	mul.f64 	%fd415, %fd80, 0d3FE45F306DC9C883;
	cvt.rni.s32.f64 	%r157, %fd415;
	cvt.rn.f64.s32 	%fd416, %r157;
	fma.rn.f64 	%fd417, %fd416, 0dBFF921FB54442D18, %fd80;
	fma.rn.f64 	%fd418, %fd416, 0dBC91A62633145C00, %fd417;
	fma.rn.f64 	%fd568, %fd416, 0dB97B839A252049C0, %fd418;
	setp.ltu.f64 	%p47, %fd81, 0d41E0000000000000;
	@%p47 bra 	$L__BB1_53;
	{ // callseq 11, 0
	.param .b64 param0;
	st.param.f64 	[param0], %fd80;
	.param .align 16 .b8 retval0[16];
	call.uni (retval0), 
	__internal_trig_reduction_slowpathd, 
	(
	param0
	);
	ld.param.f64 	%fd568, [retval0];
	ld.param.b32 	%r157, [retval0+8];
	} // callseq 11
$L__BB1_53:
	shl.b32 	%r119, %r157, 6;
	cvt.u64.u32 	%rd49, %r119;
	and.b64  	%rd50, %rd49, 64;
	add.s64 	%rd52, %rd27, %rd50;
	mul.rn.f64 	%fd421, %fd568, %fd568;
	and.b32  	%r120, %r157, 1;
	setp.eq.b32 	%p48, %r120, 1;
	selp.f64 	%fd422, 0dBDA8FF8320FD8164, 0d3DE5DB65F9785EBA, %p48;
	ld.global.nc.v2.f64 	{%fd423, %fd424}, [%rd52];
	fma.rn.f64 	%fd425, %fd422, %fd421, %fd423;
	fma.rn.f64 	%fd426, %fd425, %fd421, %fd424;
	ld.global.nc.v2.f64 	{%fd427, %fd428}, [%rd52+16];
	fma.rn.f64 	%fd429, %fd426, %fd421, %fd427;
	fma.rn.f64 	%fd430, %fd429, %fd421, %fd428;
	ld.global.nc.v2.f64 	{%fd431, %fd432}, [%rd52+32];
	fma.rn.f64 	%fd433, %fd430, %fd421, %fd431;
	fma.rn.f64 	%fd434, %fd433, %fd421, %fd432;
	fma.rn.f64 	%fd435, %fd434, %fd568, %fd568;
	fma.rn.f64 	%fd436, %fd434, %fd421, 0d3FF0000000000000;
	selp.f64 	%fd437, %fd436, %fd435, %p48;
	and.b32  	%r121, %r157, 2;
	setp.eq.s32 	%p49, %r121, 0;
	mov.f64 	%fd438, 0d0000000000000000;
	sub.f64 	%fd439, %fd438, %fd437;
	selp.f64 	%fd440, %fd437, %fd439, %p49;
	fma.rn.f64 	%fd441, %fd440, 0d3F60000000000000, %fd79;
	mul.f64 	%fd86, %fd37, %fd441;
	mul.f64 	%fd87, %fd3, 0d400921FB54442D18;
	div.rn.f64 	%fd88, %fd87, 0d4034000000000000;
	abs.f64 	%fd89, %fd88;
	setp.neu.f64 	%p50, %fd89, 0d7FF0000000000000;
	@%p50 bra 	$L__BB1_55;
	mov.f64 	%fd447, 0d0000000000000000;
	mul.rn.f64 	%fd569, %fd88, %fd447;
	mov.b32 	%r158, 0;
	bra.uni 	$L__BB1_57;
$L__BB1_55:
	mul.f64 	%fd442, %fd88, 0d3FE45F306DC9C883;
	cvt.rni.s32.f64 	%r158, %fd442;
	cvt.rn.f64.s32 	%fd443, %r158;
	fma.rn.f64 	%fd444, %fd443, 0dBFF921FB54442D18, %fd88;
	fma.rn.f64 	%fd445, %fd443, 0dBC91A62633145C00, %fd444;
	fma.rn.f64 	%fd569, %fd443, 0dB97B839A252049C0, %fd445;
	setp.ltu.f64 	%p51, %fd89, 0d41E0000000000000;
	@%p51 bra 	$L__BB1_57;
	{ // callseq 12, 0
	.param .b64 param0;
	st.param.f64 	[param0], %fd88;
	.param .align 16 .b8 retval0[16];
	call.uni (retval0), 
	__internal_trig_reduction_slowpathd, 
	(
	param0
	);
	ld.param.f64 	%fd569, [retval0];
	ld.param.b32 	%r158, [retval0+8];
	} // callseq 12
$L__BB1_57:
	shl.b32 	%r124, %r158, 6;
	cvt.u64.u32 	%rd53, %r124;
	and.b64  	%rd54, %rd53, 64;
	add.s64 	%rd56, %rd27, %rd54;
	mul.rn.f64 	%fd448, %fd569, %fd569;
	and.b32  	%r125, %r158, 1;
	setp.eq.b32 	%p52, %r125, 1;
	selp.f64 	%fd449, 0dBDA8FF8320FD8164, 0d3DE5DB65F9785EBA, %p52;
	ld.global.nc.v2.f64 	{%fd450, %fd451}, [%rd56];
	fma.rn.f64 	%fd452, %fd449, %fd448, %fd450;
	fma.rn.f64 	%fd453, %fd452, %fd448, %fd451;
	ld.global.nc.v2.f64 	{%fd454, %fd455}, [%rd56+16];
	fma.rn.f64 	%fd456, %fd453, %fd448, %fd454;
	fma.rn.f64 	%fd457, %fd456, %fd448, %fd455;
	ld.global.nc.v2.f64 	{%fd458, %fd459}, [%rd56+32];
	fma.rn.f64 	%fd460, %fd457, %fd448, %fd458;
	fma.rn.f64 	%fd461, %fd460, %fd448, %fd459;
	fma.rn.f64 	%fd462, %fd461, %fd569, %fd569;
	fma.rn.f64 	%fd463, %fd461, %fd448, 0d3FF0000000000000;
	selp.f64 	%fd464, %fd463, %fd462, %p52;
	and.b32  	%r126, %r158, 2;
	setp.eq.s32 	%p53, %r126, 0;
	mov.f64 	%fd465, 0d0000000000000000;
	sub.f64 	%fd466, %fd465, %fd464;
	selp.f64 	%fd94, %fd464, %fd466, %p53;
	div.rn.f64 	%fd95, %fd87, 0d4024000000000000;
	abs.f64 	%fd96, %fd95;
	setp.neu.f64 	%p54, %fd96, 0d7FF0000000000000;
	@%p54 bra 	$L__BB1_59;
	mov.f64 	%fd472, 0d0000000000000000;
	mul.rn.f64 	%fd570, %fd95, %fd472;
	mov.b32 	%r159, 0;
	bra.uni 	$L__BB1_61;
$L__BB1_59:
	mul.f64 	%fd467, %fd95, 0d3FE45F306DC9C883;
	cvt.rni.s32.f64 	%r159, %fd467;
	cvt.rn.f64.s32 	%fd468, %r159;
	fma.rn.f64 	%fd469, %fd468, 0dBFF921FB54442D18, %fd95;
	fma.rn.f64 	%fd470, %fd468, 0dBC91A62633145C00, %fd469;
	fma.rn.f64 	%fd570, %fd468, 0dB97B839A252049C0, %fd470;
	setp.ltu.f64 	%p55, %fd96, 0d41E0000000000000;
	@%p55 bra 	$L__BB1_61;
	{ // callseq 13, 0
	.param .b64 param0;
	st.param.f64 	[param0], %fd95;
	.param .align 16 .b8 retval0[16];
	call.uni (retval0), 
	__internal_trig_reduction_slowpathd, 
	(
	param0
	);
	ld.param.f64 	%fd570, [retval0];
	ld.param.b32 	%r159, [retval0+8];
	} // callseq 13
$L__BB1_61:
	shl.b32 	%r129, %r159, 6;
	cvt.u64.u32 	%rd57, %r129;
	and.b64  	%rd58, %rd57, 64;
	add.s64 	%rd60, %rd27, %rd58;
	mul.rn.f64 	%fd473, %fd570, %fd570;
	and.b32  	%r130, %r159, 1;
	setp.eq.b32 	%p56, %r130, 1;
	selp.f64 	%fd474, 0dBDA8FF8320FD8164, 0d3DE5DB65F9785EBA, %p56;
	ld.global.nc.v2.f64 	{%fd475, %fd476}, [%rd60];
	fma.rn.f64 	%fd477, %fd474, %fd473, %fd475;
	fma.rn.f64 	%fd478, %fd477, %fd473, %fd476;
	ld.global.nc.v2.f64 	{%fd479, %fd480}, [%rd60+16];
	fma.rn.f64 	%fd481, %fd478, %fd473, %fd479;
	fma.rn.f64 	%fd482, %fd481, %fd473, %fd480;
	ld.global.nc.v2.f64 	{%fd483, %fd484}, [%rd60+32];
	fma.rn.f64 	%fd485, %fd482, %fd473, %fd483;
	fma.rn.f64 	%fd486, %fd485, %fd473, %fd484;
	fma.rn.f64 	%fd487, %fd486, %fd570, %fd570;
	fma.rn.f64 	%fd488, %fd486, %fd473, 0d3FF0000000000000;
	selp.f64 	%fd489, %fd488, %fd487, %p56;
	and.b32  	%r131, %r159, 2;
	setp.eq.s32 	%p57, %r131, 0;
	mov.f64 	%fd490, 0d0000000000000000;
	sub.f64 	%fd491, %fd490, %fd489;
	selp.f64 	%fd492, %fd489, %fd491, %p57;
	mul.f64 	%fd493, %fd492, 0d3FBC000000000000;
	fma.rn.f64 	%fd101, %fd94, 0d3FDC000000000000, %fd493;
	mul.f64 	%fd494, %fd3, 0d4022D97C7F3321D2;
	div.rn.f64 	%fd102, %fd494, 0d4034000000000000;
	abs.f64 	%fd103, %fd102;
	setp.neu.f64 	%p58, %fd103, 0d7FF0000000000000;
	@%p58 bra 	$L__BB1_63;
	mov.f64 	%fd500, 0d0000000000000000;
	mul.rn.f64 	%fd571, %fd102, %fd500;
	mov.b32 	%r160, 0;
	bra.uni 	$L__BB1_65;
$L__BB1_63:
	mul.f64 	%fd495, %fd102, 0d3FE45F306DC9C883;
	cvt.rni.s32.f64 	%r160, %fd495;
	cvt.rn.f64.s32 	%fd496, %r160;
	fma.rn.f64 	%fd497, %fd496, 0dBFF921FB54442D18, %fd102;
	fma.rn.f64 	%fd498, %fd496, 0dBC91A62633145C00, %fd497;
	fma.rn.f64 	%fd571, %fd496, 0dB97B839A252049C0, %fd498;
	setp.ltu.f64 	%p59, %fd103, 0d41E0000000000000;
	@%p59 bra 	$L__BB1_65;
	{ // callseq 14, 0
	.param .b64 param0;
	st.param.f64 	[param0], %fd102;
	.param .align 16 .b8 retval0[16];
	call.uni (retval0), 
	__internal_trig_reduction_slowpathd, 
	(
	param0
	);
	ld.param.f64 	%fd571, [retval0];
	ld.param.b32 	%r160, [retval0+8];
	} // callseq 14
$L__BB1_65:
	shl.b32 	%r134, %r160, 6;
	cvt.u64.u32 	%rd61, %r134;
	and.b64  	%rd62, %rd61, 64;
	add.s64 	%rd64, %rd27, %rd62;
	mul.rn.f64 	%fd501, %fd571, %fd571;
	and.b32  	%r135, %r160, 1;
	setp.eq.b32 	%p60, %r135, 1;
	selp.f64 	%fd502, 0dBDA8FF8320FD8164, 0d3DE5DB65F9785EBA, %p60;
	ld.global.nc.v2.f64 	{%fd503, %fd504}, [%rd64];
	fma.rn.f64 	%fd505, %fd502, %fd501, %fd503;
	fma.rn.f64 	%fd506, %fd505, %fd501, %fd504;
	ld.global.nc.v2.f64 	{%fd507, %fd508}, [%rd64+16];
	fma.rn.f64 	%fd509, %fd506, %fd501, %fd507;
	fma.rn.f64 	%fd510, %fd509, %fd501, %fd508;
	ld.global.nc.v2.f64 	{%fd511, %fd512}, [%rd64+32];
	fma.rn.f64 	%fd513, %fd510, %fd501, %fd511;
	fma.rn.f64 	%fd514, %fd513, %fd501, %fd512;
	fma.rn.f64 	%fd515, %fd514, %fd571, %fd571;
	fma.rn.f64 	%fd516, %fd514, %fd501, 0d3FF0000000000000;
	selp.f64 	%fd517, %fd516, %fd515, %p60;
	and.b32  	%r136, %r160, 2;
	setp.eq.s32 	%p61, %r136, 0;
	mov.f64 	%fd518, 0d0000000000000000;
	sub.f64 	%fd519, %fd518, %fd517;
	selp.f64 	%fd520, %fd517, %fd519, %p61;
	fma.rn.f64 	%fd108, %fd520, 0d3F95555555555555, %fd101;
	div.rn.f64 	%fd109, %fd87, 0d4014000000000000;
	abs.f64 	%fd110, %fd109;
	setp.neu.f64 	%p62, %fd110, 0d7FF0000000000000;
	@%p62 bra 	$L__BB1_67;
	mov.f64 	%fd526, 0d0000000000000000;
	mul.rn.f64 	%fd572, %fd109, %fd526;
	mov.b32 	%r161, 0;
	bra.uni 	$L__BB1_69;
$L__BB1_67:
	mul.f64 	%fd521, %fd109, 0d3FE45F306DC9C883;
	cvt.rni.s32.f64 	%r161, %fd521;
	cvt.rn.f64.s32 	%fd522, %r161;
	fma.rn.f64 	%fd523, %fd522, 0dBFF921FB54442D18, %fd109;
	fma.rn.f64 	%fd524, %fd522, 0dBC91A62633145C00, %fd523;
	fma.rn.f64 	%fd572, %fd522, 0dB97B839A252049C0, %fd524;
	setp.ltu.f64 	%p63, %fd110, 0d41E0000000000000;
	@%p63 bra 	$L__BB1_69;
	{ // callseq 15, 0
	.param .b64 param0;
	st.param.f64 	[param0], %fd109;
	.param .align 16 .b8 retval0[16];
	call.uni (retval0), 
	__internal_trig_reduction_slowpathd, 
	(
	param0
	);
	ld.param.f64 	%fd572, [retval0];
	ld.param.b32 	%r161, [retval0+8];
	} // callseq 15
$L__BB1_69:
	ld.param.u64 	%rd78, [_Z7init_FVPdS_S_S_idddd_param_0];
	shl.b32 	%r139, %r161, 6;
	cvt.u64.u32 	%rd65, %r139;
	and.b64  	%rd66, %rd65, 64;
	add.s64 	%rd68, %rd27, %rd66;
	mul.rn.f64 	%fd527, %fd572, %fd572;
	and.b32  	%r140, %r161, 1;
	setp.eq.b32 	%p64, %r140, 1;
	selp.f64 	%fd528, 0dBDA8FF8320FD8164, 0d3DE5DB65F9785EBA, %p64;
	ld.global.nc.v2.f64 	{%fd529, %fd530}, [%rd68];
	fma.rn.f64 	%fd531, %fd528, %fd527, %fd529;
	fma.rn.f64 	%fd532, %fd531, %fd527, %fd530;
	ld.global.nc.v2.f64 	{%fd533, %fd534}, [%rd68+16];
	fma.rn.f64 	%fd535, %fd532, %fd527, %fd533;
	fma.rn.f64 	%fd536, %fd535, %fd527, %fd534;
	ld.global.nc.v2.f64 	{%fd537, %fd538}, [%rd68+32];
	fma.rn.f64 	%fd539, %fd536, %fd527, %fd537;
	fma.rn.f64 	%fd540, %fd539, %fd527, %fd538;
	fma.rn.f64 	%fd541, %fd540, %fd572, %fd572;
	fma.rn.f64 	%fd542, %fd540, %fd527, 0d3FF0000000000000;
	selp.f64 	%fd543, %fd542, %fd541, %p64;
	and.b32  	%r141, %r161, 2;
	setp.eq.s32 	%p65, %r141, 0;
	mov.f64 	%fd544, 0d0000000000000000;
	sub.f64 	%fd545, %fd544, %fd543;
	selp.f64 	%fd546, %fd543, %fd545, %p65;
	fma.rn.f64 	%fd547, %fd546, 0d3F60000000000000, %fd108;
	mul.f64 	%fd548, %fd37, %fd547;
	mul.f64 	%fd549, %fd548, 0d4020000000000000;
	cvta.to.global.u64 	%rd69, %rd78;
	mul.wide.s32 	%rd70, %r1, 8;
	add.s64 	%rd71, %rd69, %rd70;
	mul.f64 	%fd550, %fd36, 0d4020000000000000;
	st.global.f64 	[%rd71], %fd550;
	cvta.to.global.u64 	%rd72, %rd2;
	add.s64 	%rd73, %rd72, %rd70;
	mul.f64 	%fd551, %fd86, 0d4020000000000000;
	st.global.f64 	[%rd73], %fd551;
	cvta.to.global.u64 	%rd74, %rd3;
	add.s64 	%rd75, %rd74, %rd70;
	mul.f64 	%fd552, %fd57, 0d4020000000000000;
	st.global.f64 	[%rd75], %fd552;
	cvta.to.global.u64 	%rd76, %rd4;
	add.s64 	%rd77, %rd76, %rd70;
	st.global.f64 	[%rd77], %fd549;
$L__BB1_70:
	ret;

}
	// .globl	_Z9init_W_CvPdS_S_S_S_S_S_idddd
.visible .entry _Z9init_W_CvPdS_S_S_S_S_S_idddd(
	.param .u64 .ptr .align 1 _Z9init_W_CvPdS_S_S_S_S_S_idddd_param_0,
	.param .u64 .ptr .align 1 _Z9init_W_CvPdS_S_S_S_S_S_idddd_param_1,
	.param .u64 .ptr .align 1 _Z9init_W_CvPdS_S_S_S_S_S_idddd_param_2,
	.param .u64 .ptr .align 1 _Z9init_W_CvPdS_S_S_S_S_S_idddd_param_3,
	.param .u64 .ptr .align 1 _Z9init_W_CvPdS_S_S_S_S_S_idddd_param_4,
	.param .u64 .ptr .align 1 _Z9init_W_CvPdS_S_S_S_S_S_idddd_param_5,
	.param .u64 .ptr .align 1 _Z9init_W_CvPdS_S_S_S_S_S_idddd_param_6,
	.param .u32 _Z9init_W_CvPdS_S_S_S_S_S_idddd_param_7,
	.param .f64 _Z9init_W_CvPdS_S_S_S_S_S_idddd_param_8,
	.param .f64 _Z9init_W_CvPdS_S_S_S_S_S_idddd_param_9,
	.param .f64 _Z9init_W_CvPdS_S_S_S_S_S_idddd_param_10,
	.param .f64 _Z9init_W_CvPdS_S_S_S_S_S_idddd_param_11
)
{
	.reg .pred 	%p<16>;
	.reg .b32 	%r<66>;
	.reg .b32 	%f<9>;
	.reg .b64 	%rd<28>;
	.reg .b64 	%fd<158>;

	ld.param.u64 	%rd6, [_Z9init_W_CvPdS_S_S_S_S_S_idddd_param_1];
	ld.param.u64 	%rd7, [_Z9init_W_CvPdS_S_S_S_S_S_idddd_param_2];
	ld.param.u64 	%rd8, [_Z9init_W_CvPdS_S_S_S_S_S_idddd_param_3];
	ld.param.u64 	%rd9, [_Z9init_W_CvPdS_S_S_S_S_S_idddd_param_4];
	ld.param.u64 	%rd10, [_Z9init_W_CvPdS_S_S_S_S_S_idddd_param_5];
	ld.param.u64 	%rd11, [_Z9init_W_CvPdS_S_S_S_S_S_idddd_param_6];
	ld.param.u32 	%r14, [_Z9init_W_CvPdS_S_S_S_S_S_idddd_param_7];
	ld.param.f64 	%fd34, [_Z9init_W_CvPdS_S_S_S_S_S_idddd_param_8];
	ld.param.f64 	%fd35, [_Z9init_W_CvPdS_S_S_S_S_S_idddd_param_9];
	ld.param.f64 	%fd36, [_Z9init_W_CvPdS_S_S_S_S_S_idddd_param_10];
	ld.param.f64 	%fd37, [_Z9init_W_CvPdS_S_S_S_S_S_idddd_param_11];
	mov.u32 	%r15, %tid.x;
	mov.u32 	%r16, %ntid.x;
	mov.u32 	%r17, %ctaid.x;
	mad.lo.s32 	%r1, %r16, %r17, %r15;
	setp.ge.s32 	%p1, %r1, %r14;
	@%p1 bra 	$L__BB2_17;
	ld.param.u64 	%rd27, [_Z9init_W_CvPdS_S_S_S_S_S_idddd_param_0];
	cvta.to.global.u64 	%rd12, %rd27;
	cvta.to.global.u64 	%rd13, %rd6;
	cvta.to.global.u64 	%rd14, %rd7;
	mul.wide.s32 	%rd15, %r1, 8;
	add.s64 	%rd16, %rd12, %rd15;
	ld.global.f64 	%fd1, [%rd16];
	add.s64 	%rd17, %rd13, %rd15;
	ld.global.f64 	%fd2, [%rd17];
	add.s64 	%rd18, %rd14, %rd15;
	ld.global.f64 	%fd38, [%rd18];
	sub.f64 	%fd39, %fd2, %fd38;
	mul.f64 	%fd3, %fd36, %fd39;
	div.rn.f64 	%fd4, %fd37, %fd36;
	div.rn.f64 	%fd5, %fd39, %fd35;
	add.f64 	%fd40, %fd4, %fd5;
	neg.f64 	%fd41, %fd40;
	mul.f64 	%fd6, %fd35, %fd41;
	fma.rn.f64 	%fd42, %fd6, 0d3FF71547652B82FE, 0d4338000000000000;
	{
	.reg .b32 %temp; 
	mov.b64 	{%r2, %temp}, %fd42;
	}
	mov.f64 	%fd43, 0dC338000000000000;
	add.rn.f64 	%fd44, %fd42, %fd43;
	fma.rn.f64 	%fd45, %fd44, 0dBFE62E42FEFA39EF, %fd6;
	fma.rn.f64 	%fd46, %fd44, 0dBC7ABC9E3B39803F, %fd45;
	fma.rn.f64 	%fd47, %fd46, 0d3E5ADE1569CE2BDF, 0d3E928AF3FCA213EA;
	fma.rn.f64 	%fd48, %fd47, %fd46, 0d3EC71DEE62401315;
	fma.rn.f64 	%fd49, %fd48, %fd46, 0d3EFA01997C89EB71;
	fma.rn.f64 	%fd50, %fd49, %fd46, 0d3F2A01A014761F65;
	fma.rn.f64 	%fd51, %fd50, %fd46, 0d3F56C16C1852B7AF;
	fma.rn.f64 	%fd52, %fd51, %fd46, 0d3F81111111122322;
	fma.rn.f64 	%fd53, %fd52, %fd46, 0d3FA55555555502A1;
	fma.rn.f64 	%fd54, %fd53, %fd46, 0d3FC5555555555511;
	fma.rn.f64 	%fd55, %fd54, %fd46, 0d3FE000000000000B;
	fma.rn.f64 	%fd56, %fd55, %fd46, 0d3FF0000000000000;
	fma.rn.f64 	%fd57, %fd56, %fd46, 0d3FF0000000000000;
	{
	.reg .b32 %temp; 
	mov.b64 	{%r3, %temp}, %fd57;
	}
	{
	.reg .b32 %temp; 
	mov.b64 	{%temp, %r4}, %fd57;
	}
	shl.b32 	%r18, %r2, 20;
	add.s32 	%r19, %r18, %r4;
	mov.b64 	%fd154, {%r3, %r19};
	{
	.reg .b32 %temp; 
	mov.b64 	{%temp, %r20}, %fd6;
	}
	mov.b32 	%f5, %r20;
	abs.f32 	%f1, %f5;
	setp.lt.f32 	%p2, %f1, 0f4086232B;
	@%p2 bra 	$L__BB2_4;
	setp.lt.f64 	%p3, %fd6, 0d0000000000000000;
	add.f64 	%fd58, %fd6, 0d7FF0000000000000;
	selp.f64 	%fd154, 0d0000000000000000, %fd58, %p3;
	setp.geu.f32 	%p4, %f1, 0f40874800;
	@%p4 bra 	$L__BB2_4;
	shr.u32 	%r21, %r2, 31;
	add.s32 	%r22, %r2, %r21;
	shr.s32 	%r23, %r22, 1;
	shl.b32 	%r24, %r23, 20;
	add.s32 	%r25, %r4, %r24;
	mov.b64 	%fd59, {%r3, %r25};
	sub.s32 	%r26, %r2, %r23;
	shl.b32 	%r27, %r26, 20;
	add.s32 	%r28, %r27, 1072693248;
	mov.b32 	%r29, 0;
	mov.b64 	%fd60, {%r29, %r28};
	mul.f64 	%fd154, %fd60, %fd59;
$L__BB2_4:
	div.rn.f64 	%fd61, %fd34, %fd35;
	div.rn.f64 	%fd62, %fd3, %fd35;
	mov.f64 	%fd63, 0d3FF0000000000000;
	sub.f64 	%fd64, %fd63, %fd154;
	add.f64 	%fd65, %fd37, %fd62;
	mul.f64 	%fd66, %fd61, %fd65;
	div.rn.f64 	%fd67, %fd66, %fd64;
	cvta.to.global.u64 	%rd19, %rd10;
	mul.wide.s32 	%rd20, %r1, 8;
	add.s64 	%rd1, %rd19, %rd20;
	st.global.f64 	[%rd1], %fd67;
	sub.f64 	%fd68, %fd62, %fd37;
	mul.f64 	%fd11, %fd61, %fd68;
	sub.f64 	%fd69, %fd5, %fd4;
	neg.f64 	%fd70, %fd69;
	mul.f64 	%fd12, %fd35, %fd70;
	fma.rn.f64 	%fd71, %fd12, 0d3FF71547652B82FE, 0d4338000000000000;
	{
	.reg .b32 %temp; 
	mov.b64 	{%r5, %temp}, %fd71;
	}
	mov.f64 	%fd72, 0dC338000000000000;
	add.rn.f64 	%fd73, %fd71, %fd72;
	fma.rn.f64 	%fd74, %fd73, 0dBFE62E42FEFA39EF, %fd12;
	fma.rn.f64 	%fd75, %fd73, 0dBC7ABC9E3B39803F, %fd74;
	fma.rn.f64 	%fd76, %fd75, 0d3E5ADE1569CE2BDF, 0d3E928AF3FCA213EA;
	fma.rn.f64 	%fd77, %fd76, %fd75, 0d3EC71DEE62401315;
	fma.rn.f64 	%fd78, %fd77, %fd75, 0d3EFA01997C89EB71;
	fma.rn.f64 	%fd79, %fd78, %fd75, 0d3F2A01A014761F65;
	fma.rn.f64 	%fd80, %fd79, %fd75, 0d3F56C16C1852B7AF;
	fma.rn.f64 	%fd81, %fd80, %fd75, 0d3F81111111122322;
	fma.rn.f64 	%fd82, %fd81, %fd75, 0d3FA55555555502A1;
	fma.rn.f64 	%fd83, %fd82, %fd75, 0d3FC5555555555511;
	fma.rn.f64 	%fd84, %fd83, %fd75, 0d3FE000000000000B;
	fma.rn.f64 	%fd85, %fd84, %fd75, 0d3FF0000000000000;
	fma.rn.f64 	%fd86, %fd85, %fd75, 0d3FF0000000000000;
	{
	.reg .b32 %temp; 
	mov.b64 	{%r6, %temp}, %fd86;
	}
	{
	.reg .b32 %temp; 
	mov.b64 	{%temp, %r7}, %fd86;
	}
	shl.b32 	%r30, %r5, 20;
	add.s32 	%r31, %r30, %r7;
	mov.b64 	%fd155, {%r6, %r31};
	{
	.reg .b32 %temp; 
	mov.b64 	{%temp, %r32}, %fd12;
	}
	mov.b32 	%f6, %r32;
	abs.f32 	%f2, %f6;
	setp.lt.f32 	%p5, %f2, 0f4086232B;
	@%p5 bra 	$L__BB2_7;
	setp.lt.f64 	%p6, %fd12, 0d0000000000000000;
	add.f64 	%fd87, %fd12, 0d7FF0000000000000;
	selp.f64 	%fd155, 0d0000000000000000, %fd87, %p6;
	setp.geu.f32 	%p7, %f2, 0f40874800;
	@%p7 bra 	$L__BB2_7;
	shr.u32 	%r33, %r5, 31;
	add.s32 	%r34, %r5, %r33;
	shr.s32 	%r35, %r34, 1;
	shl.b32 	%r36, %r35, 20;
	add.s32 	%r37, %r7, %r36;
	mov.b64 	%fd88, {%r6, %r37};
	sub.s32 	%r38, %r5, %r35;
	shl.b32 	%r39, %r38, 20;
	add.s32 	%r40, %r39, 1072693248;
	mov.b32 	%r41, 0;
	mov.b64 	%fd89, {%r41, %r40};
	mul.f64 	%fd155, %fd89, %fd88;
$L__BB2_7:
	mov.f64 	%fd90, 0d3FF0000000000000;
	sub.f64 	%fd91, %fd90, %fd155;
	div.rn.f64 	%fd92, %fd11, %fd91;
	cvta.to.global.u64 	%rd21, %rd11;
	mul.wide.s32 	%rd22, %r1, 8;
	add.s64 	%rd2, %rd21, %rd22;
	st.global.f64 	[%rd2], %fd92;
	neg.f64 	%fd17, %fd34;
	sub.f64 	%fd93, %fd1, %fd2;
	mul.f64 	%fd18, %fd36, %fd93;
	div.rn.f64 	%fd19, %fd93, %fd35;
	add.f64 	%fd94, %fd4, %fd19;
	mul.f64 	%fd20, %fd35, %fd94;
	fma.rn.f64 	%fd95, %fd20, 0d3FF71547652B82FE, 0d4338000000000000;
	{
	.reg .b32 %temp; 
	mov.b64 	{%r8, %temp}, %fd95;
	}
	mov.f64 	%fd96, 0dC338000000000000;
	add.rn.f64 	%fd97, %fd95, %fd96;
	fma.rn.f64 	%fd98, %fd97, 0dBFE62E42FEFA39EF, %fd20;
	fma.rn.f64 	%fd99, %fd97, 0dBC7ABC9E3B39803F, %fd98;
	fma.rn.f64 	%fd100, %fd99, 0d3E5ADE1569CE2BDF, 0d3E928AF3FCA213EA;
	fma.rn.f64 	%fd101, %fd100, %fd99, 0d3EC71DEE62401315;
	fma.rn.f64 	%fd102, %fd101, %fd99, 0d3EFA01997C89EB71;
	fma.rn.f64 	%fd103, %fd102, %fd99, 0d3F2A01A014761F65;
	fma.rn.f64 	%fd104, %fd103, %fd99, 0d3F56C16C1852B7AF;
	fma.rn.f64 	%fd105, %fd104, %fd99, 0d3F81111111122322;
	fma.rn.f64 	%fd106, %fd105, %fd99, 0d3FA55555555502A1;
	fma.rn.f64 	%fd107, %fd106, %fd99, 0d3FC5555555555511;
	fma.rn.f64 	%fd108, %fd107, %fd99, 0d3FE000000000000B;
	fma.rn.f64 	%fd109, %fd108, %fd99, 0d3FF0000000000000;
	fma.rn.f64 	%fd110, %fd109, %fd99, 0d3FF0000000000000;
	{
	.reg .b32 %temp; 
	mov.b64 	{%r9, %temp}, %fd110;
	}
	{
	.reg .b32 %temp; 
	mov.b64 	{%temp, %r10}, %fd110;
	}
	shl.b32 	%r42, %r8, 20;
	add.s32 	%r43, %r42, %r10;
	mov.b64 	%fd156, {%r9, %r43};
	{
	.reg .b32 %temp; 
	mov.b64 	{%temp, %r44}, %fd20;
	}
	mov.b32 	%f7, %r44;
	abs.f32 	%f3, %f7;
	setp.lt.f32 	%p8, %f3, 0f4086232B;
	@%p8 bra 	$L__BB2_10;
	setp.lt.f64 	%p9, %fd20, 0d0000000000000000;
	add.f64 	%fd111, %fd20, 0d7FF0000000000000;
	selp.f64 	%fd156, 0d0000000000000000, %fd111, %p9;
	setp.geu.f32 	%p10, %f3, 0f40874800;
	@%p10 bra 	$L__BB2_10;
	shr.u32 	%r45, %r8, 31;
	add.s32 	%r46, %r8, %r45;
	shr.s32 	%r47, %r46, 1;
	shl.b32 	%r48, %r47, 20;
	add.s32 	%r49, %r10, %r48;
	mov.b64 	%fd112, {%r9, %r49};
	sub.s32 	%r50, %r8, %r47;
	shl.b32 	%r51, %r50, 20;
	add.s32 	%r52, %r51, 1072693248;
	mov.b32 	%r53, 0;
	mov.b64 	%fd113, {%r53, %r52};
	mul.f64 	%fd156, %fd113, %fd112;
$L__BB2_10:
	div.rn.f64 	%fd114, %fd17, %fd35;
	div.rn.f64 	%fd115, %fd18, %fd35;
	mov.f64 	%fd116, 0d3FF0000000000000;
	sub.f64 	%fd117, %fd116, %fd156;
	add.f64 	%fd118, %fd37, %fd115;
	mul.f64 	%fd119, %fd114, %fd118;
	div.rn.f64 	%fd120, %fd119, %fd117;
	cvta.to.global.u64 	%rd23, %rd8;
	add.s64 	%rd3, %rd23, %rd22;
	st.global.f64 	[%rd3], %fd120;
	sub.f64 	%fd121, %fd115, %fd37;
	mul.f64 	%fd25, %fd114, %fd121;
	sub.f64 	%fd122, %fd19, %fd4;
	mul.f64 	%fd26, %fd35, %fd122;
	fma.rn.f64 	%fd123, %fd26, 0d3FF71547652B82FE, 0d4338000000000000;
	{
	.reg .b32 %temp; 
	mov.b64 	{%r11, %temp}, %fd123;
	}
	mov.f64 	%fd124, 0dC338000000000000;
	add.rn.f64 	%fd125, %fd123, %fd124;
	fma.rn.f64 	%fd126, %fd125, 0dBFE62E42FEFA39EF, %fd26;
	fma.rn.f64 	%fd127, %fd125, 0dBC7ABC9E3B39803F, %fd126;
	fma.rn.f64 	%fd128, %fd127, 0d3E5ADE1569CE2BDF, 0d3E928AF3FCA213EA;
	fma.rn.f64 	%fd129, %fd128, %fd127, 0d3EC71DEE62401315;
	fma.rn.f64 	%fd130, %fd129, %fd127, 0d3EFA01997C89EB71;
	fma.rn.f64 	%fd131, %fd130, %fd127, 0d3F2A01A014761F65;
	fma.rn.f64 	%fd132, %fd131, %fd127, 0d3F56C16C1852B7AF;
	fma.rn.f64 	%fd133, %fd132, %fd127, 0d3F81111111122322;
	fma.rn.f64 	%fd134, %fd133, %fd127, 0d3FA55555555502A1;
	fma.rn.f64 	%fd135, %fd134, %fd127, 0d3FC5555555555511;
	fma.rn.f64 	%fd136, %fd135, %fd127, 0d3FE000000000000B;
	fma.rn.f64 	%fd137, %fd136, %fd127, 0d3FF0000000000000;
	fma.rn.f64 	%fd138, %fd137, %fd127, 0d3FF0000000000000;
	{
	.reg .b32 %temp; 
	mov.b64 	{%r12, %temp}, %fd138;
	}
	{
	.reg .b32 %temp; 
	mov.b64 	{%temp, %r13}, %fd138;
	}
	shl.b32 	%r54, %r11, 20;
	add.s32 	%r55, %r54, %r13;
	mov.b64 	%fd157, {%r12, %r55};
	{
	.reg .b32 %temp; 
	mov.b64 	{%temp, %r56}, %fd26;
	}
	mov.b32 	%f8, %r56;
	abs.f32 	%f4, %f8;
	setp.lt.f32 	%p11, %f4, 0f4086232B;
	@%p11 bra 	$L__BB2_13;
	setp.lt.f64 	%p12, %fd26, 0d0000000000000000;
	add.f64 	%fd139, %fd26, 0d7FF0000000000000;
	selp.f64 	%fd157, 0d0000000000000000, %fd139, %p12;
	setp.geu.f32 	%p13, %f4, 0f40874800;
	@%p13 bra 	$L__BB2_13;
	shr.u32 	%r57, %r11, 31;
	add.s32 	%r58, %r11, %r57;
	shr.s32 	%r59, %r58, 1;
	shl.b32 	%r60, %r59, 20;
	add.s32 	%r61, %r13, %r60;
	mov.b64 	%fd140, {%r12, %r61};
	sub.s32 	%r62, %r11, %r59;
	shl.b32 	%r63, %r62, 20;
	add.s32 	%r64, %r63, 1072693248;
	mov.b32 	%r65, 0;
	mov.b64 	%fd141, {%r65, %r64};
	mul.f64 	%fd157, %fd141, %fd140;
$L__BB2_13:
	mov.f64 	%fd142, 0d3FF0000000000000;
	sub.f64 	%fd143, %fd142, %fd157;
	div.rn.f64 	%fd144, %fd25, %fd143;
	cvta.to.global.u64 	%rd25, %rd9;
	add.s64 	%rd4, %rd25, %rd22;
	st.global.f64 	[%rd4], %fd144;
	ld.global.f64 	%fd145, [%rd1];
	ld.global.f64 	%fd31, [%rd3];
	add.f64 	%fd32, %fd145, %fd31;
	ld.global.f64 	%fd146, [%rd2];
	add.f64 	%fd33, %fd144, %fd146;
	setp.leu.f64 	%p14, %fd32, 0d3FF0000000000000;
	@%p14 bra 	$L__BB2_15;
	div.rn.f64 	%fd147, %fd31, %fd32;
	st.global.f64 	[%rd3], %fd147;
	ld.global.f64 	%fd148, [%rd1];
	div.rn.f64 	%fd149, %fd148, %fd32;
	st.global.f64 	[%rd1], %fd149;
$L__BB2_15:
	setp.leu.f64 	%p15, %fd33, 0d3FF0000000000000;
	@%p15 bra 	$L__BB2_17;
	ld.global.f64 	%fd150, [%rd4];
	div.rn.f64 	%fd151, %fd150, %fd33;
	st.global.f64 	[%rd4], %fd151;
	ld.global.f64 	%fd152, [%rd2];
	div.rn.f64 	%fd153, %fd152, %fd33;
	st.global.f64 	[%rd2], %fd153;
$L__BB2_17:
	ret;

}
	// .globl	_Z12init_W_C0potPdS_S_S_S_S_S_idddd
.visible .entry _Z12init_W_C0potPdS_S_S_S_S_S_idddd(
	.param .u64 .ptr .align 1 _Z12init_W_C0potPdS_S_S_S_S_S_idddd_param_0,
	.param .u64 .ptr .align 1 _Z12init_W_C0potPdS_S_S_S_S_S_idddd_param_1,
	.param .u64 .ptr .align 1 _Z12init_W_C0potPdS_S_S_S_S_S_idddd_param_2,
	.param .u64 .ptr .align 1 _Z12init_W_C0potPdS_S_S_S_S_S_idddd_param_3,
	.param .u64 .ptr .align 1 _Z12init_W_C0potPdS_S_S_S_S_S_idddd_param_4,
	.param .u64 .ptr .align 1 _Z12init_W_C0potPdS_S_S_S_S_S_idddd_param_5,
	.param .u64 .ptr .align 1 _Z12init_W_C0potPdS_S_S_S_S_S_idddd_param_6,
	.param .u32 _Z12init_W_C0potPdS_S_S_S_S_S_idddd_param_7,
	.param .f64 _Z12init_W_C0potPdS_S_S_S_S_S_idddd_param_8,
	.param .f64 _Z12init_W_C0potPdS_S_S_S_S_S_idddd_param_9,
	.param .f64 _Z12init_W_C0potPdS_S_S_S_S_S_idddd_param_10,
	.param .f64 _Z12init_W_C0potPdS_S_S_S_S_S_idddd_param_11
)
{
	.reg .pred 	%p<16>;
	.reg .b32 	%r<66>;
	.reg .b32 	%f<9>;
	.reg .b64 	%rd<28>;
	.reg .b64 	%fd<142>;

	ld.param.u64 	%rd6, [_Z12init_W_C0potPdS_S_S_S_S_S_idddd_param_1];
	ld.param.u64 	%rd7, [_Z12init_W_C0potPdS_S_S_S_S_S_idddd_param_2];
	ld.param.u64 	%rd8, [_Z12init_W_C0potPdS_S_S_S_S_S_idddd_param_3];
	ld.param.u64 	%rd9, [_Z12init_W_C0potPdS_S_S_S_S_S_idddd_param_4];
	ld.param.u64 	%rd10, [_Z12init_W_C0potPdS_S_S_S_S_S_idddd_param_5];
	ld.param.u64 	%rd11, [_Z12init_W_C0potPdS_S_S_S_S_S_idddd_param_6];
	ld.param.u32 	%r14, [_Z12init_W_C0potPdS_S_S_S_S_S_idddd_param_7];
	ld.param.f64 	%fd31, [_Z12init_W_C0potPdS_S_S_S_S_S_idddd_param_8];
	ld.param.f64 	%fd32, [_Z12init_W_C0potPdS_S_S_S_S_S_idddd_param_9];
	ld.param.f64 	%fd33, [_Z12init_W_C0potPdS_S_S_S_S_S_idddd_param_10];
	ld.param.f64 	%fd34, [_Z12init_W_C0potPdS_S_S_S_S_S_idddd_param_11];
	mov.u32 	%r15, %tid.x;
	mov.u32 	%r16, %ntid.x;
	mov.u32 	%r17, %ctaid.x;
	mad.lo.s32 	%r1, %r16, %r17, %r15;
	setp.ge.s32 	%p1, %r1, %r14;
	@%p1 bra 	$L__BB3_17;
	ld.param.u64 	%rd27, [_Z12init_W_C0potPdS_S_S_S_S_S_idddd_param_0];
	cvta.to.global.u64 	%rd12, %rd7;
	cvta.to.global.u64 	%rd13, %rd27;
	cvta.to.global.u64 	%rd14, %rd6;
	mul.wide.s32 	%rd15, %r1, 8;
	add.s64 	%rd16, %rd12, %rd15;
	ld.global.f64 	%fd35, [%rd16];
	add.s64 	%rd17, %rd13, %rd15;
	ld.global.f64 	%fd1, [%rd17];
	add.s64 	%rd18, %rd14, %rd15;
	ld.global.f64 	%fd2, [%rd18];
	div.rn.f64 	%fd36, %fd31, %fd32;
	div.rn.f64 	%fd37, %fd36, %fd32;
	mul.f64 	%fd3, %fd33, %fd37;
	div.rn.f64 	%fd4, %fd34, %fd33;
	mul.f64 	%fd38, %fd4, 0d3FE0000000000000;
	mul.f64 	%fd39, %fd32, %fd38;
	sub.f64 	%fd40, %fd35, %fd2;
	mul.f64 	%fd5, %fd40, 0d3FE0000000000000;
	sub.f64 	%fd6, %fd39, %fd5;
	fma.rn.f64 	%fd41, %fd6, 0d3FF71547652B82FE, 0d4338000000000000;
	{
	.reg .b32 %temp; 
	mov.b64 	{%r2, %temp}, %fd41;
	}
	mov.f64 	%fd42, 0dC338000000000000;
	add.rn.f64 	%fd43, %fd41, %fd42;
	fma.rn.f64 	%fd44, %fd43, 0dBFE62E42FEFA39EF, %fd6;
	fma.rn.f64 	%fd45, %fd43, 0dBC7ABC9E3B39803F, %fd44;
	fma.rn.f64 	%fd46, %fd45, 0d3E5ADE1569CE2BDF, 0d3E928AF3FCA213EA;
	fma.rn.f64 	%fd47, %fd46, %fd45, 0d3EC71DEE62401315;
	fma.rn.f64 	%fd48, %fd47, %fd45, 0d3EFA01997C89EB71;
	fma.rn.f64 	%fd49, %fd48, %fd45, 0d3F2A01A014761F65;
	fma.rn.f64 	%fd50, %fd49, %fd45, 0d3F56C16C1852B7AF;
	fma.rn.f64 	%fd51, %fd50, %fd45, 0d3F81111111122322;
	fma.rn.f64 	%fd52, %fd51, %fd45, 0d3FA55555555502A1;
	fma.rn.f64 	%fd53, %fd52, %fd45, 0d3FC5555555555511;
	fma.rn.f64 	%fd54, %fd53, %fd45, 0d3FE000000000000B;
	fma.rn.f64 	%fd55, %fd54, %fd45, 0d3FF0000000000000;
	fma.rn.f64 	%fd56, %fd55, %fd45, 0d3FF0000000000000;
	{
	.reg .b32 %temp; 
	mov.b64 	{%r3, %temp}, %fd56;
	}
	{
	.reg .b32 %temp; 
	mov.b64 	{%temp, %r4}, %fd56;
	}
	shl.b32 	%r18, %r2, 20;
	add.s32 	%r19, %r18, %r4;
	mov.b64 	%fd138, {%r3, %r19};
	{
	.reg .b32 %temp; 
	mov.b64 	{%temp, %r20}, %fd6;
	}
	mov.b32 	%f5, %r20;
	abs.f32 	%f1, %f5;
	setp.lt.f32 	%p2, %f1, 0f4086232B;
	@%p2 bra 	$L__BB3_4;
	setp.lt.f64 	%p3, %fd6, 0d0000000000000000;
	add.f64 	%fd57, %fd6, 0d7FF0000000000000;
	selp.f64 	%fd138, 0d0000000000000000, %fd57, %p3;
	setp.geu.f32 	%p4, %f1, 0f40874800;
	@%p4 bra 	$L__BB3_4;
	shr.u32 	%r21, %r2, 31;
	add.s32 	%r22, %r2, %r21;
	shr.s32 	%r23, %r22, 1;
	shl.b32 	%r24, %r23, 20;
	add.s32 	%r25, %r4, %r24;
	mov.b64 	%fd58, {%r3, %r25};
	sub.s32 	%r26, %r2, %r23;
	shl.b32 	%r27, %r26, 20;
	add.s32 	%r28, %r27, 1072693248;
	mov.b32 	%r29, 0;
	mov.b64 	%fd59, {%r29, %r28};
	mul.f64 	%fd138, %fd59, %fd58;
$L__BB3_4:
	mul.f64 	%fd60, %fd3, %fd138;
	cvta.to.global.u64 	%rd19, %rd10;
	mul.wide.s32 	%rd20, %r1, 8;
	add.s64 	%rd1, %rd19, %rd20;
	st.global.f64 	[%rd1], %fd60;
	neg.f64 	%fd61, %fd34;
	div.rn.f64 	%fd11, %fd61, %fd33;
	mul.f64 	%fd62, %fd11, 0d3FE0000000000000;
	mul.f64 	%fd63, %fd32, %fd62;
	sub.f64 	%fd12, %fd63, %fd5;
	fma.rn.f64 	%fd64, %fd12, 0d3FF71547652B82FE, 0d4338000000000000;
	{
	.reg .b32 %temp; 
	mov.b64 	{%r5, %temp}, %fd64;
	}
	mov.f64 	%fd65, 0dC338000000000000;
	add.rn.f64 	%fd66, %fd64, %fd65;
	fma.rn.f64 	%fd67, %fd66, 0dBFE62E42FEFA39EF, %fd12;
	fma.rn.f64 	%fd68, %fd66, 0dBC7ABC9E3B39803F, %fd67;
	fma.rn.f64 	%fd69, %fd68, 0d3E5ADE1569CE2BDF, 0d3E928AF3FCA213EA;
	fma.rn.f64 	%fd70, %fd69, %fd68, 0d3EC71DEE62401315;
	fma.rn.f64 	%fd71, %fd70, %fd68, 0d3EFA01997C89EB71;
	fma.rn.f64 	%fd72, %fd71, %fd68, 0d3F2A01A014761F65;
	fma.rn.f64 	%fd73, %fd72, %fd68, 0d3F56C16C1852B7AF;
	fma.rn.f64 	%fd74, %fd73, %fd68, 0d3F81111111122322;
	fma.rn.f64 	%fd75, %fd74, %fd68, 0d3FA55555555502A1;
	fma.rn.f64 	%fd76, %fd75, %fd68, 0d3FC5555555555511;
	fma.rn.f64 	%fd77, %fd76, %fd68, 0d3FE000000000000B;
	fma.rn.f64 	%fd78, %fd77, %fd68, 0d3FF0000000000000;
	fma.rn.f64 	%fd79, %fd78, %fd68, 0d3FF0000000000000;
	{
	.reg .b32 %temp; 
	mov.b64 	{%r6, %temp}, %fd79;
	}
	{
	.reg .b32 %temp; 
	mov.b64 	{%temp, %r7}, %fd79;
	}
	shl.b32 	%r30, %r5, 20;
	add.s32 	%r31, %r30, %r7;
	mov.b64 	%fd139, {%r6, %r31};
	{
	.reg .b32 %temp; 
	mov.b64 	{%temp, %r32}, %fd12;
	}
	mov.b32 	%f6, %r32;
	abs.f32 	%f2, %f6;
	setp.lt.f32 	%p5, %f2, 0f4086232B;
	@%p5 bra 	$L__BB3_7;
	setp.lt.f64 	%p6, %fd12, 0d0000000000000000;
	add.f64 	%fd80, %fd12, 0d7FF0000000000000;
	selp.f64 	%fd139, 0d0000000000000000, %fd80, %p6;
	setp.geu.f32 	%p7, %f2, 0f40874800;
	@%p7 bra 	$L__BB3_7;
	shr.u32 	%r33, %r5, 31;
	add.s32 	%r34, %r5, %r33;
	shr.s32 	%r35, %r34, 1;
	shl.b32 	%r36, %r35, 20;
	add.s32 	%r37, %r7, %r36;
	mov.b64 	%fd81, {%r6, %r37};
	sub.s32 	%r38, %r5, %r35;
	shl.b32 	%r39, %r38, 20;
	add.s32 	%r40, %r39, 1072693248;
	mov.b32 	%r41, 0;
	mov.b64 	%fd82, {%r41, %r40};
	mul.f64 	%fd139, %fd82, %fd81;
$L__BB3_7:
	mul.f64 	%fd83, %fd3, %fd139;
	cvta.to.global.u64 	%rd21, %rd11;
	add.s64 	%rd2, %rd21, %rd20;
	st.global.f64 	[%rd2], %fd83;
	mul.f64 	%fd84, %fd4, 0dBFE0000000000000;
	mul.f64 	%fd85, %fd32, %fd84;
	sub.f64 	%fd86, %fd1, %fd2;
	mul.f64 	%fd17, %fd86, 0d3FE0000000000000;
	sub.f64 	%fd18, %fd85, %fd17;
	fma.rn.f64 	%fd87, %fd18, 0d3FF71547652B82FE, 0d4338000000000000;
	{
	.reg .b32 %temp; 
	mov.b64 	{%r8, %temp}, %fd87;
	}
	mov.f64 	%fd88, 0dC338000000000000;
	add.rn.f64 	%fd89, %fd87, %fd88;
	fma.rn.f64 	%fd90, %fd89, 0dBFE62E42FEFA39EF, %fd18;
	fma.rn.f64 	%fd91, %fd89, 0dBC7ABC9E3B39803F, %fd90;
	fma.rn.f64 	%fd92, %fd91, 0d3E5ADE1569CE2BDF, 0d3E928AF3FCA213EA;
	fma.rn.f64 	%fd93, %fd92, %fd91, 0d3EC71DEE62401315;
	fma.rn.f64 	%fd94, %fd93, %fd91, 0d3EFA01997C89EB71;
	fma.rn.f64 	%fd95, %fd94, %fd91, 0d3F2A01A014761F65;
	fma.rn.f64 	%fd96, %fd95, %fd91, 0d3F56C16C1852B7AF;
	fma.rn.f64 	%fd97, %fd96, %fd91, 0d3F81111111122322;
	fma.rn.f64 	%fd98, %fd97, %fd91, 0d3FA55555555502A1;
	fma.rn.f64 	%fd99, %fd98, %fd91, 0d3FC5555555555511;
	fma.rn.f64 	%fd100, %fd99, %fd91, 0d3FE000000000000B;
	fma.rn.f64 	%fd101, %fd100, %fd91, 0d3FF0000000000000;
	fma.rn.f64 	%fd102, %fd101, %fd91, 0d3FF0000000000000;
	{
	.reg .b32 %temp; 
	mov.b64 	{%r9, %temp}, %fd102;
	}
	{
	.reg .b32 %temp; 
	mov.b64 	{%temp, %r10}, %fd102;
	}
	shl.b32 	%r42, %r8, 20;
	add.s32 	%r43, %r42, %r10;
	mov.b64 	%fd140, {%r9, %r43};
	{
	.reg .b32 %temp; 
	mov.b64 	{%temp, %r44}, %fd18;
	}
	mov.b32 	%f7, %r44;
	abs.f32 	%f3, %f7;
	setp.lt.f32 	%p8, %f3, 0f4086232B;
	@%p8 bra 	$L__BB3_10;
	setp.lt.f64 	%p9, %fd18, 0d0000000000000000;
	add.f64 	%fd103, %fd18, 0d7FF0000000000000;
	selp.f64 	%fd140, 0d0000000000000000, %fd103, %p9;
	setp.geu.f32 	%p10, %f3, 0f40874800;
	@%p10 bra 	$L__BB3_10;
	shr.u32 	%r45, %r8, 31;
	add.s32 	%r46, %r8, %r45;
	shr.s32 	%r47, %r46, 1;
	shl.b32 	%r48, %r47, 20;
	add.s32 	%r49, %r10, %r48;
	mov.b64 	%fd104, {%r9, %r49};
	sub.s32 	%r50, %r8, %r47;
	shl.b32 	%r51, %r50, 20;
	add.s32 	%r52, %r51, 1072693248;
	mov.b32 	%r53, 0;
	mov.b64 	%fd105, {%r53, %r52};
	mul.f64 	%fd140, %fd105, %fd104;
$L__BB3_10:
	mul.f64 	%fd106, %fd3, %fd140;
	cvta.to.global.u64 	%rd23, %rd8;
	add.s64 	%rd3, %rd23, %rd20;
	st.global.f64 	[%rd3], %fd106;
	mul.f64 	%fd107, %fd11, 0dBFE0000000000000;
	mul.f64 	%fd108, %fd32, %fd107;
	sub.f64 	%fd23, %fd108, %fd17;
	fma.rn.f64 	%fd109, %fd23, 0d3FF71547652B82FE, 0d4338000000000000;
	{
	.reg .b32 %temp; 
	mov.b64 	{%r11, %temp}, %fd109;
	}
	mov.f64 	%fd110, 0dC338000000000000;
	add.rn.f64 	%fd111, %fd109, %fd110;
	fma.rn.f64 	%fd112, %fd111, 0dBFE62E42FEFA39EF, %fd23;
	fma.rn.f64 	%fd113, %fd111, 0dBC7ABC9E3B39803F, %fd112;
	fma.rn.f64 	%fd114, %fd113, 0d3E5ADE1569CE2BDF, 0d3E928AF3FCA213EA;
	fma.rn.f64 	%fd115, %fd114, %fd113, 0d3EC71DEE62401315;
	fma.rn.f64 	%fd116, %fd115, %fd113, 0d3EFA01997C89EB71;
	fma.rn.f64 	%fd117, %fd116, %fd113, 0d3F2A01A014761F65;
	fma.rn.f64 	%fd118, %fd117, %fd113, 0d3F56C16C1852B7AF;
	fma.rn.f64 	%fd119, %fd118, %fd113, 0d3F81111111122322;
	fma.rn.f64 	%fd120, %fd119, %fd113, 0d3FA55555555502A1;
	fma.rn.f64 	%fd121, %fd120, %fd113, 0d3FC5555555555511;
	fma.rn.f64 	%fd122, %fd121, %fd113, 0d3FE000000000000B;
	fma.rn.f64 	%fd123, %fd122, %fd113, 0d3FF0000000000000;
	fma.rn.f64 	%fd124, %fd123, %fd113, 0d3FF0000000000000;
	{
	.reg .b32 %temp; 
	mov.b64 	{%r12, %temp}, %fd124;
	}
	{
	.reg .b32 %temp; 
	mov.b64 	{%temp, %r13}, %fd124;
	}
	shl.b32 	%r54, %r11, 20;
	add.s32 	%r55, %r54, %r13;
	mov.b64 	%fd141, {%r12, %r55};
	{
	.reg .b32 %temp; 
	mov.b64 	{%temp, %r56}, %fd23;
	}
	mov.b32 	%f8, %r56;
	abs.f32 	%f4, %f8;
	setp.lt.f32 	%p11, %f4, 0f4086232B;
	@%p11 bra 	$L__BB3_13;
	setp.lt.f64 	%p12, %fd23, 0d0000000000000000;
	add.f64 	%fd125, %fd23, 0d7FF0000000000000;
	selp.f64 	%fd141, 0d0000000000000000, %fd125, %p12;
	setp.geu.f32 	%p13, %f4, 0f40874800;
	@%p13 bra 	$L__BB3_13;
	shr.u32 	%r57, %r11, 31;
	add.s32 	%r58, %r11, %r57;
	shr.s32 	%r59, %r58, 1;
	shl.b32 	%r60, %r59, 20;
	add.s32 	%r61, %r13, %r60;
	mov.b64 	%fd126, {%r12, %r61};
	sub.s32 	%r62, %r11, %r59;
	shl.b32 	%r63, %r62, 20;
	add.s32 	%r64, %r63, 1072693248;
	mov.b32 	%r65, 0;
	mov.b64 	%fd127, {%r65, %r64};
	mul.f64 	%fd141, %fd127, %fd126;
$L__BB3_13:
	mul.f64 	%fd128, %fd3, %fd141;
	cvta.to.global.u64 	%rd25, %rd9;
	add.s64 	%rd4, %rd25, %rd20;
	st.global.f64 	[%rd4], %fd128;
	ld.global.f64 	%fd129, [%rd1];
	ld.global.f64 	%fd28, [%rd3];
	add.f64 	%fd29, %fd129, %fd28;
	ld.global.f64 	%fd130, [%rd2];
	add.f64 	%fd30, %fd128, %fd130;
	setp.leu.f64 	%p14, %fd29, 0d3FF0000000000000;
	@%p14 bra 	$L__BB3_15;
	div.rn.f64 	%fd131, %fd28, %fd29;
	st.global.f64 	[%rd3], %fd131;
	ld.global.f64 	%fd132, [%rd1];
	div.rn.f64 	%fd133, %fd132, %fd29;
	st.global.f64 	[%rd1], %fd133;
$L__BB3_15:
	setp.leu.f64 	%p15, %fd30, 0d3FF0000000000000;
	@%p15 bra 	$L__BB3_17;
	ld.global.f64 	%fd134, [%rd4];
	div.rn.f64 	%fd135, %fd134, %fd30;
	st.global.f64 	[%rd4], %fd135;
	ld.global.f64 	%fd136, [%rd2];
	div.rn.f64 	%fd137, %fd136, %fd30;
	st.global.f64 	[%rd2], %fd137;
$L__BB3_17:
	ret;

}
	// .globl	_Z6updatePdS_S_S_S_S_di
.visible .entry _Z6updatePdS_S_S_S_S_di(
	.param .u64 .ptr .align 1 _Z6updatePdS_S_S_S_S_di_param_0,
	.param .u64 .ptr .align 1 _Z6updatePdS_S_S_S_S_di_param_1,
	.param .u64 .ptr .align 1 _Z6updatePdS_S_S_S_S_di_param_2,
	.param .u64 .ptr .align 1 _Z6updatePdS_S_S_S_S_di_param_3,
	.param .u64 .ptr .align 1 _Z6updatePdS_S_S_S_S_di_param_4,
	.param .u64 .ptr .align 1 _Z6updatePdS_S_S_S_S_di_param_5,
	.param .f64 _Z6updatePdS_S_S_S_S_di_param_6,
	.param .u32 _Z6updatePdS_S_S_S_S_di_param_7
)
{
	.reg .pred 	%p<2>;
	.reg .b32 	%r<11>;
	.reg .b64 	%rd<32>;
	.reg .b64 	%fd<32>;

	ld.param.u64 	%rd2, [_Z6updatePdS_S_S_S_S_di_param_1];
	ld.param.u64 	%rd4, [_Z6updatePdS_S_S_S_S_di_param_3];
	ld.param.u64 	%rd5, [_Z6updatePdS_S_S_S_S_di_param_4];
	ld.param.u64 	%rd6, [_Z6updatePdS_S_S_S_S_di_param_5];
	ld.param.f64 	%fd1, [_Z6updatePdS_S_S_S_S_di_param_6];
	ld.param.u32 	%r2, [_Z6updatePdS_S_S_S_S_di_param_7];
	mov.u32 	%r3, %tid.x;
	mov.u32 	%r4, %ntid.x;
	mov.u32 	%r5, %ctaid.x;
	mad.lo.s32 	%r1, %r4, %r5, %r3;
	setp.ge.s32 	%p1, %r1, %r2;
	@%p1 bra 	$L__BB4_2;
	ld.param.u64 	%rd31, [_Z6updatePdS_S_S_S_S_di_param_2];
	ld.param.u64 	%rd30, [_Z6updatePdS_S_S_S_S_di_param_0];
	cvta.to.global.u64 	%rd7, %rd30;
	cvta.to.global.u64 	%rd8, %rd2;
	cvta.to.global.u64 	%rd9, %rd5;
	cvta.to.global.u64 	%rd10, %rd31;
	cvta.to.global.u64 	%rd11, %rd6;
	cvta.to.global.u64 	%rd12, %rd4;
	add.s32 	%r6, %r2, %r1;
	add.s32 	%r7, %r6, -1;
	rem.s32 	%r8, %r7, %r2;
	add.s32 	%r9, %r6, 1;
	rem.s32 	%r10, %r9, %r2;
	mul.wide.s32 	%rd13, %r8, 8;
	add.s64 	%rd14, %rd7, %rd13;
	ld.global.f64 	%fd2, [%rd14];
	mul.wide.s32 	%rd15, %r10, 8;
	add.s64 	%rd16, %rd7, %rd15;
	ld.global.f64 	%fd3, [%rd16];
	add.s64 	%rd17, %rd8, %rd13;
	ld.global.f64 	%fd4, [%rd17];
	add.s64 	%rd18, %rd8, %rd15;
	ld.global.f64 	%fd5, [%rd18];
	add.s64 	%rd19, %rd9, %rd13;
	ld.global.f64 	%fd6, [%rd19];
	add.s64 	%rd20, %rd10, %rd15;
	ld.global.f64 	%fd7, [%rd20];
	mul.f64 	%fd8, %fd3, %fd7;
	fma.rn.f64 	%fd9, %fd2, %fd6, %fd8;
	mul.wide.s32 	%rd21, %r1, 8;
	add.s64 	%rd22, %rd9, %rd21;
	ld.global.f64 	%fd10, [%rd22];
	mov.f64 	%fd11, 0d3FF0000000000000;
	sub.f64 	%fd12, %fd11, %fd10;
	add.s64 	%rd23, %rd10, %rd21;
	ld.global.f64 	%fd13, [%rd23];
	sub.f64 	%fd14, %fd12, %fd13;
	add.s64 	%rd24, %rd7, %rd21;
	ld.global.f64 	%fd15, [%rd24];
	fma.rn.f64 	%fd16, %fd14, %fd15, %fd9;
	add.s64 	%rd25, %rd11, %rd13;
	ld.global.f64 	%fd17, [%rd25];
	add.s64 	%rd26, %rd12, %rd15;
	ld.global.f64 	%fd18, [%rd26];
	mul.f64 	%fd19, %fd5, %fd18;
	fma.rn.f64 	%fd20, %fd4, %fd17, %fd19;
	add.s64 	%rd27, %rd11, %rd21;
	ld.global.f64 	%fd21, [%rd27];
	sub.f64 	%fd22, %fd11, %fd21;
	add.s64 	%rd28, %rd12, %rd21;
	ld.global.f64 	%fd23, [%rd28];
	sub.f64 	%fd24, %fd22, %fd23;
	add.s64 	%rd29, %rd8, %rd21;
	ld.global.f64 	%fd25, [%rd29];
	fma.rn.f64 	%fd26, %fd24, %fd25, %fd20;
	mul.f64 	%fd27, %fd1, %fd26;
	sub.f64 	%fd28, %fd11, %fd1;
	fma.rn.f64 	%fd29, %fd28, %fd16, %fd27;
	st.global.f64 	[%rd24], %fd29;
	mul.f64 	%fd30, %fd28, %fd26;
	fma.rn.f64 	%fd31, %fd1, %fd16, %fd30;
	st.global.f64 	[%rd29], %fd31;
$L__BB4_2:
	ret;

}
	// .globl	_Z2EPPdS_S_S_S_S_S_S_S_S_S_idddd
.visible .entry _Z2EPPdS_S_S_S_S_S_S_S_S_S_idddd(
	.param .u64 .ptr .align 1 _Z2EPPdS_S_S_S_S_S_S_S_S_S_idddd_param_0,
	.param .u64 .ptr .align 1 _Z2EPPdS_S_S_S_S_S_S_S_S_S_idddd_param_1,
	.param .u64 .ptr .align 1 _Z2EPPdS_S_S_S_S_S_S_S_S_S_idddd_param_2,
	.param .u64 .ptr .align 1 _Z2EPPdS_S_S_S_S_S_S_S_S_S_idddd_param_3,
	.param .u64 .ptr .align 1 _Z2EPPdS_S_S_S_S_S_S_S_S_S_idddd_param_4,
	.param .u64 .ptr .align 1 _Z2EPPdS_S_S_S_S_S_S_S_S_S_idddd_param_5,
	.param .u64 .ptr .align 1 _Z2EPPdS_S_S_S_S_S_S_S_S_S_idddd_param_6,
	.param .u64 .ptr .align 1 _Z2EPPdS_S_S_S_S_S_S_S_S_S_idddd_param_7,
	.param .u64 .ptr .align 1 _Z2EPPdS_S_S_S_S_S_S_S_S_S_idddd_param_8,
	.param .u64 .ptr .align 1 _Z2EPPdS_S_S_S_S_S_S_S_S_S_idddd_param_9,
	.param .u64 .ptr .align 1 _Z2EPPdS_S_S_S_S_S_S_S_S_S_idddd_param_10,
	.param .u32 _Z2EPPdS_S_S_S_S_S_S_S_S_S_idddd_param_11,
	.param .f64 _Z2EPPdS_S_S_S_S_S_S_S_S_S_idddd_param_12,
	.param .f64 _Z2EPPdS_S_S_S_S_S_S_S_S_S_idddd_param_13,
	.param .f64 _Z2EPPdS_S_S_S_S_S_S_S_S_S_idddd_param_14,
	.param .f64 _Z2EPPdS_S_S_S_S_S_S_S_S_S_idddd_param_15
)
{
	.reg .pred 	%p<2>;
	.reg .b32 	%r<6>;
	.reg .b64 	%rd<39>;
	.reg .b64 	%fd<37>;

	ld.param.u64 	%rd2, [_Z2EPPdS_S_S_S_S_S_S_S_S_S_idddd_param_1];
	ld.param.u64 	%rd4, [_Z2EPPdS_S_S_S_S_S_S_S_S_S_idddd_param_3];
	ld.param.u64 	%rd5, [_Z2EPPdS_S_S_S_S_S_S_S_S_S_idddd_param_4];
	ld.param.u64 	%rd8, [_Z2EPPdS_S_S_S_S_S_S_S_S_S_idddd_param_7];
	ld.param.u64 	%rd9, [_Z2EPPdS_S_S_S_S_S_S_S_S_S_idddd_param_8];
	ld.param.u64 	%rd10, [_Z2EPPdS_S_S_S_S_S_S_S_S_S_idddd_param_9];
	ld.param.u64 	%rd11, [_Z2EPPdS_S_S_S_S_S_S_S_S_S_idddd_param_10];
	ld.param.u32 	%r2, [_Z2EPPdS_S_S_S_S_S_S_S_S_S_idddd_param_11];
	ld.param.f64 	%fd1, [_Z2EPPdS_S_S_S_S_S_S_S_S_S_idddd_param_12];
	ld.param.f64 	%fd2, [_Z2EPPdS_S_S_S_S_S_S_S_S_S_idddd_param_13];
	mov.u32 	%r3, %tid.x;
	mov.u32 	%r4, %ntid.x;
	mov.u32 	%r5, %ctaid.x;
	mad.lo.s32 	%r1, %r4, %r5, %r3;
	setp.ge.s32 	%p1, %r1, %r2;
	@%p1 bra 	$L__BB5_2;
	ld.param.f64 	%fd36, [_Z2EPPdS_S_S_S_S_S_S_S_S_S_idddd_param_15];
	ld.param.f64 	%fd35, [_Z2EPPdS_S_S_S_S_S_S_S_S_S_idddd_param_14];
	ld.param.u64 	%rd38, [_Z2EPPdS_S_S_S_S_S_S_S_S_S_idddd_param_6];
	ld.param.u64 	%rd37, [_Z2EPPdS_S_S_S_S_S_S_S_S_S_idddd_param_5];
	ld.param.u64 	%rd36, [_Z2EPPdS_S_S_S_S_S_S_S_S_S_idddd_param_2];
	ld.param.u64 	%rd35, [_Z2EPPdS_S_S_S_S_S_S_S_S_S_idddd_param_0];
	cvta.to.global.u64 	%rd12, %rd36;
	cvta.to.global.u64 	%rd13, %rd4;
	cvta.to.global.u64 	%rd14, %rd5;
	cvta.to.global.u64 	%rd15, %rd35;
	cvta.to.global.u64 	%rd16, %rd37;
	cvta.to.global.u64 	%rd17, %rd8;
	cvta.to.global.u64 	%rd18, %rd10;
	cvta.to.global.u64 	%rd19, %rd2;
	cvta.to.global.u64 	%rd20, %rd38;
	cvta.to.global.u64 	%rd21, %rd9;
	cvta.to.global.u64 	%rd22, %rd11;
	mul.wide.s32 	%rd23, %r1, 8;
	add.s64 	%rd24, %rd12, %rd23;
	ld.global.f64 	%fd5, [%rd24];
	add.s64 	%rd25, %rd13, %rd23;
	ld.global.f64 	%fd6, [%rd25];
	add.s64 	%rd26, %rd14, %rd23;
	ld.global.f64 	%fd7, [%rd26];
	add.s64 	%rd27, %rd15, %rd23;
	ld.global.f64 	%fd8, [%rd27];
	add.s64 	%rd28, %rd16, %rd23;
	ld.global.f64 	%fd9, [%rd28];
	neg.f64 	%fd10, %fd36;
	div.rn.f64 	%fd11, %fd10, %fd35;
	mul.f64 	%fd12, %fd2, %fd11;
	div.rn.f64 	%fd13, %fd12, %fd1;
	sub.f64 	%fd14, %fd5, %fd6;
	div.rn.f64 	%fd15, %fd14, %fd1;
	sub.f64 	%fd16, %fd13, %fd15;
	add.s64 	%rd29, %rd17, %rd23;
	ld.global.f64 	%fd17, [%rd29];
	div.rn.f64 	%fd18, %fd36, %fd35;
	mul.f64 	%fd19, %fd2, %fd18;
	div.rn.f64 	%fd20, %fd19, %fd1;
	sub.f64 	%fd21, %fd7, %fd6;
	div.rn.f64 	%fd22, %fd21, %fd1;
	sub.f64 	%fd23, %fd20, %fd22;
	mul.f64 	%fd24, %fd17, %fd23;
	fma.rn.f64 	%fd25, %fd9, %fd16, %fd24;
	mul.f64 	%fd26, %fd8, %fd25;
	add.s64 	%rd30, %rd18, %rd23;
	st.global.f64 	[%rd30], %fd26;
	add.s64 	%rd31, %rd19, %rd23;
	ld.global.f64 	%fd27, [%rd31];
	add.s64 	%rd32, %rd20, %rd23;
	ld.global.f64 	%fd28, [%rd32];
	sub.f64 	%fd29, %fd20, %fd15;
	add.s64 	%rd33, %rd21, %rd23;
	ld.global.f64 	%fd30, [%rd33];
	sub.f64 	%fd31, %fd13, %fd22;
	mul.f64 	%fd32, %fd31, %fd30;
	fma.rn.f64 	%fd33, %fd29, %fd28, %fd32;
	mul.f64 	%fd34, %fd27, %fd33;
	add.s64 	%rd34, %rd22, %rd23;
	st.global.f64 	[%rd34], %fd34;
$L__BB5_2:
	ret;

}
	// .globl	_ZN3cub18CUB_300001_SM_10006detail11EmptyKernelIvEEvv
.visible .entry _ZN3cub18CUB_300001_SM_10006detail11EmptyKernelIvEEvv()
{


	ret;

}
.func  (.param .align 16 .b8 func_retval0[16]) __internal_trig_reduction_slowpathd(
	.param .b64 __internal_trig_reduction_slowpathd_param_0
)
{
	.local .align 8 .b8 	__local_depot7[40];
	.reg .b64 	%SP;
	.reg .b64 	%SPL;
	.reg .pred 	%p<10>;
	.reg .b32 	%r<47>;
	.reg .b64 	%rd<74>;
	.reg .b64 	%fd<5>;

	mov.u64 	%SPL, __local_depot7;
	ld.param.f64 	%fd4, [__internal_trig_reduction_slowpathd_param_0];
	add.u64 	%rd1, %SPL, 0;
	{
	.reg .b32 %temp; 
	mov.b64 	{%temp, %r1}, %fd4;
	}
	shr.u32 	%r2, %r1, 20;
	and.b32  	%r3, %r2, 2047;
	setp.eq.s32 	%p1, %r3, 2047;
	mov.b32 	%r46, 0;
	@%p1 bra 	$L__BB7_9;
	add.s32 	%r20, %r3, -1024;
	mov.b64 	%rd20, %fd4;
	shl.b64 	%rd2, %rd20, 11;
	shr.u32 	%r4, %r20, 6;
	sub.s32 	%r45, 15, %r4;
	sub.s32 	%r21, 19, %r4;
	setp.lt.u32 	%p2, %r20, 128;
	selp.b32 	%r6, 18, %r21, %p2;
	setp.ge.s32 	%p3, %r45, %r6;
	mov.b64 	%rd70, 0;
	@%p3 bra 	$L__BB7_4;
	add.s32 	%r23, %r6, %r4;
	neg.s32 	%r43, %r23;
	or.b64  	%rd3, %rd2, -9223372036854775808;
	mov.b64 	%rd70, 0;
	mov.b32 	%r42, 0;
	mov.u64 	%rd25, __cudart_i2opi_d;
	mov.u32 	%r44, %r45;
$L__BB7_3:
	.pragma "nounroll";
	mul.wide.s32 	%rd22, %r42, 8;
	add.s64 	%rd23, %rd1, %rd22;
	mul.wide.s32 	%rd24, %r44, 8;
	add.s64 	%rd26, %rd25, %rd24;
	ld.global.nc.u64 	%rd27, [%rd26];
	{
	.reg .u32 %r0, %r1, %r2, %r3, %alo, %ahi, %blo, %bhi, %clo, %chi;
	mov.b64 	{%alo,%ahi}, %rd27;
	mov.b64 	{%blo,%bhi}, %rd3;
	mov.b64 	{%clo,%chi}, %rd70;
	mad.lo.cc.u32 	%r0, %alo, %blo, %clo;
	madc.hi.cc.u32 	%r1, %alo, %blo, %chi;
	madc.hi.u32 	%r2, %alo, %bhi, 0;
	mad.lo.cc.u32 	%r1, %alo, %bhi, %r1;
	madc.hi.cc.u32 	%r2, %ahi, %blo, %r2;
	madc.hi.u32 	%r3, %ahi, %bhi, 0;
	mad.lo.cc.u32 	%r1, %ahi, %blo, %r1;
	madc.lo.cc.u32 	%r2, %ahi, %bhi, %r2;
	addc.u32 	%r3, %r3, 0;
	mov.b64 	%rd28, {%r0,%r1};
	mov.b64 	%rd70, {%r2,%r3};
	}
	st.local.u64 	[%rd23], %rd28;
	add.s32 	%r44, %r44, 1;
	add.s32 	%r43, %r43, 1;
	add.s32 	%r42, %r42, 1;
	setp.ne.s32 	%p4, %r43, -15;
	mov.u32 	%r45, %r6;
	@%p4 bra 	$L__BB7_3;
$L__BB7_4:
	cvt.s64.s32 	%rd29, %r45;
	cvt.u64.u32 	%rd30, %r4;
	add.s64 	%rd31, %rd30, %rd29;
	shl.b64 	%rd32, %rd31, 3;
	add.s64 	%rd33, %rd1, %rd32;
	st.local.u64 	[%rd33+-120], %rd70;
	and.b32  	%r15, %r2, 63;
	ld.local.u64 	%rd72, [%rd1+16];
	ld.local.u64 	%rd71, [%rd1+24];
	setp.eq.s32 	%p5, %r15, 0;
	@%p5 bra 	$L__BB7_6;
	shl.b64 	%rd34, %rd71, %r15;
	shr.u64 	%rd35, %rd72, 1;
	xor.b32  	%r24, %r15, 63;
	shr.u64 	%rd36, %rd35, %r24;
	or.b64  	%rd71, %rd34, %rd36;
	ld.local.u64 	%rd37, [%rd1+8];
	shl.b64 	%rd38, %rd72, %r15;
	shr.u64 	%rd39, %rd37, 1;
	shr.u64 	%rd40, %rd39, %r24;
	or.b64  	%rd72, %rd38, %rd40;
$L__BB7_6:
	and.b32  	%r25, %r1, -2147483648;
	shr.u64 	%rd41, %rd71, 62;
	cvt.u32.u64 	%r26, %rd41;
	mov.b64 	{%r27, %r28}, %rd71;
	mov.b64 	{%r29, %r30}, %rd72;
	shf.l.wrap.b32 	%r31, %r30, %r27, 2;
	shf.l.wrap.b32 	%r32, %r27, %r28, 2;
	mov.b64 	%rd42, {%r31, %r32};
	shl.b64 	%rd43, %rd72, 2;
	shr.u64 	%rd44, %rd42, 63;
	cvt.u32.u64 	%r33, %rd44;
	add.s32 	%r34, %r33, %r26;
	setp.eq.s32 	%p6, %r25, 0;
	neg.s32 	%r35, %r34;
	selp.b32 	%r46, %r34, %r35, %p6;
	setp.gt.s64 	%p7, %rd42, -1;
	mov.b64 	%rd45, 0;
	{
	.reg .u32 %r0, %r1, %r2, %r3, %a0, %a1, %a2, %a3, %b0, %b1, %b2, %b3;
	mov.b64 	{%a0,%a1}, %rd45;
	mov.b64 	{%a2,%a3}, %rd45;
	mov.b64 	{%b0,%b1}, %rd43;
	mov.b64 	{%b2,%b3}, %rd42;
	sub.cc.u32 	%r0, %a0, %b0;
	subc.cc.u32 	%r1, %a1, %b1;
	subc.cc.u32 	%r2, %a2, %b2;
	subc.u32 	%r3, %a3, %b3;
	mov.b64 	%rd46, {%r0,%r1};
	mov.b64 	%rd47, {%r2,%r3};
	}
	xor.b32  	%r36, %r25, -2147483648;
	selp.b64 	%rd73, %rd42, %rd47, %p7;
	selp.b64 	%rd14, %rd43, %rd46, %p7;
	selp.b32 	%r17, %r25, %r36, %p7;
	clz.b64 	%r37, %rd73;
	cvt.u64.u32 	%rd15, %r37;
	setp.eq.s32 	%p8, %r37, 0;
	@%p8 bra 	$L__BB7_8;
	cvt.u32.u64 	%r38, %rd15;
	and.b32  	%r39, %r38, 63;
	shl.b64 	%rd48, %rd73, %r39;
	shr.u64 	%rd49, %rd14, 1;
	not.b32 	%r40, %r38;
	and.b32  	%r41, %r40, 63;
	shr.u64 	%rd50, %rd49, %r41;
	or.b64  	%rd73, %rd48, %rd50;
$L__BB7_8:
	mov.b64 	%rd51, -3958705157555305931;
	{
	.reg .u32 %r0, %r1, %r2, %r3, %alo, %ahi, %blo, %bhi;
	mov.b64 	{%alo,%ahi}, %rd73;
	mov.b64 	{%blo,%bhi}, %rd51;
	mul.lo.u32 	%r0, %alo, %blo;
	mul.hi.u32 	%r1, %alo, %blo;
	mad.lo.cc.u32 	%r1, %alo, %bhi, %r1;
	madc.hi.u32 	%r2, %alo, %bhi, 0;
	mad.lo.cc.u32 	%r1, %ahi, %blo, %r1;
	madc.hi.cc.u32 	%r2, %ahi, %blo, %r2;
	madc.hi.u32 	%r3, %ahi, %bhi, 0;
	mad.lo.cc.u32 	%r2, %ahi, %bhi, %r2;
	addc.u32 	%r3, %r3, 0;
	mov.b64 	%rd52, {%r0,%r1};
	mov.b64 	%rd53, {%r2,%r3};
	}
	setp.gt.s64 	%p9, %rd53, 0;
	{
	.reg .u32 %r0, %r1, %r2, %r3, %a0, %a1, %a2, %a3, %b0, %b1, %b2, %b3;
	mov.b64 	{%a0,%a1}, %rd52;
	mov.b64 	{%a2,%a3}, %rd53;
	mov.b64 	{%b0,%b1}, %rd52;
	mov.b64 	{%b2,%b3}, %rd53;
	add.cc.u32 	%r0, %a0, %b0;
	addc.cc.u32 	%r1, %a1, %b1;
	addc.cc.u32 	%r2, %a2, %b2;
	addc.u32 	%r3, %a3, %b3;
	mov.b64 	%rd54, {%r0,%r1};
	mov.b64 	%rd55, {%r2,%r3};
	}
	selp.b64 	%rd56, %rd55, %rd53, %p9;
	selp.s64 	%rd57, -1, 0, %p9;
	sub.s64 	%rd58, %rd57, %rd15;
	cvt.u64.u32 	%rd59, %r17;
	shl.b64 	%rd60, %rd59, 32;
	add.s64 	%rd61, %rd56, 1;
	shr.u64 	%rd62, %rd61, 10;
	add.s64 	%rd63, %rd62, 1;
	shr.u64 	%rd64, %rd63, 1;
	shl.b64 	%rd65, %rd58, 52;
	add.s64 	%rd66, %rd65, %rd64;
	add.s64 	%rd67, %rd66, 4602678819172646912;
	or.b64  	%rd68, %rd67, %rd60;
	mov.b64 	%fd4, %rd68;
$L__BB7_9:
	st.param.f64 	[func_retval0], %fd4;
	st.param.b32 	[func_retval0+8], %r46;
	ret;

}


// ===== COMPILED SASS (sm_100) =====

	.target	sm_100

	.elftype	@"ET_EXEC"


//--------------------- .note.nv.tkinfo           --------------------------
	.section	.note.nv.tkinfo,"",@"SHT_NOTE"
	.sectionflags	@"SHF_NOTE_NV_TKINFO"
	.tkinfo
        /*0018*/ 	.word	0x00000002
        /*0030*/ 	.string	""
        /*0030*/ 	.string	"ptxas"
        /*0030*/ 	.string	"Cuda compilation tools, release 13.0, V13.0.88"
        /*0030*/ 	.string	"Build cuda_13.0.r13.0/compiler.36424714_0"
        /*0030*/ 	.string	"-arch sm_100 -m 64 "



//--------------------- .note.nv.cuinfo           --------------------------
	.section	.note.nv.cuinfo,"",@"SHT_NOTE"
	.sectionflags	@"SHF_NOTE_NV_CUINFO"
        /*0018*/ 	.short	0x0002
        /*001a*/ 	.short	0x0064
        /*001c*/ 	.short	0x0082
	.zero		2


//--------------------- .nv.info                  --------------------------
	.section	.nv.info,"",@"SHT_CUDA_INFO"
	.align	4


	//----- nvinfo : EIATTR_REGCOUNT
	.align		4
        /*0000*/ 	.byte	0x04, 0x2f
        /*0002*/ 	.short	(.L_57 - .L_56)
	.align		4
.L_56:
        /*0004*/ 	.word	index@(_Z6init_pPdS_i)
        /*0008*/ 	.word	0x00000015


	//----- nvinfo : EIATTR_FRAME_SIZE
	.align		4
.L_57:
        /*000c*/ 	.byte	0x04, 0x11
        /*000e*/ 	.short	(.L_59 - .L_58)
	.align		4
.L_58:
        /*0010*/ 	.word	index@($__internal_4_$__cuda_sm20_div_rn_f64_full)
        /*0014*/ 	.word	0x00000000


	//----- nvinfo : EIATTR_FRAME_SIZE
	.align		4
.L_59:
        /*0018*/ 	.byte	0x04, 0x11
        /*001a*/ 	.short	(.L_61 - .L_60)
	.align		4
.L_60:
        /*001c*/ 	.word	index@(_Z6init_pPdS_i)
        /*0020*/ 	.word	0x00000000


	//----- nvinfo : EIATTR_REGCOUNT
	.align		4
.L_61:
        /*0024*/ 	.byte	0x04, 0x2f
        /*0026*/ 	.short	(.L_63 - .L_62)
	.align		4
.L_62:
        /*0028*/ 	.word	index@(_Z7init_FVPdS_S_S_idddd)
        /*002c*/ 	.word	0x0000002e


	//----- nvinfo : EIATTR_FRAME_SIZE
	.align		4
.L_63:
        /*0030*/ 	.byte	0x04, 0x11
        /*0032*/ 	.short	(.L_65 - .L_64)
	.align		4
.L_64:
        /*0034*/ 	.word	index@($_Z7init_FVPdS_S_S_idddd$__internal_trig_reduction_slowpathd)
        /*0038*/ 	.word	0x00000028


	//----- nvinfo : EIATTR_FRAME_SIZE
	.align		4
.L_65:
        /*003c*/ 	.byte	0x04, 0x11
        /*003e*/ 	.short	(.L_67 - .L_66)
	.align		4
.L_66:
        /*0040*/ 	.word	index@($__internal_3_$__cuda_sm20_div_rn_f64_full)
        /*0044*/ 	.word	0x00000028


	//----- nvinfo : EIATTR_FRAME_SIZE
	.align		4
.L_67:
        /*0048*/ 	.byte	0x04, 0x11
        /*004a*/ 	.short	(.L_69 - .L_68)
	.align		4
.L_68:
        /*004c*/ 	.word	index@(_Z7init_FVPdS_S_S_idddd)
        /*0050*/ 	.word	0x00000028


	//----- nvinfo : EIATTR_REGCOUNT
	.align		4
.L_69:
        /*0054*/ 	.byte	0x04, 0x2f
        /*0056*/ 	.short	(.L_71 - .L_70)
	.align		4
.L_70:
        /*0058*/ 	.word	index@(_Z9init_W_CvPdS_S_S_S_S_S_idddd)
        /*005c*/ 	.word	0x00000028


	//----- nvinfo : EIATTR_FRAME_SIZE
	.align		4
.L_71:
        /*0060*/ 	.byte	0x04, 0x11
        /*0062*/ 	.short	(.L_73 - .L_72)
	.align		4
.L_72:
        /*0064*/ 	.word	index@($__internal_2_$__cuda_sm20_div_rn_f64_full)
        /*0068*/ 	.word	0x00000000


	//----- nvinfo : EIATTR_FRAME_SIZE
	.align		4
.L_73:
        /*006c*/ 	.byte	0x04, 0x11
        /*006e*/ 	.short	(.L_75 - .L_74)
	.align		4
.L_74:
        /*0070*/ 	.word	index@(_Z9init_W_CvPdS_S_S_S_S_S_idddd)
        /*0074*/ 	.word	0x00000000


	//----- nvinfo : EIATTR_REGCOUNT
	.align		4
.L_75:
        /*0078*/ 	.byte	0x04, 0x2f
        /*007a*/ 	.short	(.L_77 - .L_76)
	.align		4
.L_76:
        /*007c*/ 	.word	index@(_Z12init_W_C0potPdS_S_S_S_S_S_idddd)
        /*0080*/ 	.word	0x00000024


	//----- nvinfo : EIATTR_FRAME_SIZE
	.align		4
.L_77:
        /*0084*/ 	.byte	0x04, 0x11
        /*0086*/ 	.short	(.L_79 - .L_78)
	.align		4
.L_78:
        /*0088*/ 	.word	index@($__internal_1_$__cuda_sm20_div_rn_f64_full)
        /*008c*/ 	.word	0x00000000


	//----- nvinfo : EIATTR_FRAME_SIZE
	.align		4
.L_79:
        /*0090*/ 	.byte	0x04, 0x11
        /*0092*/ 	.short	(.L_81 - .L_80)
	.align		4
.L_80:
        /*0094*/ 	.word	index@(_Z12init_W_C0potPdS_S_S_S_S_S_idddd)
        /*0098*/ 	.word	0x00000000


	//----- nvinfo : EIATTR_REGCOUNT
	.align		4
.L_81:
        /*009c*/ 	.byte	0x04, 0x2f
        /*009e*/ 	.short	(.L_83 - .L_82)
	.align		4
.L_82:
        /*00a0*/ 	.word	index@(_Z6updatePdS_S_S_S_S_di)
        /*00a4*/ 	.word	0x00000020


	//----- nvinfo : EIATTR_FRAME_SIZE
	.align		4
.L_83:
        /*00a8*/ 	.byte	0x04, 0x11
        /*00aa*/ 	.short	(.L_85 - .L_84)
	.align		4
.L_84:
        /*00ac*/ 	.word	index@(_Z6updatePdS_S_S_S_S_di)
        /*00b0*/ 	.word	0x00000000


	//----- nvinfo : EIATTR_REGCOUNT
	.align		4
.L_85:
        /*00b4*/ 	.byte	0x04, 0x2f
        /*00b6*/ 	.short	(.L_87 - .L_86)
	.align		4
.L_86:
        /*00b8*/ 	.word	index@(_Z2EPPdS_S_S_S_S_S_S_S_S_S_idddd)
        /*00bc*/ 	.word	0x00000028


	//----- nvinfo : EIATTR_FRAME_SIZE
	.align		4
.L_87:
        /*00c0*/ 	.byte	0x04, 0x11
        /*00c2*/ 	.short	(.L_89 - .L_88)
	.align		4
.L_88:
        /*00c4*/ 	.word	index@($__internal_0_$__cuda_sm20_div_rn_f64_full)
        /*00c8*/ 	.word	0x00000000


	//----- nvinfo : EIATTR_FRAME_SIZE
	.align		4
.L_89:
        /*00cc*/ 	.byte	0x04, 0x11
        /*00ce*/ 	.short	(.L_91 - .L_90)
	.align		4
.L_90:
        /*00d0*/ 	.word	index@(_Z2EPPdS_S_S_S_S_S_S_S_S_S_idddd)
        /*00d4*/ 	.word	0x00000000


	//----- nvinfo : EIATTR_REGCOUNT
	.align		4
.L_91:
        /*00d8*/ 	.byte	0x04, 0x2f
        /*00da*/ 	.short	(.L_93 - .L_92)
	.align		4
.L_92:
        /*00dc*/ 	.word	index@(_ZN3cub18CUB_300001_SM_10006detail11EmptyKernelIvEEvv)
        /*00e0*/ 	.word	0x00000004


	//----- nvinfo : EIATTR_FRAME_SIZE
	.align		4
.L_93:
        /*00e4*/ 	.byte	0x04, 0x11
        /*00e6*/ 	.short	(.L_95 - .L_94)
	.align		4
.L_94:
        /*00e8*/ 	.word	index@(_ZN3cub18CUB_300001_SM_10006detail11EmptyKernelIvEEvv)
        /*00ec*/ 	.word	0x00000000


	//----- nvinfo : EIATTR_MIN_STACK_SIZE
	.align		4
.L_95:
        /*00f0*/ 	.byte	0x04, 0x12
        /*00f2*/ 	.short	(.L_97 - .L_96)
	.align		4
.L_96:
        /*00f4*/ 	.word	index@(_ZN3cub18CUB_300001_SM_10006detail11EmptyKernelIvEEvv)
        /*00f8*/ 	.word	0x00000000


	//----- nvinfo : EIATTR_MIN_STACK_SIZE
	.align		4
.L_97:
        /*00fc*/ 	.byte	0x04, 0x12
        /*00fe*/ 	.short	(.L_99 - .L_98)
	.align		4
.L_98:
        /*0100*/ 	.word	index@(_Z2EPPdS_S_S_S_S_S_S_S_S_S_idddd)
        /*0104*/ 	.word	0x00000000


	//----- nvinfo : EIATTR_MIN_STACK_SIZE
	.align		4
.L_99:
        /*0108*/ 	.byte	0x04, 0x12
        /*010a*/ 	.short	(.L_101 - .L_100)
	.align		4
.L_100:
        /*010c*/ 	.word	index@(_Z6updatePdS_S_S_S_S_di)
        /*0110*/ 	.word	0x00000000


	//----- nvinfo : EIATTR_MIN_STACK_SIZE
	.align		4
.L_101:
        /*0114*/ 	.byte	0x04, 0x12
        /*0116*/ 	.short	(.L_103 - .L_102)
	.align		4
.L_102:
        /*0118*/ 	.word	index@(_Z12init_W_C0potPdS_S_S_S_S_S_idddd)
        /*011c*/ 	.word	0x00000000


	//----- nvinfo : EIATTR_MIN_STACK_SIZE
	.align		4
.L_103:
        /*0120*/ 	.byte	0x04, 0x12
        /*0122*/ 	.short	(.L_105 - .L_104)
	.align		4
.L_104:
        /*0124*/ 	.word	index@(_Z9init_W_CvPdS_S_S_S_S_S_idddd)
        /*0128*/ 	.word	0x00000000


	//----- nvinfo : EIATTR_MIN_STACK_SIZE
	.align		4
.L_105:
        /*012c*/ 	.byte	0x04, 0x12
        /*012e*/ 	.short	(.L_107 - .L_106)
	.align		4
.L_106:
        /*0130*/ 	.word	index@(_Z7init_FVPdS_S_S_idddd)
        /*0134*/ 	.word	0x00000028


	//----- nvinfo : EIATTR_MIN_STACK_SIZE
	.align		4
.L_107:
        /*0138*/ 	.byte	0x04, 0x12
        /*013a*/ 	.short	(.L_109 - .L_108)
	.align		4
.L_108:
        /*013c*/ 	.word	index@(_Z6init_pPdS_i)
        /*0140*/ 	.word	0x00000000
.L_109:


//--------------------- .nv.compat                --------------------------
	.section	.nv.compat,"",@"SHT_CUDA_COMPAT_INFO"
	.align	4
        /*0000*/ 	.byte	0x02, 0x09, 0x00, 0x00, 0x02, 0x02, 0x01, 0x00, 0x02, 0x05, 0x05, 0x00, 0x03, 0x07, 0x01, 0x01
        /*0010*/ 	.byte	0x02, 0x03, 0x00, 0x00, 0x02, 0x06, 0x01, 0x00, 0x04, 0x0b, 0x08, 0x00, 0x01, 0x00, 0x00, 0x00
        /*0020*/ 	.byte	0x00, 0x00, 0x00, 0x00


//--------------------- .nv.info._ZN3cub18CUB_300001_SM_10006detail11EmptyKernelIvEEvv --------------------------
	.section	.nv.info._ZN3cub18CUB_300001_SM_10006detail11EmptyKernelIvEEvv,"",@"SHT_CUDA_INFO"
	.sectionflags	@""
	.align	4


	//----- nvinfo : EIATTR_CUDA_API_VERSION
	.align		4
        /*0000*/ 	.byte	0x04, 0x37
        /*0002*/ 	.short	(.L_111 - .L_110)
.L_110:
        /*0004*/ 	.word	0x00000082


	//----- nvinfo : EIATTR_SPARSE_MMA_MASK
	.align		4
.L_111:
        /*0008*/ 	.byte	0x03, 0x50
        /*000a*/ 	.short	0x0000


	//----- nvinfo : EIATTR_MAXREG_COUNT
	.align		4
        /*000c*/ 	.byte	0x03, 0x1b
        /*000e*/ 	.short	0x00ff


	//----- nvinfo : EIATTR_MERCURY_ISA_VERSION
	.align		4
        /*0010*/ 	.byte	0x03, 0x5f
        /*0012*/ 	.short	0x0101


	//----- nvinfo : EIATTR_VRC_CTA_INIT_COUNT
	.align		4
        /*0014*/ 	.byte	0x02, 0x4a
	.zero		1
	.zero		1


	//----- nvinfo : EIATTR_EXIT_INSTR_OFFSETS
	.align		4
        /*0018*/ 	.byte	0x04, 0x1c
        /*001a*/ 	.short	(.L_113 - .L_112)


	//   ....[0]....
.L_112:
        /*001c*/ 	.word	0x00000010


	//----- nvinfo : EIATTR_SW_WAR
	.align		4
.L_113:
        /*0020*/ 	.byte	0x04, 0x36
        /*0022*/ 	.short	(.L_115 - .L_114)
.L_114:
        /*0024*/ 	.word	0x00000008
.L_115:


//--------------------- .nv.info._Z2EPPdS_S_S_S_S_S_S_S_S_S_idddd --------------------------
	.section	.nv.info._Z2EPPdS_S_S_S_S_S_S_S_S_S_idddd,"",@"SHT_CUDA_INFO"
	.sectionflags	@""
	.align	4


	//----- nvinfo : EIATTR_CUDA_API_VERSION
	.align		4
        /*0000*/ 	.byte	0x04, 0x37
        /*0002*/ 	.short	(.L_117 - .L_116)
.L_116:
        /*0004*/ 	.word	0x00000082


	//----- nvinfo : EIATTR_KPARAM_INFO
	.align		4
.L_117:
        /*0008*/ 	.byte	0x04, 0x17
        /*000a*/ 	.short	(.L_119 - .L_118)
.L_118:
        /*000c*/ 	.word	0x00000000
        /*0010*/ 	.short	0x000f
        /*0012*/ 	.short	0x0078
        /*0014*/ 	.byte	0x00, 0xf0, 0x21, 0x00


	//----- nvinfo : EIATTR_KPARAM_INFO
	.align		4
.L_119:
        /*0018*/ 	.byte	0x04, 0x17
        /*001a*/ 	.short	(.L_121 - .L_120)
.L_120:
        /*001c*/ 	.word	0x00000000
        /*0020*/ 	.short	0x000e
        /*0022*/ 	.short	0x0070
        /*0024*/ 	.byte	0x00, 0xf0, 0x21, 0x00


	//----- nvinfo : EIATTR_KPARAM_INFO
	.align		4
.L_121:
        /*0028*/ 	.byte	0x04, 0x17
        /*002a*/ 	.short	(.L_123 - .L_122)
.L_122:
        /*002c*/ 	.word	0x00000000
        /*0030*/ 	.short	0x000d
        /*0032*/ 	.short	0x0068
        /*0034*/ 	.byte	0x00, 0xf0, 0x21, 0x00


	//----- nvinfo : EIATTR_KPARAM_INFO
	.align		4
.L_123:
        /*0038*/ 	.byte	0x04, 0x17
        /*003a*/ 	.short	(.L_125 - .L_124)
.L_124:
        /*003c*/ 	.word	0x00000000
        /*0040*/ 	.short	0x000c
        /*0042*/ 	.short	0x0060
        /*0044*/ 	.byte	0x00, 0xf0, 0x21, 0x00


	//----- nvinfo : EIATTR_KPARAM_INFO
	.align		4
.L_125:
        /*0048*/ 	.byte	0x04, 0x17
        /*004a*/ 	.short	(.L_127 - .L_126)
.L_126:
        /*004c*/ 	.word	0x00000000
        /*0050*/ 	.short	0x000b
        /*0052*/ 	.short	0x0058
        /*0054*/ 	.byte	0x00, 0xf0, 0x11, 0x00


	//----- nvinfo : EIATTR_KPARAM_INFO
	.align		4
.L_127:
        /*0058*/ 	.byte	0x04, 0x17
        /*005a*/ 	.short	(.L_129 - .L_128)
.L_128:
        /*005c*/ 	.word	0x00000000
        /*0060*/ 	.short	0x000a
        /*0062*/ 	.short	0x0050
        /*0064*/ 	.byte	0x00, 0xf5, 0x21, 0x00


	//----- nvinfo : EIATTR_KPARAM_INFO
	.align		4
.L_129:
        /*0068*/ 	.byte	0x04, 0x17
        /*006a*/ 	.short	(.L_131 - .L_130)
.L_130:
        /*006c*/ 	.word	0x00000000
        /*0070*/ 	.short	0x0009
        /*0072*/ 	.short	0x0048
        /*0074*/ 	.byte	0x00, 0xf5, 0x21, 0x00


	//----- nvinfo : EIATTR_KPARAM_INFO
	.align		4
.L_131:
        /*0078*/ 	.byte	0x04, 0x17
        /*007a*/ 	.short	(.L_133 - .L_132)
.L_132:
        /*007c*/ 	.word	0x00000000
        /*0080*/ 	.short	0x0008
        /*0082*/ 	.short	0x0040
        /*0084*/ 	.byte	0x00, 0xf5, 0x21, 0x00


	//----- nvinfo : EIATTR_KPARAM_INFO
	.align		4
.L_133:
        /*0088*/ 	.byte	0x04, 0x17
        /*008a*/ 	.short	(.L_135 - .L_134)
.L_134:
        /*008c*/ 	.word	0x00000000
        /*0090*/ 	.short	0x0007
        /*0092*/ 	.short	0x0038
        /*0094*/ 	.byte	0x00, 0xf5, 0x21, 0x00


	//----- nvinfo : EIATTR_KPARAM_INFO
	.align		4
.L_135:
        /*0098*/ 	.byte	0x04, 0x17
        /*009a*/ 	.short	(.L_137 - .L_136)
.L_136:
        /*009c*/ 	.word	0x00000000
        /*00a0*/ 	.short	0x0006
        /*00a2*/ 	.short	0x0030
        /*00a4*/ 	.byte	0x00, 0xf5, 0x21, 0x00


	//----- nvinfo : EIATTR_KPARAM_INFO
	.align		4
.L_137:
        /*00a8*/ 	.byte	0x04, 0x17
        /*00aa*/ 	.short	(.L_139 - .L_138)
.L_138:
        /*00ac*/ 	.word	0x00000000
        /*00b0*/ 	.short	0x0005
        /*00b2*/ 	.short	0x0028
        /*00b4*/ 	.byte	0x00, 0xf5, 0x21, 0x00


	//----- nvinfo : EIATTR_KPARAM_INFO
	.align		4
.L_139:
        /*00b8*/ 	.byte	0x04, 0x17
        /*00ba*/ 	.short	(.L_141 - .L_140)
.L_140:
        /*00bc*/ 	.word	0x00000000
        /*00c0*/ 	.short	0x0004
        /*00c2*/ 	.short	0x0020
        /*00c4*/ 	.byte	0x00, 0xf5, 0x21, 0x00


	//----- nvinfo : EIATTR_KPARAM_INFO
	.align		4
.L_141:
        /*00c8*/ 	.byte	0x04, 0x17
        /*00ca*/ 	.short	(.L_143 - .L_142)
.L_142:
        /*00cc*/ 	.word	0x00000000
        /*00d0*/ 	.short	0x0003
        /*00d2*/ 	.short	0x0018
        /*00d4*/ 	.byte	0x00, 0xf5, 0x21, 0x00


	//----- nvinfo : EIATTR_KPARAM_INFO
	.align		4
.L_143:
        /*00d8*/ 	.byte	0x04, 0x17
        /*00da*/ 	.short	(.L_145 - .L_144)
.L_144:
        /*00dc*/ 	.word	0x00000000
        /*00e0*/ 	.short	0x0002
        /*00e2*/ 	.short	0x0010
        /*00e4*/ 	.byte	0x00, 0xf5, 0x21, 0x00


	//----- nvinfo : EIATTR_KPARAM_INFO
	.align		4
.L_145:
        /*00e8*/ 	.byte	0x04, 0x17
        /*00ea*/ 	.short	(.L_147 - .L_146)
.L_146:
        /*00ec*/ 	.word	0x00000000
        /*00f0*/ 	.short	0x0001
        /*00f2*/ 	.short	0x0008
        /*00f4*/ 	.byte	0x00, 0xf5, 0x21, 0x00


	//----- nvinfo : EIATTR_KPARAM_INFO
	.align		4
.L_147:
        /*00f8*/ 	.byte	0x04, 0x17
        /*00fa*/ 	.short	(.L_149 - .L_148)
.L_148:
        /*00fc*/ 	.word	0x00000000
        /*0100*/ 	.short	0x0000
        /*0102*/ 	.short	0x0000
        /*0104*/ 	.byte	0x00, 0xf5, 0x21, 0x00


	//----- nvinfo : EIATTR_SPARSE_MMA_MASK
	.align		4
.L_149:
        /*0108*/ 	.byte	0x03, 0x50
        /*010a*/ 	.short	0x0000


	//----- nvinfo : EIATTR_MAXREG_COUNT
	.align		4
        /*010c*/ 	.byte	0x03, 0x1b
        /*010e*/ 	.short	0x00ff


	//----- nvinfo : EIATTR_MERCURY_ISA_VERSION
	.align		4
        /*0110*/ 	.byte	0x03, 0x5f
        /*0112*/ 	.short	0x0101


	//----- nvinfo : EIATTR_VRC_CTA_INIT_COUNT
	.align		4
        /*0114*/ 	.byte	0x02, 0x4a
	.zero		1
	.zero		1


	//----- nvinfo : EIATTR_EXIT_INSTR_OFFSETS
	.align		4
        /*0118*/ 	.byte	0x04, 0x1c
        /*011a*/ 	.short	(.L_151 - .L_150)


	//   ....[0]....
.L_150:
        /*011c*/ 	.word	0x00000070


	//   ....[1]....
        /*0120*/ 	.word	0x00000d90


	//----- nvinfo : EIATTR_CRS_STACK_SIZE
	.align		4
.L_151:
        /*0124*/ 	.byte	0x04, 0x1e
        /*0126*/ 	.short	(.L_153 - .L_152)
.L_152:
        /*0128*/ 	.word	0x00000000


	//----- nvinfo : EIATTR_CBANK_PARAM_SIZE
	.align		4
.L_153:
        /*012c*/ 	.byte	0x03, 0x19
        /*012e*/ 	.short	0x0080


	//----- nvinfo : EIATTR_PARAM_CBANK
	.align		4
        /*0130*/ 	.byte	0x04, 0x0a
        /*0132*/ 	.short	(.L_155 - .L_154)
	.align		4
.L_154:
        /*0134*/ 	.word	index@(.nv.constant0._Z2EPPdS_S_S_S_S_S_S_S_S_S_idddd)
        /*0138*/ 	.short	0x0380
        /*013a*/ 	.short	0x0080


	//----- nvinfo : EIATTR_SW_WAR
	.align		4
.L_155:
        /*013c*/ 	.byte	0x04, 0x36
        /*013e*/ 	.short	(.L_157 - .L_156)
.L_156:
        /*0140*/ 	.word	0x00000008
.L_157:


//--------------------- .nv.info._Z6updatePdS_S_S_S_S_di --------------------------
	.section	.nv.info._Z6updatePdS_S_S_S_S_di,"",@"SHT_CUDA_INFO"
	.sectionflags	@""
	.align	4


	//----- nvinfo : EIATTR_CUDA_API_VERSION
	.align		4
        /*0000*/ 	.byte	0x04, 0x37
        /*0002*/ 	.short	(.L_159 - .L_158)
.L_158:
        /*0004*/ 	.word	0x00000082


	//----- nvinfo : EIATTR_KPARAM_INFO
	.align		4
.L_159:
        /*0008*/ 	.byte	0x04, 0x17
        /*000a*/ 	.short	(.L_161 - .L_160)
.L_160:
        /*000c*/ 	.word	0x00000000
        /*0010*/ 	.short	0x0007
        /*0012*/ 	.short	0x0038
        /*0014*/ 	.byte	0x00, 0xf0, 0x11, 0x00


	//----- nvinfo : EIATTR_KPARAM_INFO
	.align		4
.L_161:
        /*0018*/ 	.byte	0x04, 0x17
        /*001a*/ 	.short	(.L_163 - .L_162)
.L_162:
        /*001c*/ 	.word	0x00000000
        /*0020*/ 	.short	0x0006
        /*0022*/ 	.short	0x0030
        /*0024*/ 	.byte	0x00, 0xf0, 0x21, 0x00


	//----- nvinfo : EIATTR_KPARAM_INFO
	.align		4
.L_163:
        /*0028*/ 	.byte	0x04, 0x17
        /*002a*/ 	.short	(.L_165 - .L_164)
.L_164:
        /*002c*/ 	.word	0x00000000
        /*0030*/ 	.short	0x0005
        /*0032*/ 	.short	0x0028
        /*0034*/ 	.byte	0x00, 0xf5, 0x21, 0x00


	//----- nvinfo : EIATTR_KPARAM_INFO
	.align		4
.L_165:
        /*0038*/ 	.byte	0x04, 0x17
        /*003a*/ 	.short	(.L_167 - .L_166)
.L_166:
        /*003c*/ 	.word	0x00000000
        /*0040*/ 	.short	0x0004
        /*0042*/ 	.short	0x0020
        /*0044*/ 	.byte	0x00, 0xf5, 0x21, 0x00


	//----- nvinfo : EIATTR_KPARAM_INFO
	.align		4
.L_167:
        /*0048*/ 	.byte	0x04, 0x17
        /*004a*/ 	.short	(.L_169 - .L_168)
.L_168:
        /*004c*/ 	.word	0x00000000
        /*0050*/ 	.short	0x0003
        /*0052*/ 	.short	0x0018
        /*0054*/ 	.byte	0x00, 0xf5, 0x21, 0x00


	//----- nvinfo : EIATTR_KPARAM_INFO
	.align		4
.L_169:
        /*0058*/ 	.byte	0x04, 0x17
        /*005a*/ 	.short	(.L_171 - .L_170)
.L_170:
        /*005c*/ 	.word	0x00000000
        /*0060*/ 	.short	0x0002
        /*0062*/ 	.short	0x0010
        /*0064*/ 	.byte	0x00, 0xf5, 0x21, 0x00


	//----- nvinfo : EIATTR_KPARAM_INFO
	.align		4
.L_171:
        /*0068*/ 	.byte	0x04, 0x17
        /*006a*/ 	.short	(.L_173 - .L_172)
.L_172:
        /*006c*/ 	.word	0x00000000
        /*0070*/ 	.short	0x0001
        /*0072*/ 	.short	0x0008
        /*0074*/ 	.byte	0x00, 0xf5, 0x21, 0x00


	//----- nvinfo : EIATTR_KPARAM_INFO
	.align		4
.L_173:
        /*0078*/ 	.byte	0x04, 0x17
        /*007a*/ 	.short	(.L_175 - .L_174)
.L_174:
        /*007c*/ 	.word	0x00000000
        /*0080*/ 	.short	0x0000
        /*0082*/ 	.short	0x0000
        /*0084*/ 	.byte	0x00, 0xf5, 0x21, 0x00


	//----- nvinfo : EIATTR_SPARSE_MMA_MASK
	.align		4
.L_175:
        /*0088*/ 	.byte	0x03, 0x50
        /*008a*/ 	.short	0x0000


	//----- nvinfo : EIATTR_MAXREG_COUNT
	.align		4
        /*008c*/ 	.byte	0x03, 0x1b
        /*008e*/ 	.short	0x00ff


	//----- nvinfo : EIATTR_MERCURY_ISA_VERSION
	.align		4
        /*0090*/ 	.byte	0x03, 0x5f
        /*0092*/ 	.short	0x0101


	//----- nvinfo : EIATTR_VRC_CTA_INIT_COUNT
	.align		4
        /*0094*/ 	.byte	0x02, 0x4a
	.zero		1
	.zero		1


	//----- nvinfo : EIATTR_EXIT_INSTR_OFFSETS
	.align		4
        /*0098*/ 	.byte	0x04, 0x1c
        /*009a*/ 	.short	(.L_177 - .L_176)


	//   ....[0]....
.L_176:
        /*009c*/ 	.word	0x00000070


	//   ....[1]....
        /*00a0*/ 	.word	0x00000610


	//----- nvinfo : EIATTR_CBANK_PARAM_SIZE
	.align		4
.L_177:
        /*00a4*/ 	.byte	0x03, 0x19
        /*00a6*/ 	.short	0x003c


	//----- nvinfo : EIATTR_PARAM_CBANK
	.align		4
        /*00a8*/ 	.byte	0x04, 0x0a
        /*00aa*/ 	.short	(.L_179 - .L_178)
	.align		4
.L_178:
        /*00ac*/ 	.word	index@(.nv.constant0._Z6updatePdS_S_S_S_S_di)
        /*00b0*/ 	.short	0x0380
        /*00b2*/ 	.short	0x003c


	//----- nvinfo : EIATTR_SW_WAR
	.align		4
.L_179:
        /*00b4*/ 	.byte	0x04, 0x36
        /*00b6*/ 	.short	(.L_181 - .L_180)
.L_180:
        /*00b8*/ 	.word	0x00000008
.L_181:


//--------------------- .nv.info._Z12init_W_C0potPdS_S_S_S_S_S_idddd --------------------------
	.section	.nv.info._Z12init_W_C0potPdS_S_S_S_S_S_idddd,"",@"SHT_CUDA_INFO"
	.sectionflags	@""
	.align	4


	//----- nvinfo : EIATTR_CUDA_API_VERSION
	.align		4
        /*0000*/ 	.byte	0x04, 0x37
        /*0002*/ 	.short	(.L_183 - .L_182)
.L_182:
        /*0004*/ 	.word	0x00000082


	//----- nvinfo : EIATTR_KPARAM_INFO
	.align		4
.L_183:
        /*0008*/ 	.byte	0x04, 0x17
        /*000a*/ 	.short	(.L_185 - .L_184)
.L_184:
        /*000c*/ 	.word	0x00000000
        /*0010*/ 	.short	0x000b
        /*0012*/ 	.short	0x0058
        /*0014*/ 	.byte	0x00, 0xf0, 0x21, 0x00


	//----- nvinfo : EIATTR_KPARAM_INFO
	.align		4
.L_185:
        /*0018*/ 	.byte	0x04, 0x17
        /*001a*/ 	.short	(.L_187 - .L_186)
.L_186:
        /*001c*/ 	.word	0x00000000
        /*0020*/ 	.short	0x000a
        /*0022*/ 	.short	0x0050
        /*0024*/ 	.byte	0x00, 0xf0, 0x21, 0x00


	//----- nvinfo : EIATTR_KPARAM_INFO
	.align		4
.L_187:
        /*0028*/ 	.byte	0x04, 0x17
        /*002a*/ 	.short	(.L_189 - .L_188)
.L_188:
        /*002c*/ 	.word	0x00000000
        /*0030*/ 	.short	0x0009
        /*0032*/ 	.short	0x0048
        /*0034*/ 	.byte	0x00, 0xf0, 0x21, 0x00


	//----- nvinfo : EIATTR_KPARAM_INFO
	.align		4
.L_189:
        /*0038*/ 	.byte	0x04, 0x17
        /*003a*/ 	.short	(.L_191 - .L_190)
.L_190:
        /*003c*/ 	.word	0x00000000
        /*0040*/ 	.short	0x0008
        /*0042*/ 	.short	0x0040
        /*0044*/ 	.byte	0x00, 0xf0, 0x21, 0x00


	//----- nvinfo : EIATTR_KPARAM_INFO
	.align		4
.L_191:
        /*0048*/ 	.byte	0x04, 0x17
        /*004a*/ 	.short	(.L_193 - .L_192)
.L_192:
        /*004c*/ 	.word	0x00000000
        /*0050*/ 	.short	0x0007
        /*0052*/ 	.short	0x0038
        /*0054*/ 	.byte	0x00, 0xf0, 0x11, 0x00


	//----- nvinfo : EIATTR_KPARAM_INFO
	.align		4
.L_193:
        /*0058*/ 	.byte	0x04, 0x17
        /*005a*/ 	.short	(.L_195 - .L_194)
.L_194:
        /*005c*/ 	.word	0x00000000
        /*0060*/ 	.short	0x0006
        /*0062*/ 	.short	0x0030
        /*0064*/ 	.byte	0x00, 0xf5, 0x21, 0x00


	//----- nvinfo : EIATTR_KPARAM_INFO
	.align		4
.L_195:
        /*0068*/ 	.byte	0x04, 0x17
        /*006a*/ 	.short	(.L_197 - .L_196)
.L_196:
        /*006c*/ 	.word	0x00000000
        /*0070*/ 	.short	0x0005
        /*0072*/ 	.short	0x0028
        /*0074*/ 	.byte	0x00, 0xf5, 0x21, 0x00


	//----- nvinfo : EIATTR_KPARAM_INFO
	.align		4
.L_197:
        /*0078*/ 	.byte	0x04, 0x17
        /*007a*/ 	.short	(.L_199 - .L_198)
.L_198:
        /*007c*/ 	.word	0x00000000
        /*0080*/ 	.short	0x0004
        /*0082*/ 	.short	0x0020
        /*0084*/ 	.byte	0x00, 0xf5, 0x21, 0x00


	//----- nvinfo : EIATTR_KPARAM_INFO
	.align		4
.L_199:
        /*0088*/ 	.byte	0x04, 0x17
        /*008a*/ 	.short	(.L_201 - .L_200)
.L_200:
        /*008c*/ 	.word	0x00000000
        /*0090*/ 	.short	0x0003
        /*0092*/ 	.short	0x0018
        /*0094*/ 	.byte	0x00, 0xf5, 0x21, 0x00


	//----- nvinfo : EIATTR_KPARAM_INFO
	.align		4
.L_201:
        /*0098*/ 	.byte	0x04, 0x17
        /*009a*/ 	.short	(.L_203 - .L_202)
.L_202:
        /*009c*/ 	.word	0x00000000
        /*00a0*/ 	.short	0x0002
        /*00a2*/ 	.short	0x0010
        /*00a4*/ 	.byte	0x00, 0xf5, 0x21, 0x00


	//----- nvinfo : EIATTR_KPARAM_INFO
	.align		4
.L_203:
        /*00a8*/ 	.byte	0x04, 0x17
        /*00aa*/ 	.short	(.L_205 - .L_204)
.L_204:
        /*00ac*/ 	.word	0x00000000
        /*00b0*/ 	.short	0x0001
        /*00b2*/ 	.short	0x0008
        /*00b4*/ 	.byte	0x00, 0xf5, 0x21, 0x00


	//----- nvinfo : EIATTR_KPARAM_INFO
	.align		4
.L_205:
        /*00b8*/ 	.byte	0x04, 0x17
        /*00ba*/ 	.short	(.L_207 - .L_206)
.L_206:
        /*00bc*/ 	.word	0x00000000
        /*00c0*/ 	.short	0x0000
        /*00c2*/ 	.short	0x0000
        /*00c4*/ 	.byte	0x00, 0xf5, 0x21, 0x00


	//----- nvinfo : EIATTR_SPARSE_MMA_MASK
	.align		4
.L_207:
        /*00c8*/ 	.byte	0x03, 0x50
        /*00ca*/ 	.short	0x0000


	//----- nvinfo : EIATTR_MAXREG_COUNT
	.align		4
        /*00cc*/ 	.byte	0x03, 0x1b
        /*00ce*/ 	.short	0x00ff


	//----- nvinfo : EIATTR_MERCURY_ISA_VERSION
	.align		4
        /*00d0*/ 	.byte	0x03, 0x5f
        /*00d2*/ 	.short	0x0101


	//----- nvinfo : EIATTR_VRC_CTA_INIT_COUNT
	.align		4
        /*00d4*/ 	.byte	0x02, 0x4a
	.zero		1
	.zero		1


	//----- nvinfo : EIATTR_EXIT_INSTR_OFFSETS
	.align		4
        /*00d8*/ 	.byte	0x04, 0x1c
        /*00da*/ 	.short	(.L_209 - .L_208)


	//   ....[0]....
.L_208:
        /*00dc*/ 	.word	0x00000070


	//   ....[1]....
        /*00e0*/ 	.word	0x000018f0


	//   ....[2]....
        /*00e4*/ 	.word	0x00001c00


	//----- nvinfo : EIATTR_CRS_STACK_SIZE
	.align		4
.L_209:
        /*00e8*/ 	.byte	0x04, 0x1e
        /*00ea*/ 	.short	(.L_211 - .L_210)
.L_210:
        /*00ec*/ 	.word	0x00000000


	//----- nvinfo : EIATTR_CBANK_PARAM_SIZE
	.align		4
.L_211:
        /*00f0*/ 	.byte	0x03, 0x19
        /*00f2*/ 	.short	0x0060


	//----- nvinfo : EIATTR_PARAM_CBANK
	.align		4
        /*00f4*/ 	.byte	0x04, 0x0a
        /*00f6*/ 	.short	(.L_213 - .L_212)
	.align		4
.L_212:
        /*00f8*/ 	.word	index@(.nv.constant0._Z12init_W_C0potPdS_S_S_S_S_S_idddd)
        /*00fc*/ 	.short	0x0380
        /*00fe*/ 	.short	0x0060


	//----- nvinfo : EIATTR_SW_WAR
	.align		4
.L_213:
        /*0100*/ 	.byte	0x04, 0x36
        /*0102*/ 	.short	(.L_215 - .L_214)
.L_214:
        /*0104*/ 	.word	0x00000008
.L_215:


//--------------------- .nv.info._Z9init_W_CvPdS_S_S_S_S_S_idddd --------------------------
	.section	.nv.info._Z9init_W_CvPdS_S_S_S_S_S_idddd,"",@"SHT_CUDA_INFO"
	.sectionflags	@""
	.align	4


	//----- nvinfo : EIATTR_CUDA_API_VERSION
	.align		4
        /*0000*/ 	.byte	0x04, 0x37
        /*0002*/ 	.short	(.L_217 - .L_216)
.L_216:
        /*0004*/ 	.word	0x00000082


	//----- nvinfo : EIATTR_KPARAM_INFO
	.align		4
.L_217:
        /*0008*/ 	.byte	0x04, 0x17
        /*000a*/ 	.short	(.L_219 - .L_218)
.L_218:
        /*000c*/ 	.word	0x00000000
        /*0010*/ 	.short	0x000b
        /*0012*/ 	.short	0x0058
        /*0014*/ 	.byte	0x00, 0xf0, 0x21, 0x00


	//----- nvinfo : EIATTR_KPARAM_INFO
	.align		4
.L_219:
        /*0018*/ 	.byte	0x04, 0x17
        /*001a*/ 	.short	(.L_221 - .L_220)
.L_220:
        /*001c*/ 	.word	0x00000000
        /*0020*/ 	.short	0x000a
        /*0022*/ 	.short	0x0050
        /*0024*/ 	.byte	0x00, 0xf0, 0x21, 0x00


	//----- nvinfo : EIATTR_KPARAM_INFO
	.align		4
.L_221:
        /*0028*/ 	.byte	0x04, 0x17
        /*002a*/ 	.short	(.L_223 - .L_222)
.L_222:
        /*002c*/ 	.word	0x00000000
        /*0030*/ 	.short	0x0009
        /*0032*/ 	.short	0x0048
        /*0034*/ 	.byte	0x00, 0xf0, 0x21, 0x00


	//----- nvinfo : EIATTR_KPARAM_INFO
	.align		4
.L_223:
        /*0038*/ 	.byte	0x04, 0x17
        /*003a*/ 	.short	(.L_225 - .L_224)
.L_224:
        /*003c*/ 	.word	0x00000000
        /*0040*/ 	.short	0x0008
        /*0042*/ 	.short	0x0040
        /*0044*/ 	.byte	0x00, 0xf0, 0x21, 0x00


	//----- nvinfo : EIATTR_KPARAM_INFO
	.align		4
.L_225:
        /*0048*/ 	.byte	0x04, 0x17
        /*004a*/ 	.short	(.L_227 - .L_226)
.L_226:
        /*004c*/ 	.word	0x00000000
        /*0050*/ 	.short	0x0007
        /*0052*/ 	.short	0x0038
        /*0054*/ 	.byte	0x00, 0xf0, 0x11, 0x00


	//----- nvinfo : EIATTR_KPARAM_INFO
	.align		4
.L_227:
        /*0058*/ 	.byte	0x04, 0x17
        /*005a*/ 	.short	(.L_229 - .L_228)
.L_228:
        /*005c*/ 	.word	0x00000000
        /*0060*/ 	.short	0x0006
        /*0062*/ 	.short	0x0030
        /*0064*/ 	.byte	0x00, 0xf5, 0x21, 0x00


	//----- nvinfo : EIATTR_KPARAM_INFO
	.align		4
.L_229:
        /*0068*/ 	.byte	0x04, 0x17
        /*006a*/ 	.short	(.L_231 - .L_230)
.L_230:
        /*006c*/ 	.word	0x00000000
        /*0070*/ 	.short	0x0005
        /*0072*/ 	.short	0x0028
        /*0074*/ 	.byte	0x00, 0xf5, 0x21, 0x00


	//----- nvinfo : EIATTR_KPARAM_INFO
	.align		4
.L_231:
        /*0078*/ 	.byte	0x04, 0x17
        /*007a*/ 	.short	(.L_233 - .L_232)
.L_232:
        /*007c*/ 	.word	0x00000000
        /*0080*/ 	.short	0x0004
        /*0082*/ 	.short	0x0020
        /*0084*/ 	.byte	0x00, 0xf5, 0x21, 0x00


	//----- nvinfo : EIATTR_KPARAM_INFO
	.align		4
.L_233:
        /*0088*/ 	.byte	0x04, 0x17
        /*008a*/ 	.short	(.L_235 - .L_234)
.L_234:
        /*008c*/ 	.word	0x00000000
        /*0090*/ 	.short	0x0003
        /*0092*/ 	.short	0x0018
        /*0094*/ 	.byte	0x00, 0xf5, 0x21, 0x00


	//----- nvinfo : EIATTR_KPARAM_INFO
	.align		4
.L_235:
        /*0098*/ 	.byte	0x04, 0x17
        /*009a*/ 	.short	(.L_237 - .L_236)
.L_236:
        /*009c*/ 	.word	0x00000000
        /*00a0*/ 	.short	0x0002
        /*00a2*/ 	.short	0x0010
        /*00a4*/ 	.byte	0x00, 0xf5, 0x21, 0x00


	//----- nvinfo : EIATTR_KPARAM_INFO
	.align		4
.L_237:
        /*00a8*/ 	.byte	0x04, 0x17
        /*00aa*/ 	.short	(.L_239 - .L_238)
.L_238:
        /*00ac*/ 	.word	0x00000000
        /*00b0*/ 	.short	0x0001
        /*00b2*/ 	.short	0x0008
        /*00b4*/ 	.byte	0x00, 0xf5, 0x21, 0x00


	//----- nvinfo : EIATTR_KPARAM_INFO
	.align		4
.L_239:
        /*00b8*/ 	.byte	0x04, 0x17
        /*00ba*/ 	.short	(.L_241 - .L_240)
.L_240:
        /*00bc*/ 	.word	0x00000000
        /*00c0*/ 	.short	0x0000
        /*00c2*/ 	.short	0x0000
        /*00c4*/ 	.byte	0x00, 0xf5, 0x21, 0x00


	//----- nvinfo : EIATTR_SPARSE_MMA_MASK
	.align		4
.L_241:
        /*00c8*/ 	.byte	0x03, 0x50
        /*00ca*/ 	.short	0x0000


	//----- nvinfo : EIATTR_MAXREG_COUNT
	.align		4
        /*00cc*/ 	.byte	0x03, 0x1b
        /*00ce*/ 	.short	0x00ff


	//----- nvinfo : EIATTR_MERCURY_ISA_VERSION
	.align		4
        /*00d0*/ 	.byte	0x03, 0x5f
        /*00d2*/ 	.short	0x0101


	//----- nvinfo : EIATTR_VRC_CTA_INIT_COUNT
	.align		4
        /*00d4*/ 	.byte	0x02, 0x4a
	.zero		1
	.zero		1


	//----- nvinfo : EIATTR_EXIT_INSTR_OFFSETS
	.align		4
        /*00d8*/ 	.byte	0x04, 0x1c
        /*00da*/ 	.short	(.L_243 - .L_242)


	//   ....[0]....
.L_242:
        /*00dc*/ 	.word	0x00000070


	//   ....[1]....
        /*00e0*/ 	.word	0x000027c0


	//   ....[2]....
        /*00e4*/ 	.word	0x00002af0


	//----- nvinfo : EIATTR_CRS_STACK_SIZE
	.align		4
.L_243:
        /*00e8*/ 	.byte	0x04, 0x1e
        /*00ea*/ 	.short	(.L_245 - .L_244)
.L_244:
        /*00ec*/ 	.word	0x00000000


	//----- nvinfo : EIATTR_CBANK_PARAM_SIZE
	.align		4
.L_245:
        /*00f0*/ 	.byte	0x03, 0x19
        /*00f2*/ 	.short	0x0060


	//----- nvinfo : EIATTR_PARAM_CBANK
	.align		4
        /*00f4*/ 	.byte	0x04, 0x0a
        /*00f6*/ 	.short	(.L_247 - .L_246)
	.align		4
.L_246:
        /*00f8*/ 	.word	index@(.nv.constant0._Z9init_W_CvPdS_S_S_S_S_S_idddd)
        /*00fc*/ 	.short	0x0380
        /*00fe*/ 	.short	0x0060


	//----- nvinfo : EIATTR_SW_WAR
	.align		4
.L_247:
        /*0100*/ 	.byte	0x04, 0x36
        /*0102*/ 	.short	(.L_249 - .L_248)
.L_248:
        /*0104*/ 	.word	0x00000008
.L_249:


//--------------------- .nv.info._Z7init_FVPdS_S_S_idddd --------------------------
	.section	.nv.info._Z7init_FVPdS_S_S_idddd,"",@"SHT_CUDA_INFO"
	.sectionflags	@""
	.align	4


	//----- nvinfo : EIATTR_CUDA_API_VERSION
	.align		4
        /*0000*/ 	.byte	0x04, 0x37
        /*0002*/ 	.short	(.L_251 - .L_250)
.L_250:
        /*0004*/ 	.word	0x00000082


	//----- nvinfo : EIATTR_KPARAM_INFO
	.align		4
.L_251:
        /*0008*/ 	.byte	0x04, 0x17
        /*000a*/ 	.short	(.L_253 - .L_252)
.L_252:
        /*000c*/ 	.word	0x00000000
        /*0010*/ 	.short	0x0008
        /*0012*/ 	.short	0x0040
        /*0014*/ 	.byte	0x00, 0xf0, 0x21, 0x00


	//----- nvinfo : EIATTR_KPARAM_INFO
	.align		4
.L_253:
        /*0018*/ 	.byte	0x04, 0x17
        /*001a*/ 	.short	(.L_255 - .L_254)
.L_254:
        /*001c*/ 	.word	0x00000000
        /*0020*/ 	.short	0x0007
        /*0022*/ 	.short	0x0038
        /*0024*/ 	.byte	0x00, 0xf0, 0x21, 0x00


	//----- nvinfo : EIATTR_KPARAM_INFO
	.align		4
.L_255:
        /*0028*/ 	.byte	0x04, 0x17
        /*002a*/ 	.short	(.L_257 - .L_256)
.L_256:
        /*002c*/ 	.word	0x00000000
        /*0030*/ 	.short	0x0006
        /*0032*/ 	.short	0x0030
        /*0034*/ 	.byte	0x00, 0xf0, 0x21, 0x00


	//----- nvinfo : EIATTR_KPARAM_INFO
	.align		4
.L_257:
        /*0038*/ 	.byte	0x04, 0x17
        /*003a*/ 	.short	(.L_259 - .L_258)
.L_258:
        /*003c*/ 	.word	0x00000000
        /*0040*/ 	.short	0x0005
        /*0042*/ 	.short	0x0028
        /*0044*/ 	.byte	0x00, 0xf0, 0x21, 0x00


	//----- nvinfo : EIATTR_KPARAM_INFO
	.align		4
.L_259:
        /*0048*/ 	.byte	0x04, 0x17
        /*004a*/ 	.short	(.L_261 - .L_260)
.L_260:
        /*004c*/ 	.word	0x00000000
        /*0050*/ 	.short	0x0004
        /*0052*/ 	.short	0x0020
        /*0054*/ 	.byte	0x00, 0xf0, 0x11, 0x00


	//----- nvinfo : EIATTR_KPARAM_INFO
	.align		4
.L_261:
        /*0058*/ 	.byte	0x04, 0x17
        /*005a*/ 	.short	(.L_263 - .L_262)
.L_262:
        /*005c*/ 	.word	0x00000000
        /*0060*/ 	.short	0x0003
        /*0062*/ 	.short	0x0018
        /*0064*/ 	.byte	0x00, 0xf5, 0x21, 0x00


	//----- nvinfo : EIATTR_KPARAM_INFO
	.align		4
.L_263:
        /*0068*/ 	.byte	0x04, 0x17
        /*006a*/ 	.short	(.L_265 - .L_264)
.L_264:
        /*006c*/ 	.word	0x00000000
        /*0070*/ 	.short	0x0002
        /*0072*/ 	.short	0x0010
        /*0074*/ 	.byte	0x00, 0xf5, 0x21, 0x00


	//----- nvinfo : EIATTR_KPARAM_INFO
	.align		4
.L_265:
        /*0078*/ 	.byte	0x04, 0x17
        /*007a*/ 	.short	(.L_267 - .L_266)
.L_266:
        /*007c*/ 	.word	0x00000000
        /*0080*/ 	.short	0x0001
        /*0082*/ 	.short	0x0008
        /*0084*/ 	.byte	0x00, 0xf5, 0x21, 0x00


	//----- nvinfo : EIATTR_KPARAM_INFO
	.align		4
.L_267:
        /*0088*/ 	.byte	0x04, 0x17
        /*008a*/ 	.short	(.L_269 - .L_268)
.L_268:
        /*008c*/ 	.word	0x00000000
        /*0090*/ 	.short	0x0000
        /*0092*/ 	.short	0x0000
        /*0094*/ 	.byte	0x00, 0xf5, 0x21, 0x00


	//----- nvinfo : EIATTR_SPARSE_MMA_MASK
	.align		4
.L_269:
        /*0098*/ 	.byte	0x03, 0x50
        /*009a*/ 	.short	0x0000


	//----- nvinfo : EIATTR_MAXREG_COUNT
	.align		4
        /*009c*/ 	.byte	0x03, 0x1b
        /*009e*/ 	.short	0x00ff


	//----- nvinfo : EIATTR_MERCURY_ISA_VERSION
	.align		4
        /*00a0*/ 	.byte	0x03, 0x5f
        /*00a2*/ 	.short	0x0101


	//----- nvinfo : EIATTR_VRC_CTA_INIT_COUNT
	.align		4
        /*00a4*/ 	.byte	0x02, 0x4a
	.zero		1
	.zero		1


	//----- nvinfo : EIATTR_EXIT_INSTR_OFFSETS
	.align		4
        /*00a8*/ 	.byte	0x04, 0x1c
        /*00aa*/ 	.short	(.L_271 - .L_270)


	//   ....[0]....
.L_270:
        /*00ac*/ 	.word	0x00000080


	//   ....[1]....
        /*00b0*/ 	.word	0x00005470


	//----- nvinfo : EIATTR_CRS_STACK_SIZE
	.align		4
.L_271:
        /*00b4*/ 	.byte	0x04, 0x1e
        /*00b6*/ 	.short	(.L_273 - .L_272)
.L_272:
        /*00b8*/ 	.word	0x00000000


	//----- nvinfo : EIATTR_CBANK_PARAM_SIZE
	.align		4
.L_273:
        /*00bc*/ 	.byte	0x03, 0x19
        /*00be*/ 	.short	0x0048


	//----- nvinfo : EIATTR_PARAM_CBANK
	.align		4
        /*00c0*/ 	.byte	0x04, 0x0a
        /*00c2*/ 	.short	(.L_275 - .L_274)
	.align		4
.L_274:
        /*00c4*/ 	.word	index@(.nv.constant0._Z7init_FVPdS_S_S_idddd)
        /*00c8*/ 	.short	0x0380
        /*00ca*/ 	.short	0x0048


	//----- nvinfo : EIATTR_SW_WAR
	.align		4
.L_275:
        /*00cc*/ 	.byte	0x04, 0x36
        /*00ce*/ 	.short	(.L_277 - .L_276)
.L_276:
        /*00d0*/ 	.word	0x00000008
.L_277:


//--------------------- .nv.info._Z6init_pPdS_i   --------------------------
	.section	.nv.info._Z6init_pPdS_i,"",@"SHT_CUDA_INFO"
	.sectionflags	@""
	.align	4


	//----- nvinfo : EIATTR_CUDA_API_VERSION
	.align		4
        /*0000*/ 	.byte	0x04, 0x37
        /*0002*/ 	.short	(.L_279 - .L_278)
.L_278:
        /*0004*/ 	.word	0x00000082


	//----- nvinfo : EIATTR_KPARAM_INFO
	.align		4
.L_279:
        /*0008*/ 	.byte	0x04, 0x17
        /*000a*/ 	.short	(.L_281 - .L_280)
.L_280:
        /*000c*/ 	.word	0x00000000
        /*0010*/ 	.short	0x0002
        /*0012*/ 	.short	0x0010
        /*0014*/ 	.byte	0x00, 0xf0, 0x11, 0x00


	//----- nvinfo : EIATTR_KPARAM_INFO
	.align		4
.L_281:
        /*0018*/ 	.byte	0x04, 0x17
        /*001a*/ 	.short	(.L_283 - .L_282)
.L_282:
        /*001c*/ 	.word	0x00000000
        /*0020*/ 	.short	0x0001
        /*0022*/ 	.short	0x0008
        /*0024*/ 	.byte	0x00, 0xf5, 0x21, 0x00


	//----- nvinfo : EIATTR_KPARAM_INFO
	.align		4
.L_283:
        /*0028*/ 	.byte	0x04, 0x17
        /*002a*/ 	.short	(.L_285 - .L_284)
.L_284:
        /*002c*/ 	.word	0x00000000
        /*0030*/ 	.short	0x0000
        /*0032*/ 	.short	0x0000
        /*0034*/ 	.byte	0x00, 0xf5, 0x21, 0x00


	//----- nvinfo : EIATTR_SPARSE_MMA_MASK
	.align		4
.L_285:
        /*0038*/ 	.byte	0x03, 0x50
        /*003a*/ 	.short	0x0000


	//----- nvinfo : EIATTR_MAXREG_COUNT
	.align		4
        /*003c*/ 	.byte	0x03, 0x1b
        /*003e*/ 	.short	0x00ff


	//----- nvinfo : EIATTR_MERCURY_ISA_VERSION
	.align		4
        /*0040*/ 	.byte	0x03, 0x5f
        /*0042*/ 	.short	0x0101


	//----- nvinfo : EIATTR_VRC_CTA_INIT_COUNT
	.align		4
        /*0044*/ 	.byte	0x02, 0x4a
	.zero		1
	.zero		1


	//----- nvinfo : EIATTR_EXIT_INSTR_OFFSETS
	.align		4
        /*0048*/ 	.byte	0x04, 0x1c
        /*004a*/ 	.short	(.L_287 - .L_286)


	//   ....[0]....
.L_286:
        /*004c*/ 	.word	0x00000070


	//   ....[1]....
        /*0050*/ 	.word	0x000001f0


	//----- nvinfo : EIATTR_CRS_STACK_SIZE
	.align		4
.L_287:
        /*0054*/ 	.byte	0x04, 0x1e
        /*0056*/ 	.short	(.L_289 - .L_288)
.L_288:
        /*0058*/ 	.word	0x00000000


	//----- nvinfo : EIATTR_CBANK_PARAM_SIZE
	.align		4
.L_289:
        /*005c*/ 	.byte	0x03, 0x19
        /*005e*/ 	.short	0x0014


	//----- nvinfo : EIATTR_PARAM_CBANK
	.align		4
        /*0060*/ 	.byte	0x04, 0x0a
        /*0062*/ 	.short	(.L_291 - .L_290)
	.align		4
.L_290:
        /*0064*/ 	.word	index@(.nv.constant0._Z6init_pPdS_i)
        /*0068*/ 	.short	0x0380
        /*006a*/ 	.short	0x0014


	//----- nvinfo : EIATTR_SW_WAR
	.align		4
.L_291:
        /*006c*/ 	.byte	0x04, 0x36
        /*006e*/ 	.short	(.L_293 - .L_292)
.L_292:
        /*0070*/ 	.word	0x00000008
.L_293:


//--------------------- .nv.callgraph             --------------------------
	.section	.nv.callgraph,"",@"SHT_CUDA_CALLGRAPH"
	.align	4
	.sectionentsize	8
	.align		4
        /*0000*/ 	.word	0x00000000
	.align		4
        /*0004*/ 	.word	0xffffffff
	.align		4
        /*0008*/ 	.word	0x00000000
	.align		4
        /*000c*/ 	.word	0xfffffffe
	.align		4
        /*0010*/ 	.word	0x00000000
	.align		4
        /*0014*/ 	.word	0xfffffffd
	.align		4
        /*0018*/ 	.word	0x00000000
	.align		4
        /*001c*/ 	.word	0xfffffffc


//--------------------- .nv.constant4             --------------------------
	.section	.nv.constant4,"a",@progbits
	.align	8
	.align		8
.nv.constant4:
        /*0000*/ 	.dword	precalc_xorwow_matrix
	.align		8
        /*0008*/ 	.dword	precalc_xorwow_offset_matrix
	.align		8
        /*0010*/ 	.dword	mrg32k3aM1
	.align		8
        /*0018*/ 	.dword	mrg32k3aM2
	.align		8
        /*0020*/ 	.dword	mrg32k3aM1SubSeq
	.align		8
        /*0028*/ 	.dword	mrg32k3aM2SubSeq
	.align		8
        /*0030*/ 	.dword	mrg32k3aM1Seq
	.align		8
        /*0038*/ 	.dword	mrg32k3aM2Seq
	.align		8
        /*0040*/ 	.dword	_ZN34_INTERNAL_7c491fb5_4_k_cu_979719614cuda3std3__45__cpo5beginE
	.align		8
        /*0048*/ 	.dword	_ZN34_INTERNAL_7c491fb5_4_k_cu_979719614cuda3std3__45__cpo3endE
	.align		8
        /*0050*/ 	.dword	_ZN34_INTERNAL_7c491fb5_4_k_cu_979719614cuda3std3__45__cpo6cbeginE
	.align		8
        /*0058*/ 	.dword	_ZN34_INTERNAL_7c491fb5_4_k_cu_979719614cuda3std3__45__cpo4cendE
	.align		8
        /*0060*/ 	.dword	_ZN34_INTERNAL_7c491fb5_4_k_cu_979719614cuda3std3__45__cpo6rbeginE
	.align		8
        /*0068*/ 	.dword	_ZN34_INTERNAL_7c491fb5_4_k_cu_979719614cuda3std3__45__cpo4rendE
	.align		8
        /*0070*/ 	.dword	_ZN34_INTERNAL_7c491fb5_4_k_cu_979719614cuda3std3__45__cpo7crbeginE
	.align		8
        /*0078*/ 	.dword	_ZN34_INTERNAL_7c491fb5_4_k_cu_979719614cuda3std3__45__cpo5crendE
	.align		8
        /*0080*/ 	.dword	_ZN34_INTERNAL_7c491fb5_4_k_cu_979719614cuda3std3__436_GLOBAL__N__7c491fb5_4_k_cu_979719616ignoreE
	.align		8
        /*0088*/ 	.dword	_ZN34_INTERNAL_7c491fb5_4_k_cu_979719614cuda3std3__419piecewise_constructE
	.align		8
        /*0090*/ 	.dword	_ZN34_INTERNAL_7c491fb5_4_k_cu_979719614cuda3std3__48in_placeE
	.align		8
        /*0098*/ 	.dword	_ZN34_INTERNAL_7c491fb5_4_k_cu_979719614cuda3std3__420unreachable_sentinelE
	.align		8
        /*00a0*/ 	.dword	_ZN34_INTERNAL_7c491fb5_4_k_cu_979719614cuda3std3__47nulloptE
	.align		8
        /*00a8*/ 	.dword	_ZN34_INTERNAL_7c491fb5_4_k_cu_979719614cuda3std3__48unexpectE
	.align		8
        /*00b0*/ 	.dword	_ZN34_INTERNAL_7c491fb5_4_k_cu_979719614cuda3std6ranges3__45__cpo4swapE
	.align		8
        /*00b8*/ 	.dword	_ZN34_INTERNAL_7c491fb5_4_k_cu_979719614cuda3std6ranges3__45__cpo9iter_moveE
	.align		8
        /*00c0*/ 	.dword	_ZN34_INTERNAL_7c491fb5_4_k_cu_979719614cuda3std6ranges3__45__cpo5beginE
	.align		8
        /*00c8*/ 	.dword	_ZN34_INTERNAL_7c491fb5_4_k_cu_979719614cuda3std6ranges3__45__cpo3endE
	.align		8
        /*00d0*/ 	.dword	_ZN34_INTERNAL_7c491fb5_4_k_cu_979719614cuda3std6ranges3__45__cpo6cbeginE
	.align		8
        /*00d8*/ 	.dword	_ZN34_INTERNAL_7c491fb5_4_k_cu_979719614cuda3std6ranges3__45__cpo4cendE
	.align		8
        /*00e0*/ 	.dword	_ZN34_INTERNAL_7c491fb5_4_k_cu_979719614cuda3std6ranges3__45__cpo7advanceE
	.align		8
        /*00e8*/ 	.dword	_ZN34_INTERNAL_7c491fb5_4_k_cu_979719614cuda3std6ranges3__45__cpo9iter_swapE
	.align		8
        /*00f0*/ 	.dword	_ZN34_INTERNAL_7c491fb5_4_k_cu_979719614cuda3std6ranges3__45__cpo4nextE
	.align		8
        /*00f8*/ 	.dword	_ZN34_INTERNAL_7c491fb5_4_k_cu_979719614cuda3std6ranges3__45__cpo4prevE
	.align		8
        /*0100*/ 	.dword	_ZN34_INTERNAL_7c491fb5_4_k_cu_979719614cuda3std6ranges3__45__cpo4dataE
	.align		8
        /*0108*/ 	.dword	_ZN34_INTERNAL_7c491fb5_4_k_cu_979719614cuda3std6ranges3__45__cpo5cdataE
	.align		8
        /*0110*/ 	.dword	_ZN34_INTERNAL_7c491fb5_4_k_cu_979719614cuda3std6ranges3__45__cpo4sizeE
	.align		8
        /*0118*/ 	.dword	_ZN34_INTERNAL_7c491fb5_4_k_cu_979719614cuda3std6ranges3__45__cpo5ssizeE
	.align		8
        /*0120*/ 	.dword	_ZN34_INTERNAL_7c491fb5_4_k_cu_979719614cuda3std6ranges3__45__cpo8distanceE
	.align		8
        /*0128*/ 	.dword	_ZN34_INTERNAL_7c491fb5_4_k_cu_979719616thrust24THRUST_300001_SM_1000_NS8cuda_cub3parE
	.align		8
        /*0130*/ 	.dword	_ZN34_INTERNAL_7c491fb5_4_k_cu_979719616thrust24THRUST_300001_SM_1000_NS8cuda_cub10par_nosyncE
	.align		8
        /*0138*/ 	.dword	_ZN34_INTERNAL_7c491fb5_4_k_cu_979719616thrust24THRUST_300001_SM_1000_NS6system6detail10sequential3seqE
	.align		8
        /*0140*/ 	.dword	_ZN34_INTERNAL_7c491fb5_4_k_cu_979719616thrust24THRUST_300001_SM_1000_NS6system3cpp3parE
	.align		8
        /*0148*/ 	.dword	_ZN34_INTERNAL_7c491fb5_4_k_cu_979719616thrust24THRUST_300001_SM_1000_NS12placeholders2_1E
	.align		8
        /*0150*/ 	.dword	_ZN34_INTERNAL_7c491fb5_4_k_cu_979719616thrust24THRUST_300001_SM_1000_NS12placeholders2_2E
	.align		8
        /*0158*/ 	.dword	_ZN34_INTERNAL_7c491fb5_4_k_cu_979719616thrust24THRUST_300001_SM_1000_NS12placeholders2_3E
	.align		8
        /*0160*/ 	.dword	_ZN34_INTERNAL_7c491fb5_4_k_cu_979719616thrust24THRUST_300001_SM_1000_NS12placeholders2_4E
	.align		8
        /*0168*/ 	.dword	_ZN34_INTERNAL_7c491fb5_4_k_cu_979719616thrust24THRUST_300001_SM_1000_NS12placeholders2_5E
	.align		8
        /*0170*/ 	.dword	_ZN34_INTERNAL_7c491fb5_4_k_cu_979719616thrust24THRUST_300001_SM_1000_NS12placeholders2_6E
	.align		8
        /*0178*/ 	.dword	_ZN34_INTERNAL_7c491fb5_4_k_cu_979719616thrust24THRUST_300001_SM_1000_NS12placeholders2_7E
	.align		8
        /*0180*/ 	.dword	_ZN34_INTERNAL_7c491fb5_4_k_cu_979719616thrust24THRUST_300001_SM_1000_NS12placeholders2_8E
	.align		8
        /*0188*/ 	.dword	_ZN34_INTERNAL_7c491fb5_4_k_cu_979719616thrust24THRUST_300001_SM_1000_NS12placeholders2_9E
	.align		8
        /*0190*/ 	.dword	_ZN34_INTERNAL_7c491fb5_4_k_cu_979719616thrust24THRUST_300001_SM_1000_NS12placeholders3_10E
	.align		8
        /*0198*/ 	.dword	_ZN34_INTERNAL_7c491fb5_4_k_cu_979719616thrust24THRUST_300001_SM_1000_NS3seqE
	.align		8
        /*01a0*/ 	.dword	_ZN34_INTERNAL_7c491fb5_4_k_cu_979719616thrust24THRUST_300001_SM_1000_NS6deviceE
	.align		8
        /*01a8*/ 	.dword	__cudart_i2opi_d
	.align		8
        /*01b0*/ 	.dword	__cudart_sin_cos_coeffs


//--------------------- .nv.constant3             --------------------------
	.section	.nv.constant3,"a",@progbits
	.align	8
.nv.constant3:
	.type		__cr_lgamma_table,@object
	.size		__cr_lgamma_table,(.L_8 - __cr_lgamma_table)
__cr_lgamma_table:
        /*0000*/ 	.byte	0x00, 0x00, 0x00, 0x00, 0x00, 0x00, 0x00, 0x00, 0x00, 0x00, 0x00, 0x00, 0x00, 0x00, 0x00, 0x00
        /*0010*/ 	.byte	0xef, 0x39, 0xfa, 0xfe, 0x42, 0x2e, 0xe6, 0x3f, 0x02, 0x20, 0x2a, 0xfa, 0x0b, 0xab, 0xfc, 0x3f
        /*0020*/ 	.byte	0xf9, 0x2c, 0x92, 0x7c, 0xa7, 0x6c, 0x09, 0x40, 0xc9, 0x79, 0x44, 0x3c, 0x64, 0x26, 0x13, 0x40
        /*0030*/ 	.byte	0xca, 0x01, 0xcf, 0x3a, 0x27, 0x51, 0x1a, 0x40, 0x30, 0xcc, 0x2d, 0xf3, 0xe1, 0x0c, 0x21, 0x40
        /*0040*/ 	.byte	0x0d, 0xb7, 0xfc, 0x82, 0x8e, 0x35, 0x25, 0x40
.L_8:


//--------------------- .text._ZN3cub18CUB_300001_SM_10006detail11EmptyKernelIvEEvv --------------------------
	.section	.text._ZN3cub18CUB_300001_SM_10006detail11EmptyKernelIvEEvv,"ax",@progbits
	.align	128
        .global         _ZN3cub18CUB_300001_SM_10006detail11EmptyKernelIvEEvv
        .type           _ZN3cub18CUB_300001_SM_10006detail11EmptyKernelIvEEvv,@function
        .size           _ZN3cub18CUB_300001_SM_10006detail11EmptyKernelIvEEvv,(.L_x_179 - _ZN3cub18CUB_300001_SM_10006detail11EmptyKernelIvEEvv)
        .other          _ZN3cub18CUB_300001_SM_10006detail11EmptyKernelIvEEvv,@"STO_CUDA_ENTRY STV_DEFAULT"
_ZN3cub18CUB_300001_SM_10006detail11EmptyKernelIvEEvv:
.text._ZN3cub18CUB_300001_SM_10006detail11EmptyKernelIvEEvv:
[----:B------:R-:W-:Y:S01]  /*0000*/  LDC R1, c[0x0][0x37c] ;  /* 0x0000df00ff017b82 */ /* 0x000fe20000000800 */
[----:B------:R-:W-:Y:S05]  /*0010*/  EXIT ;  /* 0x000000000000794d */ /* 0x000fea0003800000 */
.L_x_0:
[----:B------:R-:W-:-:S00]  /*0020*/  BRA `(.L_x_0) ;  /* 0xfffffffc00fc7947 */ /* 0x000fc0000383ffff */
[----:B------:R-:W-:-:S00]  /*0030*/  NOP ;  /* 0x0000000000007918 */ /* 0x000fc00000000000 */
        /* <DEDUP_REMOVED lines=12> */
.L_x_179:


//--------------------- .text._Z2EPPdS_S_S_S_S_S_S_S_S_S_idddd --------------------------
	.section	.text._Z2EPPdS_S_S_S_S_S_S_S_S_S_idddd,"ax",@progbits
	.align	128
        .global         _Z2EPPdS_S_S_S_S_S_S_S_S_S_idddd
        .type           _Z2EPPdS_S_S_S_S_S_S_S_S_S_idddd,@function
        .size           _Z2EPPdS_S_S_S_S_S_S_S_S_S_idddd,(.L_x_173 - _Z2EPPdS_S_S_S_S_S_S_S_S_S_idddd)
        .other          _Z2EPPdS_S_S_S_S_S_S_S_S_S_idddd,@"STO_CUDA_ENTRY STV_DEFAULT"
_Z2EPPdS_S_S_S_S_S_S_S_S_S_idddd:
.text._Z2EPPdS_S_S_S_S_S_S_S_S_S_idddd:
[----:B------:R-:W-:Y:S01]  /*0000*/  LDC R1, c[0x0][0x37c] ;  /* 0x0000df00ff017b82 */ /* 0x000fe20000000800 */
[----:B------:R-:W0:Y:S01]  /*0010*/  S2R R8, SR_TID.X ;  /* 0x0000000000087919 */ /* 0x000e220000002100 */
[----:B------:R-:W0:Y:S01]  /*0020*/  LDCU UR4, c[0x0][0x360] ;  /* 0x00006c00ff0477ac */ /* 0x000e220008000800 */
[----:B------:R-:W0:Y:S01]  /*0030*/  S2R R3, SR_CTAID.X ;  /* 0x0000000000037919 */ /* 0x000e220000002500 */
[----:B------:R-:W1:Y:S01]  /*0040*/  LDCU UR5, c[0x0][0x3d8] ;  /* 0x00007b00ff0577ac */ /* 0x000e620008000800 */
[----:B0-----:R-:W-:-:S05]  /*0050*/  IMAD R8, R3, UR4, R8 ;  /* 0x0000000403087c24 */ /* 0x001fca000f8e0208 */
[----:B-1----:R-:W-:-:S13]  /*0060*/  ISETP.GE.AND P0, PT, R8, UR5, PT ;  /* 0x0000000508007c0c */ /* 0x002fda000bf06270 */
[----:B------:R-:W-:Y:S05]  /*0070*/  @P0 EXIT ;  /* 0x000000000000094d */ /* 0x000fea0003800000 */
[----:B------:R-:W0:Y:S01]  /*0080*/  LDC.64 R2, c[0x0][0x390] ;  /* 0x0000e400ff027b82 */ /* 0x000e220000000a00 */
[----:B------:R-:W1:Y:S01]  /*0090*/  LDCU.64 UR4, c[0x0][0x358] ;  /* 0x00006b00ff0477ac */ /* 0x000e620008000a00 */
[----:B------:R-:W2:Y:S06]  /*00a0*/  LDCU UR6, c[0x0][0x3f4] ;  /* 0x00007e80ff0677ac */ /* 0x000eac0008000800 */
[----:B------:R-:W3:Y:S08]  /*00b0*/  LDC.64 R26, c[0x0][0x398] ;  /* 0x0000e600ff1a7b82 */ /* 0x000ef00000000a00 */
[----:B------:R-:W4:Y:S08]  /*00c0*/  LDC.64 R24, c[0x0][0x3a0] ;  /* 0x0000e800ff187b82 */ /* 0x000f300000000a00 */
[----:B------:R-:W2:Y:S01]  /*00d0*/  LDC.64 R22, c[0x0][0x380] ;  /* 0x0000e000ff167b82 */ /* 0x000ea20000000a00 */
[----:B0-----:R-:W-:-:S06]  /*00e0*/  IMAD.WIDE R2, R8, 0x8, R2 ;  /* 0x0000000808027825 */ /* 0x001fcc00078e0202 */
[----:B-1----:R-:W5:Y:S01]  /*00f0*/  LDG.E.64 R2, desc[UR4][R2.64] ;  /* 0x0000000402027981 */ /* 0x002f62000c1e1b00 */
[----:B------:R-:W0:Y:S01]  /*0100*/  LDC.64 R20, c[0x0][0x3a8] ;  /* 0x0000ea00ff147b82 */ /* 0x000e220000000a00 */
[----:B---3--:R-:W-:-:S06]  /*0110*/  IMAD.WIDE R26, R8, 0x8, R26 ;  /* 0x00000008081a7825 */ /* 0x008fcc00078e021a */
[----:B------:R-:W5:Y:S01]  /*0120*/  LDG.E.64 R26, desc[UR4][R26.64] ;  /* 0x000000041a1a7981 */ /* 0x000f62000c1e1b00 */
[C---:B----4-:R-:W-:Y:S01]  /*0130*/  IMAD.WIDE R24, R8.reuse, 0x8, R24 ;  /* 0x0000000808187825 */ /* 0x050fe200078e0218 */
[----:B------:R-:W1:Y:S05]  /*0140*/  LDC.64 R10, c[0x0][0x3f0] ;  /* 0x0000fc00ff0a7b82 */ /* 0x000e6a0000000a00 */
[----:B------:R-:W5:Y:S01]  /*0150*/  LDG.E.64 R24, desc[UR4][R24.64] ;  /* 0x0000000418187981 */ /* 0x000f62000c1e1b00 */
[C---:B--2---:R-:W-:Y:S02]  /*0160*/  IMAD.WIDE R22, R8.reuse, 0x8, R22 ;  /* 0x0000000808167825 */ /* 0x044fe400078e0216 */
[----:B------:R-:W2:Y:S04]  /*0170*/  LDC.64 R12, c[0x0][0x3f8] ;  /* 0x0000fe00ff0c7b82 */ /* 0x000ea80000000a00 */
[----:B------:R-:W5:Y:S01]  /*0180*/  LDG.E.64 R22, desc[UR4][R22.64] ;  /* 0x0000000416167981 */ /* 0x000f62000c1e1b00 */
[----:B0-----:R-:W-:-:S06]  /*0190*/  IMAD.WIDE R20, R8, 0x8, R20 ;  /* 0x0000000808147825 */ /* 0x001fcc00078e0214 */
[----:B------:R-:W5:Y:S01]  /*01a0*/  LDG.E.64 R20, desc[UR4][R20.64] ;  /* 0x0000000414147981 */ /* 0x000f62000c1e1b00 */
[----:B------:R-:W1:Y:S01]  /*01b0*/  MUFU.RCP64H R5, UR6 ;  /* 0x0000000600057d08 */ /* 0x000e620008001800 */
[----:B------:R-:W-:-:S06]  /*01c0*/  IMAD.MOV.U32 R4, RZ, RZ, 0x1 ;  /* 0x00000001ff047424 */ /* 0x000fcc00078e00ff */
[----:B-1----:R-:W-:-:S08]  /*01d0*/  DFMA R6, R4, -R10, 1 ;  /* 0x3ff000000406742b */ /* 0x002fd0000000080a */
[----:B------:R-:W-:-:S08]  /*01e0*/  DFMA R6, R6, R6, R6 ;  /* 0x000000060606722b */ /* 0x000fd00000000006 */
[----:B------:R-:W-:-:S08]  /*01f0*/  DFMA R6, R4, R6, R4 ;  /* 0x000000060406722b */ /* 0x000fd00000000004 */
[----:B------:R-:W-:-:S08]  /*0200*/  DFMA R4, R6, -R10, 1 ;  /* 0x3ff000000604742b */ /* 0x000fd0000000080a */
[----:B------:R-:W-:-:S08]  /*0210*/  DFMA R4, R6, R4, R6 ;  /* 0x000000040604722b */ /* 0x000fd00000000006 */
[----:B--2---:R-:W-:-:S08]  /*0220*/  DMUL R6, R4, -R12 ;  /* 0x8000000c04067228 */ /* 0x004fd00000000000 */
[----:B------:R-:W-:-:S08]  /*0230*/  DFMA R10, R6, -R10, -R12 ;  /* 0x8000000a060a722b */ /* 0x000fd0000000080c */
[----:B------:R-:W-:Y:S02]  /*0240*/  DFMA R4, R4, R10, R6 ;  /* 0x0000000a0404722b */ /* 0x000fe40000000006 */
[----:B------:R-:W-:-:S08]  /*0250*/  DADD R10, -RZ, -R12 ;  /* 0x00000000ff0a7229 */ /* 0x000fd0000000090c */
[----:B------:R-:W-:Y:S02]  /*0260*/  FFMA R0, RZ, UR6, R5 ;  /* 0x00000006ff007c23 */ /* 0x000fe40008000005 */
[----:B------:R-:W-:-:S03]  /*0270*/  FSETP.GEU.AND P1, PT, |R11|, 6.5827683646048100446e-37, PT ;  /* 0x036000000b00780b */ /* 0x000fc60003f2e200 */
[----:B------:R-:W-:-:S13]  /*0280*/  FSETP.GT.AND P0, PT, |R0|, 1.469367938527859385e-39, PT ;  /* 0x001000000000780b */ /* 0x000fda0003f04200 */
[----:B------:R-:W-:Y:S05]  /*0290*/  @P0 BRA P1, `(.L_x_1) ;  /* 0x00000000001c0947 */ /* 0x000fea0000800000 */
[----:B------:R-:W0:Y:S01]  /*02a0*/  LDCU.64 UR6, c[0x0][0x3f0] ;  /* 0x00007e00ff0677ac */ /* 0x000e220008000a00 */
[----:B------:R-:W-:Y:S01]  /*02b0*/  MOV R0, 0x2f0 ;  /* 0x000002f000007802 */ /* 0x000fe20000000f00 */
[----:B0-----:R-:W-:Y:S02]  /*02c0*/  IMAD.U32 R12, RZ, RZ, UR6 ;  /* 0x00000006ff0c7e24 */ /* 0x001fe4000f8e00ff */
[----:B------:R-:W-:-:S07]  /*02d0*/  IMAD.U32 R13, RZ, RZ, UR7 ;  /* 0x00000007ff0d7e24 */ /* 0x000fce000f8e00ff */
[----:B-----5:R-:W-:Y:S05]  /*02e0*/  CALL.REL.NOINC `($__internal_0_$__cuda_sm20_div_rn_f64_full) ;  /* 0x0000000800ac7944 */ /* 0x020fea0003c00000 */
[----:B------:R-:W-:Y:S02]  /*02f0*/  IMAD.MOV.U32 R4, RZ, RZ, R32 ;  /* 0x000000ffff047224 */ /* 0x000fe400078e0020 */
[----:B------:R-:W-:-:S07]  /*0300*/  IMAD.MOV.U32 R5, RZ, RZ, R33 ;  /* 0x000000ffff057224 */ /* 0x000fce00078e0021 */
.L_x_1:
[----:B------:R-:W0:Y:S01]  /*0310*/  LDCU UR6, c[0x0][0x3e4] ;  /* 0x00007c80ff0677ac */ /* 0x000e220008000800 */
[----:B------:R-:W1:Y:S01]  /*0320*/  LDC.64 R14, c[0x0][0x3e0] ;  /* 0x0000f800ff0e7b82 */ /* 0x000e620000000a00 */
[----:B------:R-:W-:Y:S01]  /*0330*/  MOV R6, 0x1 ;  /* 0x0000000100067802 */ /* 0x000fe20000000f00 */
[----:B------:R-:W-:Y:S06]  /*0340*/  BSSY.RECONVERGENT B0, `(.L_x_2) ;  /* 0x0000019000007945 */ /* 0x000fec0003800200 */
[----:B------:R-:W2:Y:S01]  /*0350*/  LDC.64 R12, c[0x0][0x3e8] ;  /* 0x0000fa00ff0c7b82 */ /* 0x000ea20000000a00 */
[----:B0-----:R-:W1:Y:S01]  /*0360*/  MUFU.RCP64H R7, UR6 ;  /* 0x0000000600077d08 */ /* 0x001e620008001800 */
[----:B--2---:R-:W-:-:S02]  /*0370*/  DMUL R12, R4, R12 ;  /* 0x0000000c040c7228 */ /* 0x004fc40000000000 */
[----:B-1----:R-:W-:-:S08]  /*0380*/  DFMA R10, R6, -R14, 1 ;  /* 0x3ff00000060a742b */ /* 0x002fd0000000080e */
[----:B------:R-:W-:Y:S01]  /*0390*/  DFMA R10, R10, R10, R10 ;  /* 0x0000000a0a0a722b */ /* 0x000fe2000000000a */
[----:B------:R-:W-:-:S07]  /*03a0*/  FSETP.GEU.AND P1, PT, |R13|, 6.5827683646048100446e-37, PT ;  /* 0x036000000d00780b */ /* 0x000fce0003f2e200 */
[----:B------:R-:W-:-:S08]  /*03b0*/  DFMA R10, R6, R10, R6 ;  /* 0x0000000a060a722b */ /* 0x000fd00000000006 */
[----:B------:R-:W-:-:S08]  /*03c0*/  DFMA R6, R10, -R14, 1 ;  /* 0x3ff000000a06742b */ /* 0x000fd0000000080e */
[----:B------:R-:W-:-:S08]  /*03d0*/  DFMA R6, R10, R6, R10 ;  /* 0x000000060a06722b */ /* 0x000fd0000000000a */
[----:B------:R-:W-:-:S08]  /*03e0*/  DMUL R4, R12, R6 ;  /* 0x000000060c047228 */ /* 0x000fd00000000000 */
[----:B------:R-:W-:-:S08]  /*03f0*/  DFMA R10, R4, -R14, R12 ;  /* 0x8000000e040a722b */ /* 0x000fd0000000000c */
[----:B------:R-:W-:-:S10]  /*0400*/  DFMA R6, R6, R10, R4 ;  /* 0x0000000a0606722b */ /* 0x000fd40000000004 */
[----:B------:R-:W-:-:S05]  /*0410*/  FFMA R0, RZ, UR6, R7 ;  /* 0x00000006ff007c23 */ /* 0x000fca0008000007 */
[----:B------:R-:W-:-:S13]  /*0420*/  FSETP.GT.AND P0, PT, |R0|, 1.469367938527859385e-39, PT ;  /* 0x001000000000780b */ /* 0x000fda0003f04200 */
[----:B------:R-:W-:Y:S05]  /*0430*/  @P0 BRA P1, `(.L_x_3) ;  /* 0x0000000000240947 */ /* 0x000fea0000800000 */
[----:B------:R-:W0:Y:S01]  /*0440*/  LDCU.64 UR6, c[0x0][0x3e0] ;  /* 0x00007c00ff0677ac */ /* 0x000e220008000a00 */
[----:B------:R-:W-:Y:S01]  /*0450*/  IMAD.MOV.U32 R10, RZ, RZ, R12 ;  /* 0x000000ffff0a7224 */ /* 0x000fe200078e000c */
[----:B------:R-:W-:Y:S01]  /*0460*/  MOV R0, 0x4b0 ;  /* 0x000004b000007802 */ /* 0x000fe20000000f00 */
[----:B------:R-:W-:Y:S02]  /*0470*/  IMAD.MOV.U32 R11, RZ, RZ, R13 ;  /* 0x000000ffff0b7224 */ /* 0x000fe400078e000d */
[----:B0-----:R-:W-:Y:S02]  /*0480*/  IMAD.U32 R12, RZ, RZ, UR6 ;  /* 0x00000006ff0c7e24 */ /* 0x001fe4000f8e00ff */
[----:B------:R-:W-:-:S07]  /*0490*/  IMAD.U32 R13, RZ, RZ, UR7 ;  /* 0x00000007ff0d7e24 */ /* 0x000fce000f8e00ff */
[----:B-----5:R-:W-:Y:S05]  /*04a0*/  CALL.REL.NOINC `($__internal_0_$__cuda_sm20_div_rn_f64_full) ;  /* 0x00000008003c7944 */ /* 0x020fea0003c00000 */
[----:B------:R-:W-:Y:S01]  /*04b0*/  MOV R6, R32 ;  /* 0x0000002000067202 */ /* 0x000fe20000000f00 */
[----:B------:R-:W-:-:S07]  /*04c0*/  IMAD.MOV.U32 R7, RZ, RZ, R33 ;  /* 0x000000ffff077224 */ /* 0x000fce00078e0021 */
.L_x_3:
[----:B------:R-:W-:Y:S05]  /*04d0*/  BSYNC.RECONVERGENT B0 ;  /* 0x0000000000007941 */ /* 0x000fea0003800200 */
.L_x_2:
[----:B------:R-:W0:Y:S01]  /*04e0*/  LDCU UR6, c[0x0][0x3e4] ;  /* 0x00007c80ff0677ac */ /* 0x000e220008000800 */
[----:B------:R-:W1:Y:S01]  /*04f0*/  LDC.64 R12, c[0x0][0x3e0] ;  /* 0x0000f800ff0c7b82 */ /* 0x000e620000000a00 */
[----:B------:R-:W-:Y:S01]  /*0500*/  IMAD.MOV.U32 R4, RZ, RZ, 0x1 ;  /* 0x00000001ff047424 */ /* 0x000fe200078e00ff */
[----:B------:R-:W-:Y:S01]  /*0510*/  BSSY.RECONVERGENT B0, `(.L_x_4) ;  /* 0x0000016000007945 */ /* 0x000fe20003800200 */
[----:B0-----:R-:W1:Y:S04]  /*0520*/  MUFU.RCP64H R5, UR6 ;  /* 0x0000000600057d08 */ /* 0x001e680008001800 */
[----:B-1----:R-:W-:-:S08]  /*0530*/  DFMA R10, R4, -R12, 1 ;  /* 0x3ff00000040a742b */ /* 0x002fd0000000080c */
[----:B------:R-:W-:-:S08]  /*0540*/  DFMA R10, R10, R10, R10 ;  /* 0x0000000a0a0a722b */ /* 0x000fd0000000000a */
[----:B------:R-:W-:Y:S02]  /*0550*/  DFMA R4, R4, R10, R4 ;  /* 0x0000000a0404722b */ /* 0x000fe40000000004 */
[----:B-----5:R-:W-:-:S06]  /*0560*/  DADD R10, R2, -R26 ;  /* 0x00000000020a7229 */ /* 0x020fcc000000081a */
[----:B------:R-:W-:-:S04]  /*0570*/  DFMA R14, R4, -R12, 1 ;  /* 0x3ff00000040e742b */ /* 0x000fc8000000080c */
[----:B------:R-:W-:-:S04]  /*0580*/  FSETP.GEU.AND P1, PT, |R11|, 6.5827683646048100446e-37, PT ;  /* 0x036000000b00780b */ /* 0x000fc80003f2e200 */
        /* <DEDUP_REMOVED lines=8> */
[----:B------:R-:W-:Y:S01]  /*0610*/  MOV R0, 0x650 ;  /* 0x0000065000007802 */ /* 0x000fe20000000f00 */
[----:B0-----:R-:W-:Y:S02]  /*0620*/  IMAD.U32 R12, RZ, RZ, UR6 ;  /* 0x00000006ff0c7e24 */ /* 0x001fe4000f8e00ff */
[----:B------:R-:W-:-:S07]  /*0630*/  IMAD.U32 R13, RZ, RZ, UR7 ;  /* 0x00000007ff0d7e24 */ /* 0x000fce000f8e00ff */
[----:B------:R-:W-:Y:S05]  /*0640*/  CALL.REL.NOINC `($__internal_0_$__cuda_sm20_div_rn_f64_full) ;  /* 0x0000000400d47944 */ /* 0x000fea0003c00000 */
[----:B------:R-:W-:Y:S01]  /*0650*/  MOV R4, R32 ;  /* 0x0000002000047202 */ /* 0x000fe20000000f00 */
[----:B------:R-:W-:-:S07]  /*0660*/  IMAD.MOV.U32 R5, RZ, RZ, R33 ;  /* 0x000000ffff057224 */ /* 0x000fce00078e0021 */
.L_x_5:
[----:B------:R-:W-:Y:S05]  /*0670*/  BSYNC.RECONVERGENT B0 ;  /* 0x0000000000007941 */ /* 0x000fea0003800200 */
.L_x_4:
[----:B------:R-:W0:Y:S01]  /*0680*/  LDC.64 R18, c[0x0][0x3b8] ;  /* 0x0000ee00ff127b82 */ /* 0x000e220000000a00 */
[----:B------:R-:W1:Y:S07]  /*0690*/  LDCU UR6, c[0x0][0x3f4] ;  /* 0x00007e80ff0677ac */ /* 0x000e6e0008000800 */
[----:B------:R-:W2:Y:S01]  /*06a0*/  LDC.64 R10, c[0x0][0x3f0] ;  /* 0x0000fc00ff0a7b82 */ /* 0x000ea20000000a00 */
[----:B------:R-:W-:-:S07]  /*06b0*/  IMAD.MOV.U32 R2, RZ, RZ, 0x1 ;  /* 0x00000001ff027424 */ /* 0x000fce00078e00ff */
[----:B------:R-:W3:Y:S01]  /*06c0*/  LDC.64 R14, c[0x0][0x3f8] ;  /* 0x0000fe00ff0e7b82 */ /* 0x000ee20000000a00 */
[----:B0-----:R-:W-:-:S07]  /*06d0*/  IMAD.WIDE R18, R8, 0x8, R18 ;  /* 0x0000000808127825 */ /* 0x001fce00078e0212 */
[----:B------:R-:W0:Y:S01]  /*06e0*/  LDC R9, c[0x0][0x3fc] ;  /* 0x0000ff00ff097b82 */ /* 0x000e220000000800 */
[----:B------:R-:W5:Y:S01]  /*06f0*/  LDG.E.64 R18, desc[UR4][R18.64] ;  /* 0x0000000412127981 */ /* 0x000f62000c1e1b00 */
[----:B-1----:R-:W2:Y:S01]  /*0700*/  MUFU.RCP64H R3, UR6 ;  /* 0x0000000600037d08 */ /* 0x002ea20008001800 */
[----:B------:R-:W-:Y:S02]  /*0710*/  DADD R16, -R4, R6 ;  /* 0x0000000004107229 */ /* 0x000fe40000000106 */
[----:B--2---:R-:W-:Y:S01]  /*0720*/  DFMA R12, R2, -R10, 1 ;  /* 0x3ff00000020c742b */ /* 0x004fe2000000080a */
[----:B0-----:R-:W-:-:S07]  /*0730*/  FSETP.GEU.AND P1, PT, |R9|, 6.5827683646048100446e-37, PT ;  /* 0x036000000900780b */ /* 0x001fce0003f2e200 */
[----:B------:R-:W-:-:S08]  /*0740*/  DFMA R12, R12, R12, R12 ;  /* 0x0000000c0c0c722b */ /* 0x000fd0000000000c */
[----:B------:R-:W-:-:S08]  /*0750*/  DFMA R12, R2, R12, R2 ;  /* 0x0000000c020c722b */ /* 0x000fd00000000002 */
[----:B------:R-:W-:-:S08]  /*0760*/  DFMA R2, R12, -R10, 1 ;  /* 0x3ff000000c02742b */ /* 0x000fd0000000080a */
[----:B------:R-:W-:-:S08]  /*0770*/  DFMA R12, R12, R2, R12 ;  /* 0x000000020c0c722b */ /* 0x000fd0000000000c */
[----:B---3--:R-:W-:-:S08]  /*0780*/  DMUL R2, R12, R14 ;  /* 0x0000000e0c027228 */ /* 0x008fd00000000000 */
[----:B------:R-:W-:-:S08]  /*0790*/  DFMA R10, R2, -R10, R14 ;  /* 0x8000000a020a722b */ /* 0x000fd0000000000e */
[----:B------:R-:W-:-:S10]  /*07a0*/  DFMA R2, R12, R10, R2 ;  /* 0x0000000a0c02722b */ /* 0x000fd40000000002 */
[----:B------:R-:W-:-:S05]  /*07b0*/  FFMA R0, RZ, UR6, R3 ;  /* 0x00000006ff007c23 */ /* 0x000fca0008000003 */
[----:B------:R-:W-:-:S13]  /*07c0*/  FSETP.GT.AND P0, PT, |R0|, 1.469367938527859385e-39, PT ;  /* 0x001000000000780b */ /* 0x000fda0003f04200 */
[----:B------:R-:W-:Y:S05]  /*07d0*/  @P0 BRA P1, `(.L_x_6) ;  /* 0x0000000000280947 */ /* 0x000fea0000800000 */
[----:B------:R-:W0:Y:S01]  /*07e0*/  LDCU.64 UR6, c[0x0][0x3f8] ;  /* 0x00007f00ff0677ac */ /* 0x000e220008000a00 */
[----:B------:R-:W-:Y:S01]  /*07f0*/  MOV R0, 0x860 ;  /* 0x0000086000007802 */ /* 0x000fe20000000f00 */
[----:B------:R-:W1:Y:S01]  /*0800*/  LDCU.64 UR8, c[0x0][0x3f0] ;  /* 0x00007e00ff0877ac */ /* 0x000e620008000a00 */
[----:B0-----:R-:W-:Y:S02]  /*0810*/  IMAD.U32 R10, RZ, RZ, UR6 ;  /* 0x00000006ff0a7e24 */ /* 0x001fe4000f8e00ff */
[----:B------:R-:W-:Y:S01]  /*0820*/  IMAD.U32 R11, RZ, RZ, UR7 ;  /* 0x00000007ff0b7e24 */ /* 0x000fe2000f8e00ff */
[----:B-1----:R-:W-:Y:S01]  /*0830*/  MOV R12, UR8 ;  /* 0x00000008000c7c02 */ /* 0x002fe20008000f00 */
[----:B------:R-:W-:-:S07]  /*0840*/  IMAD.U32 R13, RZ, RZ, UR9 ;  /* 0x00000009ff0d7e24 */ /* 0x000fce000f8e00ff */
[----:B-----5:R-:W-:Y:S05]  /*0850*/  CALL.REL.NOINC `($__internal_0_$__cuda_sm20_div_rn_f64_full) ;  /* 0x0000000400507944 */ /* 0x020fea0003c00000 */
[----:B------:R-:W-:Y:S02]  /*0860*/  IMAD.MOV.U32 R2, RZ, RZ, R32 ;  /* 0x000000ffff027224 */ /* 0x000fe400078e0020 */
[----:B------:R-:W-:-:S07]  /*0870*/  IMAD.MOV.U32 R3, RZ, RZ, R33 ;  /* 0x000000ffff037224 */ /* 0x000fce00078e0021 */
.L_x_6:
[----:B------:R-:W0:Y:S01]  /*0880*/  LDCU UR6, c[0x0][0x3e4] ;  /* 0x00007c80ff0677ac */ /* 0x000e220008000800 */
[----:B------:R-:W1:Y:S01]  /*0890*/  LDC.64 R10, c[0x0][0x3e0] ;  /* 0x0000f800ff0a7b82 */ /* 0x000e620000000a00 */
[----:B------:R-:W-:Y:S01]  /*08a0*/  IMAD.MOV.U32 R14, RZ, RZ, 0x1 ;  /* 0x00000001ff0e7424 */ /* 0x000fe200078e00ff */
        /* <DEDUP_REMOVED lines=17> */
[----:B------:R-:W-:Y:S01]  /*09c0*/  MOV R10, R12 ;  /* 0x0000000c000a7202 */ /* 0x000fe20000000f00 */
[----:B------:R-:W-:Y:S01]  /*09d0*/  IMAD.MOV.U32 R11, RZ, RZ, R13 ;  /* 0x000000ffff0b7224 */ /* 0x000fe200078e000d */
[----:B------:R-:W-:Y:S01]  /*09e0*/  MOV R0, 0xa20 ;  /* 0x00000a2000007802 */ /* 0x000fe20000000f00 */
[----:B0-----:R-:W-:Y:S02]  /*09f0*/  IMAD.U32 R12, RZ, RZ, UR6 ;  /* 0x00000006ff0c7e24 */ /* 0x001fe4000f8e00ff */
[----:B------:R-:W-:-:S07]  /*0a00*/  IMAD.U32 R13, RZ, RZ, UR7 ;  /* 0x00000007ff0d7e24 */ /* 0x000fce000f8e00ff */
[----:B-----5:R-:W-:Y:S05]  /*0a10*/  CALL.REL.NOINC `($__internal_0_$__cuda_sm20_div_rn_f64_full) ;  /* 0x0000000000e07944 */ /* 0x020fea0003c00000 */
[----:B------:R-:W-:Y:S01]  /*0a20*/  IMAD.MOV.U32 R2, RZ, RZ, R32 ;  /* 0x000000ffff027224 */ /* 0x000fe200078e0020 */
[----:B------:R-:W-:-:S07]  /*0a30*/  MOV R3, R33 ;  /* 0x0000002100037202 */ /* 0x000fce0000000f00 */
.L_x_8:
[----:B------:R-:W-:Y:S05]  /*0a40*/  BSYNC.RECONVERGENT B0 ;  /* 0x0000000000007941 */ /* 0x000fea0003800200 */
.L_x_7:
[----:B------:R-:W0:Y:S01]  /*0a50*/  LDCU UR6, c[0x0][0x3e4] ;  /* 0x00007c80ff0677ac */ /* 0x000e220008000800 */
[----:B------:R-:W1:Y:S01]  /*0a60*/  LDC.64 R10, c[0x0][0x3e0] ;  /* 0x0000f800ff0a7b82 */ /* 0x000e620000000a00 */
[----:B------:R-:W-:Y:S01]  /*0a70*/  IMAD.MOV.U32 R12, RZ, RZ, 0x1 ;  /* 0x00000001ff0c7424 */ /* 0x000fe200078e00ff */
[----:B------:R-:W-:Y:S01]  /*0a80*/  DADD R24, -R26, R24 ;  /* 0x000000001a187229 */ /* 0x000fe20000000118 */
[----:B------:R-:W-:Y:S09]  /*0a90*/  BSSY.RECONVERGENT B0, `(.L_x_9) ;  /* 0x0000017000007945 */ /* 0x000ff20003800200 */
[----:B------:R-:W-:Y:S01]  /*0aa0*/  FSETP.GEU.AND P1, PT, |R25|, 6.5827683646048100446e-37, PT ;  /* 0x036000001900780b */ /* 0x000fe20003f2e200 */
[----:B0-----:R-:W1:Y:S02]  /*0ab0*/  MUFU.RCP64H R13, UR6 ;  /* 0x00000006000d7d08 */ /* 0x001e640008001800 */
[----:B-1----:R-:W-:-:S08]  /*0ac0*/  DFMA R14, R12, -R10, 1 ;  /* 0x3ff000000c0e742b */ /* 0x002fd0000000080a */
[----:B------:R-:W-:-:S08]  /*0ad0*/  DFMA R14, R14, R14, R14 ;  /* 0x0000000e0e0e722b */ /* 0x000fd0000000000e */
        /* <DEDUP_REMOVED lines=13> */
[----:B0-----:R-:W-:Y:S01]  /*0bb0*/  IMAD.U32 R12, RZ, RZ, UR6 ;  /* 0x00000006ff0c7e24 */ /* 0x001fe2000f8e00ff */
[----:B------:R-:W-:-:S07]  /*0bc0*/  MOV R13, UR7 ;  /* 0x00000007000d7c02 */ /* 0x000fce0008000f00 */
[----:B-----5:R-:W-:Y:S05]  /*0bd0*/  CALL.REL.NOINC `($__internal_0_$__cuda_sm20_div_rn_f64_full) ;  /* 0x0000000000707944 */ /* 0x020fea0003c00000 */
[----:B------:R-:W-:Y:S02]  /*0be0*/  IMAD.MOV.U32 R10, RZ, RZ, R32 ;  /* 0x000000ffff0a7224 */ /* 0x000fe400078e0020 */
[----:B------:R-:W-:-:S07]  /*0bf0*/  IMAD.MOV.U32 R11, RZ, RZ, R33 ;  /* 0x000000ffff0b7224 */ /* 0x000fce00078e0021 */
.L_x_10:
[----:B------:R-:W-:Y:S05]  /*0c00*/  BSYNC.RECONVERGENT B0 ;  /* 0x0000000000007941 */ /* 0x000fea0003800200 */
.L_x_9:
[----:B------:R-:W-:Y:S01]  /*0c10*/  DADD R12, -R10, R2 ;  /* 0x000000000a0c7229 */ /* 0x000fe20000000102 */
[----:B------:R-:W0:Y:S07]  /*0c20*/  LDC.64 R14, c[0x0][0x3c8] ;  /* 0x0000f200ff0e7b82 */ /* 0x000e2e0000000a00 */
[----:B-----5:R-:W-:Y:S01]  /*0c30*/  DMUL R12, R18, R12 ;  /* 0x0000000c120c7228 */ /* 0x020fe20000000000 */
[----:B------:R-:W1:Y:S07]  /*0c40*/  LDC.64 R24, c[0x0][0x3c0] ;  /* 0x0000f000ff187b82 */ /* 0x000e6e0000000a00 */
[----:B------:R-:W-:Y:S01]  /*0c50*/  DFMA R12, R20, R16, R12 ;  /* 0x00000010140c722b */ /* 0x000fe2000000000c */
[----:B------:R-:W2:Y:S07]  /*0c60*/  LDC.64 R18, c[0x0][0x3b0] ;  /* 0x0000ec00ff127b82 */ /* 0x000eae0000000a00 */
[----:B------:R-:W-:Y:S01]  /*0c70*/  DMUL R12, R22, R12 ;  /* 0x0000000c160c7228 */ /* 0x000fe20000000000 */
[----:B------:R-:W3:Y:S01]  /*0c80*/  LDC.64 R16, c[0x0][0x388] ;  /* 0x0000e200ff107b82 */ /* 0x000ee20000000a00 */
[----:B0-----:R-:W-:-:S05]  /*0c90*/  IMAD.WIDE R14, R8, 0x8, R14 ;  /* 0x00000008080e7825 */ /* 0x001fca00078e020e */
[----:B------:R-:W-:Y:S01]  /*0ca0*/  STG.E.64 desc[UR4][R14.64], R12 ;  /* 0x0000000c0e007986 */ /* 0x000fe2000c101b04 */
[----:B-1----:R-:W-:-:S06]  /*0cb0*/  IMAD.WIDE R20, R8, 0x8, R24 ;  /* 0x0000000808147825 */ /* 0x002fcc00078e0218 */
[----:B------:R-:W4:Y:S01]  /*0cc0*/  LDG.E.64 R20, desc[UR4][R20.64] ;  /* 0x0000000414147981 */ /* 0x000f22000c1e1b00 */
[----:B--2---:R-:W-:-:S06]  /*0cd0*/  IMAD.WIDE R18, R8, 0x8, R18 ;  /* 0x0000000808127825 */ /* 0x004fcc00078e0212 */
[----:B------:R-:W2:Y:S01]  /*0ce0*/  LDG.E.64 R18, desc[UR4][R18.64] ;  /* 0x0000000412127981 */ /* 0x000ea2000c1e1b00 */
[----:B---3--:R-:W-:-:S06]  /*0cf0*/  IMAD.WIDE R16, R8, 0x8, R16 ;  /* 0x0000000808107825 */ /* 0x008fcc00078e0210 */
[----:B------:R-:W3:Y:S01]  /*0d00*/  LDG.E.64 R16, desc[UR4][R16.64] ;  /* 0x0000000410107981 */ /* 0x000ee2000c1e1b00 */
[----:B------:R-:W-:Y:S01]  /*0d10*/  DADD R6, -R10, R6 ;  /* 0x000000000a067229 */ /* 0x000fe20000000106 */
[----:B------:R-:W0:Y:S01]  /*0d20*/  LDC.64 R10, c[0x0][0x3d0] ;  /* 0x0000f400ff0a7b82 */ /* 0x000e220000000a00 */
[----:B------:R-:W-:Y:S01]  /*0d30*/  DADD R2, R2, -R4 ;  /* 0x0000000002027229 */ /* 0x000fe20000000804 */
[----:B0-----:R-:W-:-:S05]  /*0d40*/  IMAD.WIDE R8, R8, 0x8, R10 ;  /* 0x0000000808087825 */ /* 0x001fca00078e020a */
[----:B----4-:R-:W-:-:S08]  /*0d50*/  DMUL R6, R20, R6 ;  /* 0x0000000614067228 */ /* 0x010fd00000000000 */
[----:B--2---:R-:W-:-:S08]  /*0d60*/  DFMA R2, R18, R2, R6 ;  /* 0x000000021202722b */ /* 0x004fd00000000006 */
[----:B---3--:R-:W-:-:S07]  /*0d70*/  DMUL R2, R16, R2 ;  /* 0x0000000210027228 */ /* 0x008fce0000000000 */
[----:B------:R-:W-:Y:S01]  /*0d80*/  STG.E.64 desc[UR4][R8.64], R2 ;  /* 0x0000000208007986 */ /* 0x000fe2000c101b04 */
[----:B------:R-:W-:Y:S05]  /*0d90*/  EXIT ;  /* 0x000000000000794d */ /* 0x000fea0003800000 */
        .weak           $__internal_0_$__cuda_sm20_div_rn_f64_full
        .type           $__internal_0_$__cuda_sm20_div_rn_f64_full,@function
        .size           $__internal_0_$__cuda_sm20_div_rn_f64_full,(.L_x_173 - $__internal_0_$__cuda_sm20_div_rn_f64_full)
$__internal_0_$__cuda_sm20_div_rn_f64_full:
[C---:B------:R-:W-:Y:S01]  /*0da0*/  FSETP.GEU.AND P0, PT, |R13|.reuse, 1.469367938527859385e-39, PT ;  /* 0x001000000d00780b */ /* 0x040fe20003f0e200 */
[----:B------:R-:W-:Y:S01]  /*0db0*/  IMAD.MOV.U32 R28, RZ, RZ, 0x1 ;  /* 0x00000001ff1c7424 */ /* 0x000fe200078e00ff */
[----:B------:R-:W-:Y:S01]  /*0dc0*/  LOP3.LUT R14, R13, 0x800fffff, RZ, 0xc0, !PT ;  /* 0x800fffff0d0e7812 */ /* 0x000fe200078ec0ff */
[----:B------:R-:W-:Y:S01]  /*0dd0*/  BSSY.RECONVERGENT B1, `(.L_x_11) ;  /* 0x0000054000017945 */ /* 0x000fe20003800200 */
[C---:B------:R-:W-:Y:S02]  /*0de0*/  FSETP.GEU.AND P2, PT, |R11|.reuse, 1.469367938527859385e-39, PT ;  /* 0x001000000b00780b */ /* 0x040fe40003f4e200 */
[----:B------:R-:W-:Y:S01]  /*0df0*/  LOP3.LUT R15, R14, 0x3ff00000, RZ, 0xfc, !PT ;  /* 0x3ff000000e0f7812 */ /* 0x000fe200078efcff */
[----:B------:R-:W-:Y:S01]  /*0e00*/  IMAD.MOV.U32 R14, RZ, RZ, R12 ;  /* 0x000000ffff0e7224 */ /* 0x000fe200078e000c */
[----:B------:R-:W-:Y:S02]  /*0e10*/  LOP3.LUT R9, R11, 0x7ff00000, RZ, 0xc0, !PT ;  /* 0x7ff000000b097812 */ /* 0x000fe400078ec0ff */
[----:B------:R-:W-:-:S02]  /*0e20*/  MOV R36, 0x1ca00000 ;  /* 0x1ca0000000247802 */ /* 0x000fc40000000f00 */
[----:B------:R-:W-:Y:S01]  /*0e30*/  LOP3.LUT R37, R13, 0x7ff00000, RZ, 0xc0, !PT ;  /* 0x7ff000000d257812 */ /* 0x000fe200078ec0ff */
[----:B------:R-:W-:-:S03]  /*0e40*/  @!P0 DMUL R14, R12, 8.98846567431157953865e+307 ;  /* 0x7fe000000c0e8828 */ /* 0x000fc60000000000 */
[----:B------:R-:W-:Y:S02]  /*0e50*/  ISETP.GE.U32.AND P1, PT, R9, R37, PT ;  /* 0x000000250900720c */ /* 0x000fe40003f26070 */
[----:B------:R-:W-:Y:S01]  /*0e60*/  @!P2 LOP3.LUT R30, R13, 0x7ff00000, RZ, 0xc0, !PT ;  /* 0x7ff000000d1ea812 */ /* 0x000fe200078ec0ff */
[----:B------:R-:W0:Y:S03]  /*0e70*/  MUFU.RCP64H R29, R15 ;  /* 0x0000000f001d7308 */ /* 0x000e260000001800 */
[----:B------:R-:W-:Y:S02]  /*0e80*/  @!P2 ISETP.GE.U32.AND P3, PT, R9, R30, PT ;  /* 0x0000001e0900a20c */ /* 0x000fe40003f66070 */
[----:B------:R-:W-:Y:S02]  /*0e90*/  @!P0 LOP3.LUT R37, R15, 0x7ff00000, RZ, 0xc0, !PT ;  /* 0x7ff000000f258812 */ /* 0x000fe400078ec0ff */
[----:B------:R-:W-:-:S04]  /*0ea0*/  @!P2 SEL R31, R36, 0x63400000, !P3 ;  /* 0x63400000241fa807 */ /* 0x000fc80005800000 */
[----:B------:R-:W-:-:S04]  /*0eb0*/  @!P2 LOP3.LUT R34, R31, 0x80000000, R11, 0xf8, !PT ;  /* 0x800000001f22a812 */ /* 0x000fc800078ef80b */
[----:B------:R-:W-:Y:S01]  /*0ec0*/  @!P2 LOP3.LUT R35, R34, 0x100000, RZ, 0xfc, !PT ;  /* 0x001000002223a812 */ /* 0x000fe200078efcff */
[----:B------:R-:W-:Y:S01]  /*0ed0*/  @!P2 IMAD.MOV.U32 R34, RZ, RZ, RZ ;  /* 0x000000ffff22a224 */ /* 0x000fe200078e00ff */
[----:B0-----:R-:W-:-:S08]  /*0ee0*/  DFMA R32, R28, -R14, 1 ;  /* 0x3ff000001c20742b */ /* 0x001fd0000000080e */
[----:B------:R-:W-:-:S08]  /*0ef0*/  DFMA R32, R32, R32, R32 ;  /* 0x000000202020722b */ /* 0x000fd00000000020 */
[----:B------:R-:W-:Y:S01]  /*0f00*/  DFMA R32, R28, R32, R28 ;  /* 0x000000201c20722b */ /* 0x000fe2000000001c */
[----:B------:R-:W-:Y:S01]  /*0f10*/  SEL R29, R36, 0x63400000, !P1 ;  /* 0x63400000241d7807 */ /* 0x000fe20004800000 */
[----:B------:R-:W-:-:S03]  /*0f20*/  IMAD.MOV.U32 R28, RZ, RZ, R10 ;  /* 0x000000ffff1c7224 */ /* 0x000fc600078e000a */
[----:B------:R-:W-:-:S03]  /*0f30*/  LOP3.LUT R29, R29, 0x800fffff, R11, 0xf8, !PT ;  /* 0x800fffff1d1d7812 */ /* 0x000fc600078ef80b */
[----:B------:R-:W-:-:S03]  /*0f40*/  DFMA R30, R32, -R14, 1 ;  /* 0x3ff00000201e742b */ /* 0x000fc6000000080e */
[----:B------:R-:W-:-:S05]  /*0f50*/  @!P2 DFMA R28, R28, 2, -R34 ;  /* 0x400000001c1ca82b */ /* 0x000fca0000000822 */
[----:B------:R-:W-:-:S08]  /*0f60*/  DFMA R30, R32, R30, R32 ;  /* 0x0000001e201e722b */ /* 0x000fd00000000020 */
[----:B------:R-:W-:-:S08]  /*0f70*/  DMUL R32, R30, R28 ;  /* 0x0000001c1e207228 */ /* 0x000fd00000000000 */
[----:B------:R-:W-:-:S08]  /*0f80*/  DFMA R34, R32, -R14, R28 ;  /* 0x8000000e2022722b */ /* 0x000fd0000000001c */
[----:B------:R-:W-:Y:S01]  /*0f90*/  DFMA R34, R30, R34, R32 ;  /* 0x000000221e22722b */ /* 0x000fe20000000020 */
[----:B------:R-:W-:Y:S01]  /*0fa0*/  IMAD.MOV.U32 R30, RZ, RZ, R9 ;  /* 0x000000ffff1e7224 */ /* 0x000fe200078e0009 */
[----:B------:R-:W-:-:S05]  /*0fb0*/  @!P2 LOP3.LUT R30, R29, 0x7ff00000, RZ, 0xc0, !PT ;  /* 0x7ff000001d1ea812 */ /* 0x000fca00078ec0ff */
[----:B------:R-:W-:-:S05]  /*0fc0*/  VIADD R31, R30, 0xffffffff ;  /* 0xffffffff1e1f7836 */ /* 0x000fca0000000000 */
[----:B------:R-:W-:Y:S02]  /*0fd0*/  ISETP.GT.U32.AND P0, PT, R31, 0x7feffffe, PT ;  /* 0x7feffffe1f00780c */ /* 0x000fe40003f04070 */
[----:B------:R-:W-:-:S04]  /*0fe0*/  IADD3 R31, PT, PT, R37, -0x1, RZ ;  /* 0xffffffff251f7810 */ /* 0x000fc80007ffe0ff */
[----:B------:R-:W-:-:S13]  /*0ff0*/  ISETP.GT.U32.OR P0, PT, R31, 0x7feffffe, P0 ;  /* 0x7feffffe1f00780c */ /* 0x000fda0000704470 */
[----:B------:R-:W-:Y:S05]  /*1000*/  @P0 BRA `(.L_x_12) ;  /* 0x00000000006c0947 */ /* 0x000fea0003800000 */
[----:B------:R-:W-:-:S04]  /*1010*/  LOP3.LUT R30, R13, 0x7ff00000, RZ, 0xc0, !PT ;  /* 0x7ff000000d1e7812 */ /* 0x000fc800078ec0ff */
[CC--:B------:R-:W-:Y:S02]  /*1020*/  VIADDMNMX R10, R9.reuse, -R30.reuse, 0xb9600000, !PT ;  /* 0xb9600000090a7446 */ /* 0x0c0fe4000780091e */
[----:B------:R-:W-:Y:S02]  /*1030*/  ISETP.GE.U32.AND P0, PT, R9, R30, PT ;  /* 0x0000001e0900720c */ /* 0x000fe40003f06070 */
[----:B------:R-:W-:Y:S01]  /*1040*/  VIMNMX R9, PT, PT, R10, 0x46a00000, PT ;  /* 0x46a000000a097848 */ /* 0x000fe20003fe0100 */
[----:B------:R-:W-:Y:S01]  /*1050*/  IMAD.MOV.U32 R10, RZ, RZ, RZ ;  /* 0x000000ffff0a7224 */ /* 0x000fe200078e00ff */
[----:B------:R-:W-:-:S05]  /*1060*/  SEL R36, R36, 0x63400000, !P0 ;  /* 0x6340000024247807 */ /* 0x000fca0004000000 */
[----:B------:R-:W-:-:S04]  /*1070*/  IMAD.IADD R9, R9, 0x1, -R36 ;  /* 0x0000000109097824 */ /* 0x000fc800078e0a24 */
[----:B------:R-:W-:-:S06]  /*1080*/  VIADD R11, R9, 0x7fe00000 ;  /* 0x7fe00000090b7836 */ /* 0x000fcc0000000000 */
[----:B------:R-:W-:-:S10]  /*1090*/  DMUL R32, R34, R10 ;  /* 0x0000000a22207228 */ /* 0x000fd40000000000 */
[----:B------:R-:W-:-:S13]  /*10a0*/  FSETP.GTU.AND P0, PT, |R33|, 1.469367938527859385e-39, PT ;  /* 0x001000002100780b */ /* 0x000fda0003f0c200 */
[----:B------:R-:W-:Y:S05]  /*10b0*/  @P0 BRA `(.L_x_13) ;  /* 0x0000000000940947 */ /* 0x000fea0003800000 */
[----:B------:R-:W-:-:S06]  /*10c0*/  DFMA R14, R34, -R14, R28 ;  /* 0x8000000e220e722b */ /* 0x000fcc000000001c */
[----:B------:R-:W-:-:S04]  /*10d0*/  IMAD.MOV.U32 R14, RZ, RZ, RZ ;  /* 0x000000ffff0e7224 */ /* 0x000fc800078e00ff */
[C---:B------:R-:W-:Y:S02]  /*10e0*/  FSETP.NEU.AND P0, PT, R15.reuse, RZ, PT ;  /* 0x000000ff0f00720b */ /* 0x040fe40003f0d000 */
[----:B------:R-:W-:-:S04]  /*10f0*/  LOP3.LUT R13, R15, 0x80000000, R13, 0x48, !PT ;  /* 0x800000000f0d7812 */ /* 0x000fc800078e480d */
[----:B------:R-:W-:-:S07]  /*1100*/  LOP3.LUT R15, R13, R11, RZ, 0xfc, !PT ;  /* 0x0000000b0d0f7212 */ /* 0x000fce00078efcff */
[----:B------:R-:W-:Y:S05]  /*1110*/  @!P0 BRA `(.L_x_13) ;  /* 0x00000000007c8947 */ /* 0x000fea0003800000 */
[C---:B------:R-:W-:Y:S01]  /*1120*/  IADD3 R11, PT, PT, -R9.reuse, RZ, RZ ;  /* 0x000000ff090b7210 */ /* 0x040fe20007ffe1ff */
[----:B------:R-:W-:Y:S01]  /*1130*/  IMAD.MOV.U32 R10, RZ, RZ, RZ ;  /* 0x000000ffff0a7224 */ /* 0x000fe200078e00ff */
[----:B------:R-:W-:Y:S01]  /*1140*/  DMUL.RP R14, R34, R14 ;  /* 0x0000000e220e7228 */ /* 0x000fe20000008000 */
[----:B------:R-:W-:-:S04]  /*1150*/  IADD3 R9, PT, PT, -R9, -0x43300000, RZ ;  /* 0xbcd0000009097810 */ /* 0x000fc80007ffe1ff */
[----:B------:R-:W-:-:S05]  /*1160*/  DFMA R10, R32, -R10, R34 ;  /* 0x8000000a200a722b */ /* 0x000fca0000000022 */
[----:B------:R-:W-:-:S05]  /*1170*/  LOP3.LUT R13, R15, R13, RZ, 0x3c, !PT ;  /* 0x0000000d0f0d7212 */ /* 0x000fca00078e3cff */
[----:B------:R-:W-:-:S04]  /*1180*/  FSETP.NEU.AND P0, PT, |R11|, R9, PT ;  /* 0x000000090b00720b */ /* 0x000fc80003f0d200 */
[----:B------:R-:W-:Y:S02]  /*1190*/  FSEL R32, R14, R32, !P0 ;  /* 0x000000200e207208 */ /* 0x000fe40004000000 */
[----:B------:R-:W-:Y:S01]  /*11a0*/  FSEL R33, R13, R33, !P0 ;  /* 0x000000210d217208 */ /* 0x000fe20004000000 */
[----:B------:R-:W-:Y:S06]  /*11b0*/  BRA `(.L_x_13) ;  /* 0x0000000000547947 */ /* 0x000fec0003800000 */
.L_x_12:
[----:B------:R-:W-:-:S14]  /*11c0*/  DSETP.NAN.AND P0, PT, R10, R10, PT ;  /* 0x0000000a0a00722a */ /* 0x000fdc0003f08000 */
[----:B------:R-:W-:Y:S05]  /*11d0*/  @P0 BRA `(.L_x_14) ;  /* 0x0000000000440947 */ /* 0x000fea0003800000 */
[----:B------:R-:W-:-:S14]  /*11e0*/  DSETP.NAN.AND P0, PT, R12, R12, PT ;  /* 0x0000000c0c00722a */ /* 0x000fdc0003f08000 */
[----:B------:R-:W-:Y:S05]  /*11f0*/  @P0 BRA `(.L_x_15) ;  /* 0x0000000000300947 */ /* 0x000fea0003800000 */
[----:B------:R-:W-:Y:S01]  /*1200*/  ISETP.NE.AND P0, PT, R30, R37, PT ;  /* 0x000000251e00720c */ /* 0x000fe20003f05270 */
[----:B------:R-:W-:Y:S02]  /*1210*/  IMAD.MOV.U32 R32, RZ, RZ, 0x0 ;  /* 0x00000000ff207424 */ /* 0x000fe400078e00ff */
[----:B------:R-:W-:-:S10]  /*1220*/  IMAD.MOV.U32 R33, RZ, RZ, -0x80000 ;  /* 0xfff80000ff217424 */ /* 0x000fd400078e00ff */
[----:B------:R-:W-:Y:S05]  /*1230*/  @!P0 BRA `(.L_x_13) ;  /* 0x0000000000348947 */ /* 0x000fea0003800000 */
[----:B------:R-:W-:Y:S02]  /*1240*/  ISETP.NE.AND P0, PT, R30, 0x7ff00000, PT ;  /* 0x7ff000001e00780c */ /* 0x000fe40003f05270 */
[----:B------:R-:W-:Y:S02]  /*1250*/  LOP3.LUT R33, R11, 0x80000000, R13, 0x48, !PT ;  /* 0x800000000b217812 */ /* 0x000fe400078e480d */
[----:B------:R-:W-:-:S13]  /*1260*/  ISETP.EQ.OR P0, PT, R37, RZ, !P0 ;  /* 0x000000ff2500720c */ /* 0x000fda0004702670 */
[----:B------:R-:W-:Y:S02]  /*1270*/  @P0 LOP3.LUT R9, R33, 0x7ff00000, RZ, 0xfc, !PT ;  /* 0x7ff0000021090812 */ /* 0x000fe400078efcff */
[----:B------:R-:W-:Y:S01]  /*1280*/  @!P0 MOV R32, RZ ;  /* 0x000000ff00208202 */ /* 0x000fe20000000f00 */
[----:B------:R-:W-:Y:S02]  /*1290*/  @P0 IMAD.MOV.U32 R32, RZ, RZ, RZ ;  /* 0x000000ffff200224 */ /* 0x000fe400078e00ff */
[----:B------:R-:W-:Y:S01]  /*12a0*/  @P0 IMAD.MOV.U32 R33, RZ, RZ, R9 ;  /* 0x000000ffff210224 */ /* 0x000fe200078e0009 */
[----:B------:R-:W-:Y:S06]  /*12b0*/  BRA `(.L_x_13) ;  /* 0x0000000000147947 */ /* 0x000fec0003800000 */
.L_x_15:
[----:B------:R-:W-:Y:S01]  /*12c0*/  LOP3.LUT R33, R13, 0x80000, RZ, 0xfc, !PT ;  /* 0x000800000d217812 */ /* 0x000fe200078efcff */
[----:B------:R-:W-:Y:S01]  /*12d0*/  IMAD.MOV.U32 R32, RZ, RZ, R12 ;  /* 0x000000ffff207224 */ /* 0x000fe200078e000c */
[----:B------:R-:W-:Y:S06]  /*12e0*/  BRA `(.L_x_13) ;  /* 0x0000000000087947 */ /* 0x000fec0003800000 */
.L_x_14:
[----:B------:R-:W-:Y:S02]  /*12f0*/  LOP3.LUT R33, R11, 0x80000, RZ, 0xfc, !PT ;  /* 0x000800000b217812 */ /* 0x000fe400078efcff */
[----:B------:R-:W-:-:S07]  /*1300*/  MOV R32, R10 ;  /* 0x0000000a00207202 */ /* 0x000fce0000000f00 */
.L_x_13:
[----:B------:R-:W-:Y:S05]  /*1310*/  BSYNC.RECONVERGENT B1 ;  /* 0x0000000000017941 */ /* 0x000fea0003800200 */
.L_x_11:
[----:B------:R-:W-:Y:S02]  /*1320*/  IMAD.MOV.U32 R10, RZ, RZ, R0 ;  /* 0x000000ffff0a7224 */ /* 0x000fe400078e0000 */
[----:B------:R-:W-:-:S04]  /*1330*/  IMAD.MOV.U32 R11, RZ, RZ, 0x0 ;  /* 0x00000000ff0b7424 */ /* 0x000fc800078e00ff */
[----:B------:R-:W-:Y:S05]  /*1340*/  RET.REL.NODEC R10 `(_Z2EPPdS_S_S_S_S_S_S_S_S_S_idddd) ;  /* 0xffffffec0a2c7950 */ /* 0x000fea0003c3ffff */
.L_x_16:
        /* <DEDUP_REMOVED lines=11> */
.L_x_173:


//--------------------- .text._Z6updatePdS_S_S_S_S_di --------------------------
	.section	.text._Z6updatePdS_S_S_S_S_di,"ax",@progbits
	.align	128
        .global         _Z6updatePdS_S_S_S_S_di
        .type           _Z6updatePdS_S_S_S_S_di,@function
        .size           _Z6updatePdS_S_S_S_S_di,(.L_x_181 - _Z6updatePdS_S_S_S_S_di)
        .other          _Z6updatePdS_S_S_S_S_di,@"STO_CUDA_ENTRY STV_DEFAULT"
_Z6updatePdS_S_S_S_S_di:
.text._Z6updatePdS_S_S_S_S_di:
[----:B------:R-:W-:Y:S01]  /*0000*/  LDC R1, c[0x0][0x37c] ;  /* 0x0000df00ff017b82 */ /* 0x000fe20000000800 */
[----:B------:R-:W0:Y:S07]  /*0010*/  S2R R27, SR_TID.X ;  /* 0x00000000001b7919 */ /* 0x000e2e0000002100 */
[----:B------:R-:W1:Y:S01]  /*0020*/  LDC R12, c[0x0][0x3b8] ;  /* 0x0000ee00ff0c7b82 */ /* 0x000e620000000800 */
[----:B------:R-:W0:Y:S01]  /*0030*/  LDCU UR4, c[0x0][0x360] ;  /* 0x00006c00ff0477ac */ /* 0x000e220008000800 */
[----:B------:R-:W0:Y:S02]  /*0040*/  S2R R0, SR_CTAID.X ;  /* 0x0000000000007919 */ /* 0x000e240000002500 */
[----:B0-----:R-:W-:-:S05]  /*0050*/  IMAD R27, R0, UR4, R27 ;  /* 0x00000004001b7c24 */ /* 0x001fca000f8e021b */
[----:B-1----:R-:W-:-:S13]  /*0060*/  ISETP.GE.AND P0, PT, R27, R12, PT ;  /* 0x0000000c1b00720c */ /* 0x002fda0003f06270 */
[----:B------:R-:W-:Y:S05]  /*0070*/  @P0 EXIT ;  /* 0x000000000000094d */ /* 0x000fea0003800000 */
[-C--:B------:R-:W-:Y:S01]  /*0080*/  IABS R0, R12.reuse ;  /* 0x0000000c00007213 */ /* 0x080fe20000000000 */
[----:B------:R-:W0:Y:S01]  /*0090*/  LDC.64 R6, c[0x0][0x3a0] ;  /* 0x0000e800ff067b82 */ /* 0x000e220000000a00 */
[----:B------:R-:W-:Y:S01]  /*00a0*/  IADD3 R8, PT, PT, R27, R12, RZ ;  /* 0x0000000c1b087210 */ /* 0x000fe20007ffe0ff */
[----:B------:R-:W1:Y:S01]  /*00b0*/  LDCU.64 UR4, c[0x0][0x358] ;  /* 0x00006b00ff0477ac */ /* 0x000e620008000a00 */
[----:B------:R-:W2:Y:S03]  /*00c0*/  I2F.RP R4, R0 ;  /* 0x0000000000047306 */ /* 0x000ea60000209400 */
[----:B------:R-:W-:Y:S02]  /*00d0*/  VIADD R10, R8, 0x1 ;  /* 0x00000001080a7836 */ /* 0x000fe40000000000 */
[----:B------:R-:W3:Y:S03]  /*00e0*/  LDC.64 R14, c[0x0][0x390] ;  /* 0x0000e400ff0e7b82 */ /* 0x000ee60000000a00 */
[----:B------:R-:W-:-:S02]  /*00f0*/  IABS R13, R10 ;  /* 0x0000000a000d7213 */ /* 0x000fc40000000000 */
[----:B------:R-:W-:-:S03]  /*0100*/  LOP3.LUT R29, RZ, R12, RZ, 0x33, !PT ;  /* 0x0000000cff1d7212 */ /* 0x000fc600078e33ff */
[----:B------:R-:W4:Y:S01]  /*0110*/  LDC.64 R16, c[0x0][0x388] ;  /* 0x0000e200ff107b82 */ /* 0x000f220000000a00 */
[----:B--2---:R-:W2:Y:S07]  /*0120*/  MUFU.RCP R4, R4 ;  /* 0x0000000400047308 */ /* 0x004eae0000001000 */
[----:B------:R-:W5:Y:S01]  /*0130*/  LDC.64 R24, c[0x0][0x398] ;  /* 0x0000e600ff187b82 */ /* 0x000f620000000a00 */
[----:B--2---:R-:W-:Y:S01]  /*0140*/  IADD3 R2, PT, PT, R4, 0xffffffe, RZ ;  /* 0x0ffffffe04027810 */ /* 0x004fe20007ffe0ff */
[----:B0-----:R-:W-:-:S03]  /*0150*/  IMAD.WIDE R4, R27, 0x8, R6 ;  /* 0x000000081b047825 */ /* 0x001fc600078e0206 */
[----:B------:R0:W2:Y:S01]  /*0160*/  F2I.FTZ.U32.TRUNC.NTZ R3, R2 ;  /* 0x0000000200037305 */ /* 0x0000a2000021f000 */
[----:B------:R-:W-:Y:S02]  /*0170*/  ISETP.GE.AND P1, PT, R10, RZ, PT ;  /* 0x000000ff0a00720c */ /* 0x000fe40003f26270 */
[----:B-1----:R-:W5:Y:S01]  /*0180*/  LDG.E.64 R4, desc[UR4][R4.64] ;  /* 0x0000000404047981 */ /* 0x002f62000c1e1b00 */
[----:B0-----:R-:W-:Y:S01]  /*0190*/  HFMA2 R2, -RZ, RZ, 0, 0 ;  /* 0x00000000ff027431 */ /* 0x001fe200000001ff */
[----:B--2---:R-:W-:-:S05]  /*01a0*/  IADD3 R9, PT, PT, RZ, -R3, RZ ;  /* 0x80000003ff097210 */ /* 0x004fca0007ffe0ff */
[----:B------:R-:W-:-:S04]  /*01b0*/  IMAD R9, R9, R0, RZ ;  /* 0x0000000009097224 */ /* 0x000fc800078e02ff */
[----:B------:R-:W-:-:S06]  /*01c0*/  IMAD.HI.U32 R9, R3, R9, R2 ;  /* 0x0000000903097227 */ /* 0x000fcc00078e0002 */
[----:B------:R-:W-:-:S05]  /*01d0*/  IMAD.HI.U32 R3, R9, R13, RZ ;  /* 0x0000000d09037227 */ /* 0x000fca00078e00ff */
[----:B------:R-:W-:-:S05]  /*01e0*/  IADD3 R3, PT, PT, -R3, RZ, RZ ;  /* 0x000000ff03037210 */ /* 0x000fca0007ffe1ff */
[C---:B------:R-:W-:Y:S02]  /*01f0*/  IMAD R13, R0.reuse, R3, R13 ;  /* 0x00000003000d7224 */ /* 0x040fe400078e020d */
[----:B------:R-:W0:Y:S03]  /*0200*/  LDC.64 R2, c[0x0][0x380] ;  /* 0x0000e000ff027b82 */ /* 0x000e260000000a00 */
[----:B------:R-:W-:Y:S01]  /*0210*/  ISETP.GT.U32.AND P0, PT, R0, R13, PT ;  /* 0x0000000d0000720c */ /* 0x000fe20003f04070 */
[----:B---3--:R-:W-:-:S06]  /*0220*/  IMAD.WIDE R10, R27, 0x8, R14 ;  /* 0x000000081b0a7825 */ /* 0x008fcc00078e020e */
[----:B------:R-:W2:Y:S06]  /*0230*/  LDG.E.64 R10, desc[UR4][R10.64] ;  /* 0x000000040a0a7981 */ /* 0x000eac000c1e1b00 */
[----:B------:R-:W-:-:S05]  /*0240*/  @!P0 IMAD.IADD R13, R13, 0x1, -R0 ;  /* 0x000000010d0d8824 */ /* 0x000fca00078e0a00 */
[----:B------:R-:W-:-:S13]  /*0250*/  ISETP.GT.U32.AND P0, PT, R0, R13, PT ;  /* 0x0000000d0000720c */ /* 0x000fda0003f04070 */
[----:B------:R-:W-:Y:S02]  /*0260*/  @!P0 IADD3 R13, PT, PT, R13, -R0, RZ ;  /* 0x800000000d0d8210 */ /* 0x000fe40007ffe0ff */
[----:B------:R-:W-:Y:S02]  /*0270*/  ISETP.NE.AND P0, PT, R12, RZ, PT ;  /* 0x000000ff0c00720c */ /* 0x000fe40003f05270 */
[----:B------:R-:W-:-:S04]  /*0280*/  @!P1 IADD3 R13, PT, PT, -R13, RZ, RZ ;  /* 0x000000ff0d0d9210 */ /* 0x000fc80007ffe1ff */
[----:B------:R-:W-:-:S05]  /*0290*/  SEL R13, R29, R13, !P0 ;  /* 0x0000000d1d0d7207 */ /* 0x000fca0004000000 */
[----:B------:R-:W-:-:S04]  /*02a0*/  IMAD.WIDE R22, R13, 0x8, R14 ;  /* 0x000000080d167825 */ /* 0x000fc800078e020e */
[C---:B0-----:R-:W-:Y:S02]  /*02b0*/  IMAD.WIDE R20, R13.reuse, 0x8, R2 ;  /* 0x000000080d147825 */ /* 0x041fe400078e0202 */
[----:B------:R-:W3:Y:S04]  /*02c0*/  LDG.E.64 R22, desc[UR4][R22.64] ;  /* 0x0000000416167981 */ /* 0x000ee8000c1e1b00 */
[----:B------:R-:W3:Y:S01]  /*02d0*/  LDG.E.64 R20, desc[UR4][R20.64] ;  /* 0x0000000414147981 */ /* 0x000ee2000c1e1b00 */
[----:B----4-:R-:W-:-:S04]  /*02e0*/  IMAD.WIDE R14, R13, 0x8, R16 ;  /* 0x000000080d0e7825 */ /* 0x010fc800078e0210 */
[----:B-----5:R-:W-:Y:S02]  /*02f0*/  IMAD.WIDE R12, R13, 0x8, R24 ;  /* 0x000000080d0c7825 */ /* 0x020fe400078e0218 */
[----:B------:R-:W4:Y:S04]  /*0300*/  LDG.E.64 R14, desc[UR4][R14.64] ;  /* 0x000000040e0e7981 */ /* 0x000f28000c1e1b00 */
[----:B------:R-:W4:Y:S01]  /*0310*/  LDG.E.64 R12, desc[UR4][R12.64] ;  /* 0x000000040c0c7981 */ /* 0x000f22000c1e1b00 */
[----:B------:R-:W-:-:S04]  /*0320*/  IADD3 R8, PT, PT, R8, -0x1, RZ ;  /* 0xffffffff08087810 */ /* 0x000fc80007ffe0ff */
[----:B------:R-:W-:-:S05]  /*0330*/  IABS R19, R8 ;  /* 0x0000000800137213 */ /* 0x000fca0000000000 */
[----:B------:R-:W-:-:S04]  /*0340*/  IMAD.HI.U32 R9, R9, R19, RZ ;  /* 0x0000001309097227 */ /* 0x000fc800078e00ff */
[----:B------:R-:W-:-:S04]  /*0350*/  IMAD.MOV R9, RZ, RZ, -R9 ;  /* 0x000000ffff097224 */ /* 0x000fc800078e0a09 */
[----:B------:R-:W-:-:S05]  /*0360*/  IMAD R19, R0, R9, R19 ;  /* 0x0000000900137224 */ /* 0x000fca00078e0213 */
[----:B------:R-:W-:Y:S02]  /*0370*/  ISETP.GT.U32.AND P1, PT, R0, R19, PT ;  /* 0x000000130000720c */ /* 0x000fe40003f24070 */
[----:B------:R-:W-:Y:S02]  /*0380*/  ISETP.GE.AND P2, PT, R8, RZ, PT ;  /* 0x000000ff0800720c */ /* 0x000fe40003f46270 */
[----:B------:R-:W0:Y:S09]  /*0390*/  LDC.64 R8, c[0x0][0x3a8] ;  /* 0x0000ea00ff087b82 */ /* 0x000e320000000a00 */
[----:B------:R-:W-:-:S04]  /*03a0*/  @!P1 IADD3 R19, PT, PT, R19, -R0, RZ ;  /* 0x8000000013139210 */ /* 0x000fc80007ffe0ff */
[----:B------:R-:W-:-:S13]  /*03b0*/  ISETP.GT.U32.AND P1, PT, R0, R19, PT ;  /* 0x000000130000720c */ /* 0x000fda0003f24070 */
[----:B------:R-:W-:-:S04]  /*03c0*/  @!P1 IADD3 R19, PT, PT, R19, -R0, RZ ;  /* 0x8000000013139210 */ /* 0x000fc80007ffe0ff */
[----:B------:R-:W-:-:S04]  /*03d0*/  @!P2 IADD3 R19, PT, PT, -R19, RZ, RZ ;  /* 0x000000ff1313a210 */ /* 0x000fc80007ffe1ff */
[----:B------:R-:W-:-:S05]  /*03e0*/  SEL R29, R29, R19, !P0 ;  /* 0x000000131d1d7207 */ /* 0x000fca0004000000 */
[----:B------:R-:W-:-:S06]  /*03f0*/  IMAD.WIDE R18, R29, 0x8, R16 ;  /* 0x000000081d127825 */ /* 0x000fcc00078e0210 */
[----:B------:R-:W5:Y:S01]  /*0400*/  LDG.E.64 R18, desc[UR4][R18.64] ;  /* 0x0000000412127981 */ /* 0x000f62000c1e1b00 */
[----:B------:R-:W-:-:S04]  /*0410*/  IMAD.WIDE R24, R27, 0x8, R24 ;  /* 0x000000081b187825 */ /* 0x000fc800078e0218 */
[----:B------:R-:W-:Y:S02]  /*0420*/  IMAD.WIDE R6, R29, 0x8, R6 ;  /* 0x000000081d067825 */ /* 0x000fe400078e0206 */
[----:B------:R-:W5:Y:S02]  /*0430*/  LDG.E.64 R24, desc[UR4][R24.64] ;  /* 0x0000000418187981 */ /* 0x000f64000c1e1b00 */
[----:B------:R-:W-:Y:S02]  /*0440*/  IMAD.WIDE R16, R27, 0x8, R16 ;  /* 0x000000081b107825 */ /* 0x000fe400078e0210 */
[----:B------:R-:W5:Y:S01]  /*0450*/  LDG.E.64 R6, desc[UR4][R6.64] ;  /* 0x0000000406067981 */ /* 0x000f62000c1e1b00 */
[----:B------:R-:W-:-:S08]  /*0460*/  DADD R4, -R4, 1 ;  /* 0x3ff0000004047429 */ /* 0x000fd00000000100 */
[----:B--2---:R-:W-:Y:S01]  /*0470*/  DADD R10, R4, -R10 ;  /* 0x00000000040a7229 */ /* 0x004fe2000000080a */
[----:B0-----:R-:W-:-:S04]  /*0480*/  IMAD.WIDE R4, R29, 0x8, R8 ;  /* 0x000000081d047825 */ /* 0x001fc800078e0208 */
[----:B------:R-:W-:Y:S02]  /*0490*/  IMAD.WIDE R8, R27, 0x8, R8 ;  /* 0x000000081b087825 */ /* 0x000fe400078e0208 */
[----:B------:R-:W5:Y:S04]  /*04a0*/  LDG.E.64 R4, desc[UR4][R4.64] ;  /* 0x0000000404047981 */ /* 0x000f68000c1e1b00 */
[----:B------:R-:W2:Y:S01]  /*04b0*/  LDG.E.64 R8, desc[UR4][R8.64] ;  /* 0x0000000408087981 */ /* 0x000ea2000c1e1b00 */
[----:B---3--:R-:W-:Y:S01]  /*04c0*/  DMUL R20, R20, R22 ;  /* 0x0000001614147228 */ /* 0x008fe20000000000 */
[----:B------:R-:W-:-:S04]  /*04d0*/  IMAD.WIDE R22, R29, 0x8, R2 ;  /* 0x000000081d167825 */ /* 0x000fc800078e0202 */
[----:B------:R-:W-:Y:S02]  /*04e0*/  IMAD.WIDE R2, R27, 0x8, R2 ;  /* 0x000000081b027825 */ /* 0x000fe400078e0202 */
[----:B------:R-:W3:Y:S04]  /*04f0*/  LDG.E.64 R22, desc[UR4][R22.64] ;  /* 0x0000000416167981 */ /* 0x000ee8000c1e1b00 */
[----:B------:R-:W3:Y:S01]  /*0500*/  LDG.E.64 R26, desc[UR4][R16.64] ;  /* 0x00000004101a7981 */ /* 0x000ee2000c1e1b00 */
[----:B----4-:R-:W-:-:S03]  /*0510*/  DMUL R14, R14, R12 ;  /* 0x0000000c0e0e7228 */ /* 0x010fc60000000000 */
[----:B------:R-:W4:Y:S05]  /*0520*/  LDG.E.64 R12, desc[UR4][R2.64] ;  /* 0x00000004020c7981 */ /* 0x000f2a000c1e1b00 */
[----:B-----5:R-:W-:Y:S01]  /*0530*/  DFMA R18, R18, R4, R14 ;  /* 0x000000041212722b */ /* 0x020fe2000000000e */
[----:B------:R-:W0:Y:S01]  /*0540*/  LDC.64 R4, c[0x0][0x3b0] ;  /* 0x0000ec00ff047b82 */ /* 0x000e220000000a00 */
[----:B--2---:R-:W-:-:S08]  /*0550*/  DADD R8, -R8, 1 ;  /* 0x3ff0000008087429 */ /* 0x004fd00000000100 */
[----:B------:R-:W-:Y:S02]  /*0560*/  DADD R8, R8, -R24 ;  /* 0x0000000008087229 */ /* 0x000fe40000000818 */
[----:B0-----:R-:W-:Y:S02]  /*0570*/  DADD R14, -R4, 1 ;  /* 0x3ff00000040e7429 */ /* 0x001fe40000000100 */
[----:B---3--:R-:W-:-:S04]  /*0580*/  DFMA R20, R22, R6, R20 ;  /* 0x000000061614722b */ /* 0x008fc80000000014 */
[----:B------:R-:W-:-:S04]  /*0590*/  DFMA R8, R8, R26, R18 ;  /* 0x0000001a0808722b */ /* 0x000fc80000000012 */
[----:B----4-:R-:W-:-:S04]  /*05a0*/  DFMA R10, R10, R12, R20 ;  /* 0x0000000c0a0a722b */ /* 0x010fc80000000014 */
[C---:B------:R-:W-:Y:S02]  /*05b0*/  DMUL R6, R8.reuse, R4 ;  /* 0x0000000408067228 */ /* 0x040fe40000000000 */
[----:B------:R-:W-:-:S06]  /*05c0*/  DMUL R8, R8, R14 ;  /* 0x0000000e08087228 */ /* 0x000fcc0000000000 */
[C---:B------:R-:W-:Y:S02]  /*05d0*/  DFMA R6, R10.reuse, R14, R6 ;  /* 0x0000000e0a06722b */ /* 0x040fe40000000006 */
[----:B------:R-:W-:-:S05]  /*05e0*/  DFMA R8, R10, R4, R8 ;  /* 0x000000040a08722b */ /* 0x000fca0000000008 */
[----:B------:R-:W-:Y:S04]  /*05f0*/  STG.E.64 desc[UR4][R2.64], R6 ;  /* 0x0000000602007986 */ /* 0x000fe8000c101b04 */
[----:B------:R-:W-:Y:S01]  /*0600*/  STG.E.64 desc[UR4][R16.64], R8 ;  /* 0x0000000810007986 */ /* 0x000fe2000c101b04 */
[----:B------:R-:W-:Y:S05]  /*0610*/  EXIT ;  /* 0x000000000000794d */ /* 0x000fea0003800000 */
.L_x_17:
        /* <DEDUP_REMOVED lines=14> */
.L_x_181:


//--------------------- .text._Z12init_W_C0potPdS_S_S_S_S_S_idddd --------------------------
	.section	.text._Z12init_W_C0potPdS_S_S_S_S_S_idddd,"ax",@progbits
	.align	128
        .global         _Z12init_W_C0potPdS_S_S_S_S_S_idddd
        .type           _Z12init_W_C0potPdS_S_S_S_S_S_idddd,@function
        .size           _Z12init_W_C0potPdS_S_S_S_S_S_idddd,(.L_x_174 - _Z12init_W_C0potPdS_S_S_S_S_S_idddd)
        .other          _Z12init_W_C0potPdS_S_S_S_S_S_idddd,@"STO_CUDA_ENTRY STV_DEFAULT"
_Z12init_W_C0potPdS_S_S_S_S_S_idddd:
.text._Z12init_W_C0potPdS_S_S_S_S_S_idddd:
        /* <DEDUP_REMOVED lines=12> */
[----:B------:R-:W4:Y:S01]  /*00c0*/  LDC.64 R22, c[0x0][0x388] ;  /* 0x0000e200ff167b82 */ /* 0x000f220000000a00 */
[----:B0-----:R-:W-:-:S07]  /*00d0*/  IMAD.WIDE R16, R0, 0x8, R16 ;  /* 0x0000000800107825 */ /* 0x001fce00078e0210 */
[----:B------:R-:W0:Y:S01]  /*00e0*/  LDC.64 R6, c[0x0][0x3c8] ;  /* 0x0000f200ff067b82 */ /* 0x000e220000000a00 */
[----:B-1----:R-:W5:Y:S01]  /*00f0*/  LDG.E.64 R16, desc[UR4][R16.64] ;  /* 0x0000000410107981 */ /* 0x002f62000c1e1b00 */
[----:B---3--:R-:W-:-:S06]  /*0100*/  IMAD.WIDE R24, R0, 0x8, R24 ;  /* 0x0000000800187825 */ /* 0x008fcc00078e0218 */
[----:B------:R-:W1:Y:S01]  /*0110*/  LDC.64 R8, c[0x0][0x3c0] ;  /* 0x0000f000ff087b82 */ /* 0x000e620000000a00 */
[----:B------:R-:W5:Y:S01]  /*0120*/  LDG.E.64 R24, desc[UR4][R24.64] ;  /* 0x0000000418187981 */ /* 0x000f62000c1e1b00 */
[----:B----4-:R-:W-:-:S06]  /*0130*/  IMAD.WIDE R22, R0, 0x8, R22 ;  /* 0x0000000800167825 */ /* 0x010fcc00078e0216 */
[----:B------:R-:W5:Y:S01]  /*0140*/  LDG.E.64 R22, desc[UR4][R22.64] ;  /* 0x0000000416167981 */ /* 0x000f62000c1e1b00 */
[----:B--2---:R-:W0:Y:S01]  /*0150*/  MUFU.RCP64H R3, UR6 ;  /* 0x0000000600037d08 */ /* 0x004e220008001800 */
[----:B------:R-:W-:-:S06]  /*0160*/  IMAD.MOV.U32 R2, RZ, RZ, 0x1 ;  /* 0x00000001ff027424 */ /* 0x000fcc00078e00ff */
[----:B0-----:R-:W-:-:S08]  /*0170*/  DFMA R4, R2, -R6, 1 ;  /* 0x3ff000000204742b */ /* 0x001fd00000000806 */
[----:B------:R-:W-:-:S08]  /*0180*/  DFMA R4, R4, R4, R4 ;  /* 0x000000040404722b */ /* 0x000fd00000000004 */
[----:B------:R-:W-:-:S08]  /*0190*/  DFMA R4, R2, R4, R2 ;  /* 0x000000040204722b */ /* 0x000fd00000000002 */
[----:B------:R-:W-:-:S08]  /*01a0*/  DFMA R2, R4, -R6, 1 ;  /* 0x3ff000000402742b */ /* 0x000fd00000000806 */
[----:B------:R-:W-:-:S08]  /*01b0*/  DFMA R2, R4, R2, R4 ;  /* 0x000000020402722b */ /* 0x000fd00000000004 */
[----:B-1----:R-:W-:-:S08]  /*01c0*/  DMUL R4, R2, R8 ;  /* 0x0000000802047228 */ /* 0x002fd00000000000 */
[----:B------:R-:W-:Y:S01]  /*01d0*/  DFMA R6, R4, -R6, R8 ;  /* 0x800000060406722b */ /* 0x000fe20000000008 */
[----:B------:R-:W0:Y:S07]  /*01e0*/  LDC R8, c[0x0][0x3c4] ;  /* 0x0000f100ff087b82 */ /* 0x000e2e0000000800 */
[----:B------:R-:W-:-:S10]  /*01f0*/  DFMA R2, R2, R6, R4 ;  /* 0x000000060202722b */ /* 0x000fd40000000004 */
[----:B------:R-:W-:-:S05]  /*0200*/  FFMA R4, RZ, UR6, R3 ;  /* 0x00000006ff047c23 */ /* 0x000fca0008000003 */
[----:B------:R-:W-:Y:S02]  /*0210*/  FSETP.GT.AND P0, PT, |R4|, 1.469367938527859385e-39, PT ;  /* 0x001000000400780b */ /* 0x000fe40003f04200 */
[----:B0-----:R-:W-:-:S13]  /*0220*/  FSETP.GEU.AND P1, PT, |R8|, 6.5827683646048100446e-37, PT ;  /* 0x036000000800780b */ /* 0x001fda0003f2e200 */
[----:B------:R-:W-:Y:S05]  /*0230*/  @P0 BRA P1, `(.L_x_18) ;  /* 0x0000000000280947 */ /* 0x000fea0000800000 */
[----:B------:R-:W0:Y:S01]  /*0240*/  LDCU.64 UR6, c[0x0][0x3c0] ;  /* 0x00007800ff0677ac */ /* 0x000e220008000a00 */
[----:B------:R-:W-:Y:S01]  /*0250*/  MOV R4, 0x2c0 ;  /* 0x000002c000047802 */ /* 0x000fe20000000f00 */
[----:B------:R-:W1:Y:S01]  /*0260*/  LDCU.64 UR8, c[0x0][0x3c8] ;  /* 0x00007900ff0877ac */ /* 0x000e620008000a00 */
[----:B0-----:R-:W-:Y:S02]  /*0270*/  IMAD.U32 R10, RZ, RZ, UR6 ;  /* 0x00000006ff0a7e24 */ /* 0x001fe4000f8e00ff */
[----:B------:R-:W-:Y:S02]  /*0280*/  IMAD.U32 R11, RZ, RZ, UR7 ;  /* 0x00000007ff0b7e24 */ /* 0x000fe4000f8e00ff */
[----:B-1----:R-:W-:Y:S02]  /*0290*/  IMAD.U32 R12, RZ, RZ, UR8 ;  /* 0x00000008ff0c7e24 */ /* 0x002fe4000f8e00ff */
[----:B------:R-:W-:-:S07]  /*02a0*/  IMAD.U32 R13, RZ, RZ, UR9 ;  /* 0x00000009ff0d7e24 */ /* 0x000fce000f8e00ff */
[----:B-----5:R-:W-:Y:S05]  /*02b0*/  CALL.REL.NOINC `($__internal_1_$__cuda_sm20_div_rn_f64_full) ;  /* 0x0000001800547944 */ /* 0x020fea0003c00000 */
[----:B------:R-:W-:Y:S02]  /*02c0*/  IMAD.MOV.U32 R2, RZ, RZ, R26 ;  /* 0x000000ffff027224 */ /* 0x000fe400078e001a */
[----:B------:R-:W-:-:S07]  /*02d0*/  IMAD.MOV.U32 R3, RZ, RZ, R27 ;  /* 0x000000ffff037224 */ /* 0x000fce00078e001b */
.L_x_18:
[----:B------:R-:W0:Y:S01]  /*02e0*/  LDCU UR6, c[0x0][0x3cc] ;  /* 0x00007980ff0677ac */ /* 0x000e220008000800 */
[----:B------:R-:W1:Y:S01]  /*02f0*/  LDC.64 R6, c[0x0][0x3c8] ;  /* 0x0000f200ff067b82 */ /* 0x000e620000000a00 */
[----:B------:R-:W-:Y:S01]  /*0300*/  IMAD.MOV.U32 R4, RZ, RZ, 0x1 ;  /* 0x00000001ff047424 */ /* 0x000fe200078e00ff */
[----:B------:R-:W-:Y:S01]  /*0310*/  FSETP.GEU.AND P1, PT, |R3|, 6.5827683646048100446e-37, PT ;  /* 0x036000000300780b */ /* 0x000fe20003f2e200 */
[----:B------:R-:W-:Y:S01]  /*0320*/  BSSY.RECONVERGENT B0, `(.L_x_19) ;  /* 0x0000016000007945 */ /* 0x000fe20003800200 */
[----:B0-----:R-:W1:Y:S03]  /*0330*/  MUFU.RCP64H R5, UR6 ;  /* 0x0000000600057d08 */ /* 0x001e660008001800 */
        /* <DEDUP_REMOVED lines=17> */
[----:B-----5:R-:W-:Y:S05]  /*0450*/  CALL.REL.NOINC `($__internal_1_$__cuda_sm20_div_rn_f64_full) ;  /* 0x0000001400ec7944 */ /* 0x020fea0003c00000 */
[----:B------:R-:W-:Y:S02]  /*0460*/  IMAD.MOV.U32 R20, RZ, RZ, R26 ;  /* 0x000000ffff147224 */ /* 0x000fe400078e001a */
[----:B------:R-:W-:-:S07]  /*0470*/  IMAD.MOV.U32 R21, RZ, RZ, R27 ;  /* 0x000000ffff157224 */ /* 0x000fce00078e001b */
.L_x_20:
[----:B------:R-:W-:Y:S05]  /*0480*/  BSYNC.RECONVERGENT B0 ;  /* 0x0000000000007941 */ /* 0x000fea0003800200 */
.L_x_19:
[----:B------:R-:W0:Y:S01]  /*0490*/  LDCU UR6, c[0x0][0x3d4] ;  /* 0x00007a80ff0677ac */ /* 0x000e220008000800 */
[----:B------:R-:W1:Y:S01]  /*04a0*/  LDC.64 R8, c[0x0][0x3d0] ;  /* 0x0000f400ff087b82 */ /* 0x000e620000000a00 */
[----:B------:R-:W-:-:S07]  /*04b0*/  IMAD.MOV.U32 R2, RZ, RZ, 0x1 ;  /* 0x00000001ff027424 */ /* 0x000fce00078e00ff */
[----:B------:R-:W2:Y:S08]  /*04c0*/  LDC.64 R6, c[0x0][0x3d8] ;  /* 0x0000f600ff067b82 */ /* 0x000eb00000000a00 */
[----:B------:R-:W3:Y:S01]  /*04d0*/  LDC R10, c[0x0][0x3dc] ;  /* 0x0000f700ff0a7b82 */ /* 0x000ee20000000800 */
[----:B0-----:R-:W0:Y:S01]  /*04e0*/  MUFU.RCP64H R3, UR6 ;  /* 0x0000000600037d08 */ /* 0x001e220008001800 */
[----:B-1----:R-:W-:-:S02]  /*04f0*/  DMUL R20, R20, R8 ;  /* 0x0000000814147228 */ /* 0x002fc40000000000 */
[----:B0-----:R-:W-:Y:S01]  /*0500*/  DFMA R4, R2, -R8, 1 ;  /* 0x3ff000000204742b */ /* 0x001fe20000000808 */
[----:B---3--:R-:W-:-:S07]  /*0510*/  FSETP.GEU.AND P1, PT, |R10|, 6.5827683646048100446e-37, PT ;  /* 0x036000000a00780b */ /* 0x008fce0003f2e200 */
[----:B------:R-:W-:-:S08]  /*0520*/  DFMA R4, R4, R4, R4 ;  /* 0x000000040404722b */ /* 0x000fd00000000004 */
[----:B------:R-:W-:-:S08]  /*0530*/  DFMA R4, R2, R4, R2 ;  /* 0x000000040204722b */ /* 0x000fd00000000002 */
[----:B------:R-:W-:-:S08]  /*0540*/  DFMA R2, R4, -R8, 1 ;  /* 0x3ff000000402742b */ /* 0x000fd00000000808 */
[----:B------:R-:W-:-:S08]  /*0550*/  DFMA R2, R4, R2, R4 ;  /* 0x000000020402722b */ /* 0x000fd00000000004 */
[----:B--2---:R-:W-:-:S08]  /*0560*/  DMUL R4, R2, R6 ;  /* 0x0000000602047228 */ /* 0x004fd00000000000 */
        /* <DEDUP_REMOVED lines=8> */
[----:B0-----:R-:W-:Y:S01]  /*05f0*/  IMAD.U32 R10, RZ, RZ, UR6 ;  /* 0x00000006ff0a7e24 */ /* 0x001fe2000f8e00ff */
[----:B------:R-:W-:Y:S01]  /*0600*/  MOV R11, UR7 ;  /* 0x00000007000b7c02 */ /* 0x000fe20008000f00 */
[----:B-1----:R-:W-:Y:S02]  /*0610*/  IMAD.U32 R12, RZ, RZ, UR8 ;  /* 0x00000008ff0c7e24 */ /* 0x002fe4000f8e00ff */
[----:B------:R-:W-:-:S07]  /*0620*/  IMAD.U32 R13, RZ, RZ, UR9 ;  /* 0x00000009ff0d7e24 */ /* 0x000fce000f8e00ff */
[----:B-----5:R-:W-:Y:S05]  /*0630*/  CALL.REL.NOINC `($__internal_1_$__cuda_sm20_div_rn_f64_full) ;  /* 0x0000001400747944 */ /* 0x020fea0003c00000 */
[----:B------:R-:W-:Y:S02]  /*0640*/  IMAD.MOV.U32 R2, RZ, RZ, R26 ;  /* 0x000000ffff027224 */ /* 0x000fe400078e001a */
[----:B------:R-:W-:-:S07]  /*0650*/  IMAD.MOV.U32 R3, RZ, RZ, R27 ;  /* 0x000000ffff037224 */ /* 0x000fce00078e001b */
.L_x_21:
[----:B------:R-:W0:Y:S01]  /*0660*/  LDCU.64 UR6, c[0x0][0x3c8] ;  /* 0x00007900ff0677ac */ /* 0x000e220008000a00 */
[----:B-----5:R-:W-:Y:S01]  /*0670*/  DADD R16, R16, -R22 ;  /* 0x0000000010107229 */ /* 0x020fe20000000816 */
[----:B------:R-:W-:Y:S01]  /*0680*/  IMAD.MOV.U32 R6, RZ, RZ, 0x652b82fe ;  /* 0x652b82feff067424 */ /* 0x000fe200078e00ff */
[----:B------:R-:W-:Y:S01]  /*0690*/  DMUL R4, R2, 0.5 ;  /* 0x3fe0000002047828 */ /* 0x000fe20000000000 */
[----:B------:R-:W-:Y:S01]  /*06a0*/  IMAD.MOV.U32 R7, RZ, RZ, 0x3ff71547 ;  /* 0x3ff71547ff077424 */ /* 0x000fe200078e00ff */
[----:B------:R-:W-:Y:S04]  /*06b0*/  BSSY.RECONVERGENT B0, `(.L_x_22) ;  /* 0x000003b000007945 */ /* 0x000fe80003800200 */
[----:B------:R-:W-:-:S08]  /*06c0*/  DMUL R18, R16, 0.5 ;  /* 0x3fe0000010127828 */ /* 0x000fd00000000000 */
[----:B0-----:R-:W-:Y:S01]  /*06d0*/  DFMA R4, R4, UR6, -R18 ;  /* 0x0000000604047c2b */ /* 0x001fe20008000812 */
[----:B------:R-:W-:Y:S01]  /*06e0*/  UMOV UR6, 0xfefa39ef ;  /* 0xfefa39ef00067882 */ /* 0x000fe20000000000 */
[----:B------:R-:W-:-:S06]  /*06f0*/  UMOV UR7, 0x3fe62e42 ;  /* 0x3fe62e4200077882 */ /* 0x000fcc0000000000 */
[----:B------:R-:W-:Y:S02]  /*0700*/  DFMA R6, R4, R6, 6.75539944105574400000e+15 ;  /* 0x433800000406742b */ /* 0x000fe40000000006 */
[----:B------:R-:W-:-:S06]  /*0710*/  FSETP.GEU.AND P0, PT, |R5|, 4.1917929649353027344, PT ;  /* 0x4086232b0500780b */ /* 0x000fcc0003f0e200 */
[----:B------:R-:W-:-:S08]  /*0720*/  DADD R8, R6, -6.75539944105574400000e+15 ;  /* 0xc338000006087429 */ /* 0x000fd00000000000 */
[----:B------:R-:W-:Y:S01]  /*0730*/  DFMA R10, R8, -UR6, R4 ;  /* 0x80000006080a7c2b */ /* 0x000fe20008000004 */
[----:B------:R-:W-:Y:S01]  /*0740*/  UMOV UR6, 0x3b39803f ;  /* 0x3b39803f00067882 */ /* 0x000fe20000000000 */
[----:B------:R-:W-:-:S06]  /*0750*/  UMOV UR7, 0x3c7abc9e ;  /* 0x3c7abc9e00077882 */ /* 0x000fcc0000000000 */
[----:B------:R-:W-:Y:S01]  /*0760*/  DFMA R8, R8, -UR6, R10 ;  /* 0x8000000608087c2b */ /* 0x000fe2000800000a */
[----:B------:R-:W-:Y:S01]  /*0770*/  UMOV UR6, 0x69ce2bdf ;  /* 0x69ce2bdf00067882 */ /* 0x000fe20000000000 */
[----:B------:R-:W-:Y:S01]  /*0780*/  IMAD.MOV.U32 R10, RZ, RZ, -0x35dec16 ;  /* 0xfca213eaff0a7424 */ /* 0x000fe200078e00ff */
[----:B------:R-:W-:Y:S01]  /*0790*/  MOV R11, 0x3e928af3 ;  /* 0x3e928af3000b7802 */ /* 0x000fe20000000f00 */
[----:B------:R-:W-:-:S05]  /*07a0*/  UMOV UR7, 0x3e5ade15 ;  /* 0x3e5ade1500077882 */ /* 0x000fca0000000000 */
[----:B------:R-:W-:Y:S01]  /*07b0*/  DFMA R10, R8, UR6, R10 ;  /* 0x00000006080a7c2b */ /* 0x000fe2000800000a */
[----:B------:R-:W-:Y:S01]  /*07c0*/  UMOV UR6, 0x62401315 ;  /* 0x6240131500067882 */ /* 0x000fe20000000000 */
[----:B------:R-:W-:-:S06]  /*07d0*/  UMOV UR7, 0x3ec71dee ;  /* 0x3ec71dee00077882 */ /* 0x000fcc0000000000 */
[----:B------:R-:W-:Y:S01]  /*07e0*/  DFMA R10, R8, R10, UR6 ;  /* 0x00000006080a7e2b */ /* 0x000fe2000800000a */
        /* <DEDUP_REMOVED lines=20> */
[----:B------:R-:W-:-:S08]  /*0930*/  DFMA R10, R8, R10, UR6 ;  /* 0x00000006080a7e2b */ /* 0x000fd0000800000a */
[----:B------:R-:W-:-:S08]  /*0940*/  DFMA R10, R8, R10, 1 ;  /* 0x3ff00000080a742b */ /* 0x000fd0000000000a */
[----:B------:R-:W-:-:S10]  /*0950*/  DFMA R10, R8, R10, 1 ;  /* 0x3ff00000080a742b */ /* 0x000fd4000000000a */
[----:B------:R-:W-:Y:S02]  /*0960*/  IMAD R9, R6, 0x100000, R11 ;  /* 0x0010000006097824 */ /* 0x000fe400078e020b */
[----:B------:R-:W-:Y:S01]  /*0970*/  IMAD.MOV.U32 R8, RZ, RZ, R10 ;  /* 0x000000ffff087224 */ /* 0x000fe200078e000a */
[----:B------:R-:W-:Y:S06]  /*0980*/  @!P0 BRA `(.L_x_23) ;  /* 0x0000000000348947 */ /* 0x000fec0003800000 */
[----:B------:R-:W-:Y:S01]  /*0990*/  FSETP.GEU.AND P1, PT, |R5|, 4.2275390625, PT ;  /* 0x408748000500780b */ /* 0x000fe20003f2e200 */
[C---:B------:R-:W-:Y:S02]  /*09a0*/  DADD R8, R4.reuse, +INF ;  /* 0x7ff0000004087429 */ /* 0x040fe40000000000 */
[----:B------:R-:W-:-:S08]  /*09b0*/  DSETP.GEU.AND P0, PT, R4, RZ, PT ;  /* 0x000000ff0400722a */ /* 0x000fd00003f0e000 */
[----:B------:R-:W-:Y:S02]  /*09c0*/  FSEL R8, R8, RZ, P0 ;  /* 0x000000ff08087208 */ /* 0x000fe40000000000 */
[----:B------:R-:W-:Y:S01]  /*09d0*/  @!P1 LEA.HI R7, R6, R6, RZ, 0x1 ;  /* 0x0000000606079211 */ /* 0x000fe200078f08ff */
[----:B------:R-:W-:Y:S01]  /*09e0*/  @!P1 IMAD.MOV.U32 R4, RZ, RZ, R10 ;  /* 0x000000ffff049224 */ /* 0x000fe200078e000a */
[----:B------:R-:W-:Y:S02]  /*09f0*/  FSEL R9, R9, RZ, P0 ;  /* 0x000000ff09097208 */ /* 0x000fe40000000000 */
[----:B------:R-:W-:-:S05]  /*0a00*/  @!P1 SHF.R.S32.HI R7, RZ, 0x1, R7 ;  /* 0x00000001ff079819 */ /* 0x000fca0000011407 */
[----:B------:R-:W-:Y:S02]  /*0a10*/  @!P1 IMAD.IADD R6, R6, 0x1, -R7 ;  /* 0x0000000106069824 */ /* 0x000fe400078e0a07 */
[----:B------:R-:W-:-:S03]  /*0a20*/  @!P1 IMAD R5, R7, 0x100000, R11 ;  /* 0x0010000007059824 */ /* 0x000fc600078e020b */
[----:B------:R-:W-:Y:S01]  /*0a30*/  @!P1 LEA R7, R6, 0x3ff00000, 0x14 ;  /* 0x3ff0000006079811 */ /* 0x000fe200078ea0ff */
[----:B------:R-:W-:-:S06]  /*0a40*/  @!P1 IMAD.MOV.U32 R6, RZ, RZ, RZ ;  /* 0x000000ffff069224 */ /* 0x000fcc00078e00ff */
[----:B------:R-:W-:-:S11]  /*0a50*/  @!P1 DMUL R8, R4, R6 ;  /* 0x0000000604089228 */ /* 0x000fd60000000000 */
.L_x_23:
[----:B------:R-:W-:Y:S05]  /*0a60*/  BSYNC.RECONVERGENT B0 ;  /* 0x0000000000007941 */ /* 0x000fea0003800200 */
.L_x_22:
[----:B------:R-:W0:Y:S01]  /*0a70*/  LDCU UR6, c[0x0][0x3d4] ;  /* 0x00007a80ff0677ac */ /* 0x000e220008000800 */
[----:B------:R-:W1:Y:S01]  /*0a80*/  LDC.64 R10, c[0x0][0x3d0] ;  /* 0x0000f400ff0a7b82 */ /* 0x000e620000000a00 */
[----:B------:R-:W-:Y:S01]  /*0a90*/  IMAD.MOV.U32 R4, RZ, RZ, 0x1 ;  /* 0x00000001ff047424 */ /* 0x000fe200078e00ff */
[----:B------:R-:W-:-:S06]  /*0aa0*/  DMUL R8, R20, R8 ;  /* 0x0000000814087228 */ /* 0x000fcc0000000000 */
[----:B------:R-:W2:Y:S01]  /*0ab0*/  LDC.64 R16, c[0x0][0x3a8] ;  /* 0x0000ea00ff107b82 */ /* 0x000ea20000000a00 */
[----:B0-----:R-:W1:Y:S01]  /*0ac0*/  MUFU.RCP64H R5, UR6 ;  /* 0x0000000600057d08 */ /* 0x001e620008001800 */
[----:B--2---:R-:W-:Y:S01]  /*0ad0*/  IMAD.WIDE R16, R0, 0x8, R16 ;  /* 0x0000000800107825 */ /* 0x004fe200078e0210 */
[----:B-1----:R-:W-:-:S04]  /*0ae0*/  DFMA R6, R4, -R10, 1 ;  /* 0x3ff000000406742b */ /* 0x002fc8000000080a */
[----:B------:R0:W-:Y:S04]  /*0af0*/  STG.E.64 desc[UR4][R16.64], R8 ;  /* 0x0000000810007986 */ /* 0x0001e8000c101b04 */
[----:B------:R-:W-:Y:S02]  /*0b00*/  DFMA R12, R6, R6, R6 ;  /* 0x00000006060c722b */ /* 0x000fe40000000006 */
[----:B------:R-:W1:Y:S06]  /*0b10*/  LDC.64 R6, c[0x0][0x3d8] ;  /* 0x0000f600ff067b82 */ /* 0x000e6c0000000a00 */
[----:B------:R-:W-:-:S08]  /*0b20*/  DFMA R12, R4, R12, R4 ;  /* 0x0000000c040c722b */ /* 0x000fd00000000004 */
[----:B------:R-:W-:-:S08]  /*0b30*/  DFMA R4, R12, -R10, 1 ;  /* 0x3ff000000c04742b */ /* 0x000fd0000000080a */
[----:B------:R-:W-:-:S08]  /*0b40*/  DFMA R12, R12, R4, R12 ;  /* 0x000000040c0c722b */ /* 0x000fd0000000000c */
[----:B-1----:R-:W-:-:S08]  /*0b50*/  DMUL R4, R12, -R6 ;  /* 0x800000060c047228 */ /* 0x002fd00000000000 */
[----:B------:R-:W-:-:S08]  /*0b60*/  DFMA R10, R4, -R10, -R6 ;  /* 0x8000000a040a722b */ /* 0x000fd00000000806 */
[----:B------:R-:W-:Y:S02]  /*0b70*/  DFMA R4, R12, R10, R4 ;  /* 0x0000000a0c04722b */ /* 0x000fe40000000004 */
[----:B------:R-:W-:-:S08]  /*0b80*/  DADD R10, -RZ, -R6 ;  /* 0x00000000ff0a7229 */ /* 0x000fd00000000906 */
[----:B------:R-:W-:Y:S02]  /*0b90*/  FFMA R6, RZ, UR6, R5 ;  /* 0x00000006ff067c23 */ /* 0x000fe40008000005 */
[----:B------:R-:W-:-:S03]  /*0ba0*/  FSETP.GEU.AND P1, PT, |R11|, 6.5827683646048100446e-37, PT ;  /* 0x036000000b00780b */ /* 0x000fc60003f2e200 */
[----:B------:R-:W-:-:S13]  /*0bb0*/  FSETP.GT.AND P0, PT, |R6|, 1.469367938527859385e-39, PT ;  /* 0x001000000600780b */ /* 0x000fda0003f04200 */
[----:B0-----:R-:W-:Y:S05]  /*0bc0*/  @P0 BRA P1, `(.L_x_24) ;  /* 0x00000000001c0947 */ /* 0x001fea0000800000 */
[----:B------:R-:W0:Y:S01]  /*0bd0*/  LDCU.64 UR6, c[0x0][0x3d0] ;  /* 0x00007a00ff0677ac */ /* 0x000e220008000a00 */
[----:B------:R-:W-:Y:S02]  /*0be0*/  MOV R4, 0xc20 ;  /* 0x00000c2000047802 */ /* 0x000fe40000000f00 */
[----:B0-----:R-:W-:Y:S01]  /*0bf0*/  MOV R12, UR6 ;  /* 0x00000006000c7c02 */ /* 0x001fe20008000f00 */
[----:B------:R-:W-:-:S07]  /*0c00*/  IMAD.U32 R13, RZ, RZ, UR7 ;  /* 0x00000007ff0d7e24 */ /* 0x000fce000f8e00ff */
[----:B------:R-:W-:Y:S05]  /*0c10*/  CALL.REL.NOINC `($__internal_1_$__cuda_sm20_div_rn_f64_full) ;  /* 0x0000000c00fc7944 */ /* 0x000fea0003c00000 */
[----:B------:R-:W-:Y:S02]  /*0c20*/  IMAD.MOV.U32 R4, RZ, RZ, R26 ;  /* 0x000000ffff047224 */ /* 0x000fe400078e001a */
[----:B------:R-:W-:-:S07]  /*0c30*/  IMAD.MOV.U32 R5, RZ, RZ, R27 ;  /* 0x000000ffff057224 */ /* 0x000fce00078e001b */
.L_x_24:
[----:B------:R-:W0:Y:S01]  /*0c40*/  LDCU.64 UR6, c[0x0][0x3c8] ;  /* 0x00007900ff0677ac */ /* 0x000e220008000a00 */
[----:B------:R-:W-:Y:S01]  /*0c50*/  DADD R24, R24, -R22 ;  /* 0x0000000018187229 */ /* 0x000fe20000000816 */
[----:B------:R-:W-:Y:S01]  /*0c60*/  IMAD.MOV.U32 R10, RZ, RZ, 0x652b82fe ;  /* 0x652b82feff0a7424 */ /* 0x000fe200078e00ff */
[----:B------:R-:W-:Y:S01]  /*0c70*/  DMUL R6, R2, -0.5 ;  /* 0xbfe0000002067828 */ /* 0x000fe20000000000 */
[----:B------:R-:W-:Y:S01]  /*0c80*/  IMAD.MOV.U32 R11, RZ, RZ, 0x3ff71547 ;  /* 0x3ff71547ff0b7424 */ /* 0x000fe200078e00ff */
[C---:B------:R-:W-:Y:S01]  /*0c90*/  DMUL R2, R4.reuse, 0.5 ;  /* 0x3fe0000004027828 */ /* 0x040fe20000000000 */
[----:B------:R-:W-:Y:S01]  /*0ca0*/  UMOV UR8, 0xfefa39ef ;  /* 0xfefa39ef00087882 */ /* 0x000fe20000000000 */
[----:B------:R-:W-:Y:S01]  /*0cb0*/  DMUL R8, R4, -0.5 ;  /* 0xbfe0000004087828 */ /* 0x000fe20000000000 */
[----:B------:R-:W-:Y:S01]  /*0cc0*/  UMOV UR9, 0x3fe62e42 ;  /* 0x3fe62e4200097882 */ /* 0x000fe20000000000 */
[----:B------:R-:W-:Y:S01]  /*0cd0*/  DMUL R24, R24, 0.5 ;  /* 0x3fe0000018187828 */ /* 0x000fe20000000000 */
[----:B------:R-:W-:Y:S01]  /*0ce0*/  UMOV UR10, 0x3b39803f ;  /* 0x3b39803f000a7882 */ /* 0x000fe20000000000 */
[----:B------:R-:W-:Y:S01]  /*0cf0*/  UMOV UR11, 0x3c7abc9e ;  /* 0x3c7abc9e000b7882 */ /* 0x000fe20000000000 */
[----:B------:R-:W-:Y:S01]  /*0d00*/  UMOV UR12, 0x69ce2bdf ;  /* 0x69ce2bdf000c7882 */ /* 0x000fe20000000000 */
[----:B------:R-:W-:Y:S01]  /*0d10*/  UMOV UR13, 0x3e5ade15 ;  /* 0x3e5ade15000d7882 */ /* 0x000fe20000000000 */
[----:B------:R-:W-:Y:S01]  /*0d20*/  UMOV UR14, 0x62401315 ;  /* 0x62401315000e7882 */ /* 0x000fe20000000000 */
[----:B------:R-:W-:Y:S01]  /*0d30*/  UMOV UR15, 0x3ec71dee ;  /* 0x3ec71dee000f7882 */ /* 0x000fe20000000000 */
[----:B------:R-:W-:Y:S01]  /*0d40*/  UMOV UR16, 0x7c89eb71 ;  /* 0x7c89eb7100107882 */ /* 0x000fe20000000000 */
[----:B------:R-:W-:Y:S01]  /*0d50*/  UMOV UR17, 0x3efa0199 ;  /* 0x3efa019900117882 */ /* 0x000fe20000000000 */
[----:B0-----:R-:W-:Y:S01]  /*0d60*/  DFMA R18, R2, UR6, -R18 ;  /* 0x0000000602127c2b */ /* 0x001fe20008000812 */
[----:B------:R-:W-:Y:S01]  /*0d70*/  UMOV UR18, 0x14761f65 ;  /* 0x14761f6500127882 */ /* 0x000fe20000000000 */
[--C-:B------:R-:W-:Y:S01]  /*0d80*/  DFMA R2, R6, UR6, -R24.reuse ;  /* 0x0000000606027c2b */ /* 0x100fe20008000818 */
[----:B------:R-:W-:Y:S01]  /*0d90*/  UMOV UR19, 0x3f2a01a0 ;  /* 0x3f2a01a000137882 */ /* 0x000fe20000000000 */
[----:B------:R-:W-:Y:S01]  /*0da0*/  DFMA R8, R8, UR6, -R24 ;  /* 0x0000000608087c2b */ /* 0x000fe20008000818 */
[----:B------:R-:W-:Y:S01]  /*0db0*/  UMOV UR20, 0x1852b7af ;  /* 0x1852b7af00147882 */ /* 0x000fe20000000000 */
[----:B------:R-:W-:Y:S01]  /*0dc0*/  UMOV UR21, 0x3f56c16c ;  /* 0x3f56c16c00157882 */ /* 0x000fe20000000000 */
[----:B------:R-:W-:Y:S01]  /*0dd0*/  UMOV UR22, 0x11122322 ;  /* 0x1112232200167882 */ /* 0x000fe20000000000 */
[-C--:B------:R-:W-:Y:S01]  /*0de0*/  DFMA R4, R18, R10.reuse, 6.75539944105574400000e+15 ;  /* 0x433800001204742b */ /* 0x080fe2000000000a */
[----:B------:R-:W-:Y:S01]  /*0df0*/  UMOV UR23, 0x3f811111 ;  /* 0x3f81111100177882 */ /* 0x000fe20000000000 */
[-C--:B------:R-:W-:Y:S01]  /*0e00*/  DFMA R6, R2, R10.reuse, 6.75539944105574400000e+15 ;  /* 0x433800000206742b */ /* 0x080fe2000000000a */
[----:B------:R-:W-:Y:S01]  /*0e10*/  UMOV UR24, 0x555502a1 ;  /* 0x555502a100187882 */ /* 0x000fe20000000000 */
[----:B------:R-:W-:Y:S01]  /*0e20*/  DFMA R10, R8, R10, 6.75539944105574400000e+15 ;  /* 0x43380000080a742b */ /* 0x000fe2000000000a */
[----:B------:R-:W-:Y:S01]  /*0e30*/  UMOV UR25, 0x3fa55555 ;  /* 0x3fa5555500197882 */ /* 0x000fe20000000000 */
[----:B------:R-:W-:Y:S01]  /*0e40*/  UMOV UR26, 0x55555511 ;  /* 0x55555511001a7882 */ /* 0x000fe20000000000 */
[----:B------:R-:W-:Y:S01]  /*0e50*/  UMOV UR27, 0x3fc55555 ;  /* 0x3fc55555001b7882 */ /* 0x000fe20000000000 */
[----:B------:R-:W-:Y:S01]  /*0e60*/  DADD R14, R4, -6.75539944105574400000e+15 ;  /* 0xc3380000040e7429 */ /* 0x000fe20000000000 */
[----:B------:R-:W-:Y:S01]  /*0e70*/  UMOV UR28, 0xb ;  /* 0x0000000b001c7882 */ /* 0x000fe20000000000 */
[----:B------:R-:W-:Y:S01]  /*0e80*/  DADD R26, R6, -6.75539944105574400000e+15 ;  /* 0xc3380000061a7429 */ /* 0x000fe20000000000 */
[----:B------:R-:W-:Y:S01]  /*0e90*/  UMOV UR29, 0x3fe00000 ;  /* 0x3fe00000001d7882 */ /* 0x000fe20000000000 */
[----:B------:R-:W-:Y:S01]  /*0ea0*/  DADD R28, R10, -6.75539944105574400000e+15 ;  /* 0xc33800000a1c7429 */ /* 0x000fe20000000000 */
[----:B------:R-:W-:Y:S01]  /*0eb0*/  FSETP.GEU.AND P0, PT, |R19|, 4.1917929649353027344, PT ;  /* 0x4086232b1300780b */ /* 0x000fe20003f0e200 */
[----:B------:R-:W-:Y:S01]  /*0ec0*/  BSSY.RECONVERGENT B0, `(.L_x_25) ;  /* 0x000003e000007945 */ /* 0x000fe20003800200 */
[----:B------:R-:W-:Y:S01]  /*0ed0*/  FSETP.GEU.AND P2, PT, |R3|, 4.1917929649353027344, PT ;  /* 0x4086232b0300780b */ /* 0x000fe20003f4e200 */
[----:B------:R-:W-:-:S02]  /*0ee0*/  DFMA R12, R14, -UR8, R18 ;  /* 0x800000080e0c7c2b */ /* 0x000fc40008000012 */
[----:B------:R-:W-:Y:S02]  /*0ef0*/  DFMA R22, R26, -UR8, R2 ;  /* 0x800000081a167c2b */ /* 0x000fe40008000002 */
[----:B------:R-:W-:-:S04]  /*0f00*/  DFMA R30, R28, -UR8, R8 ;  /* 0x800000081c1e7c2b */ /* 0x000fc80008000008 */
[----:B------:R-:W-:Y:S02]  /*0f10*/  DFMA R14, R14, -UR10, R12 ;  /* 0x8000000a0e0e7c2b */ /* 0x000fe4000800000c */
[----:B------:R-:W-:Y:S01]  /*0f20*/  DFMA R26, R26, -UR10, R22 ;  /* 0x8000000a1a1a7c2b */ /* 0x000fe20008000016 */
[----:B------:R-:W-:Y:S01]  /*0f30*/  IMAD.MOV.U32 R12, RZ, RZ, -0x35dec16 ;  /* 0xfca213eaff0c7424 */ /* 0x000fe200078e00ff */
[----:B------:R-:W-:Y:S01]  /*0f40*/  DFMA R28, R28, -UR10, R30 ;  /* 0x8000000a1c1c7c2b */ /* 0x000fe2000800001e */
[----:B------:R-:W-:-:S06]  /*0f50*/  IMAD.MOV.U32 R13, RZ, RZ, 0x3e928af3 ;  /* 0x3e928af3ff0d7424 */ /* 0x000fcc00078e00ff */
[--C-:B------:R-:W-:Y:S02]  /*0f60*/  DFMA R22, R14, UR12, R12.reuse ;  /* 0x0000000c0e167c2b */ /* 0x100fe4000800000c */
[--C-:B------:R-:W-:Y:S02]  /*0f70*/  DFMA R24, R26, UR12, R12.reuse ;  /* 0x0000000c1a187c2b */ /* 0x100fe4000800000c */
[----:B------:R-:W-:-:S04]  /*0f80*/  DFMA R12, R28, UR12, R12 ;  /* 0x0000000c1c0c7c2b */ /* 0x000fc8000800000c */
[----:B------:R-:W-:Y:S02]  /*0f90*/  DFMA R22, R14, R22, UR14 ;  /* 0x0000000e0e167e2b */ /* 0x000fe40008000016 */
[----:B------:R-:W-:Y:S02]  /*0fa0*/  DFMA R24, R26, R24, UR14 ;  /* 0x0000000e1a187e2b */ /* 0x000fe40008000018 */
[----:B------:R-:W-:-:S04]  /*0fb0*/  DFMA R12, R28, R12, UR14 ;  /* 0x0000000e1c0c7e2b */ /* 0x000fc8000800000c */
        /* <DEDUP_REMOVED lines=20> */
[----:B------:R-:W-:Y:S02]  /*1100*/  DFMA R30, R28, R12, UR28 ;  /* 0x0000001c1c1e7e2b */ /* 0x000fe4000800000c */
[----:B------:R-:W0:Y:S02]  /*1110*/  LDC.64 R12, c[0x0][0x398] ;  /* 0x0000e600ff0c7b82 */ /* 0x000e240000000a00 */
[----:B------:R-:W-:Y:S02]  /*1120*/  DFMA R22, R14, R22, 1 ;  /* 0x3ff000000e16742b */ /* 0x000fe40000000016 */
[----:B------:R-:W-:-:S02]  /*1130*/  DFMA R24, R26, R24, 1 ;  /* 0x3ff000001a18742b */ /* 0x000fc40000000018 */
[----:B------:R-:W-:-:S04]  /*1140*/  DFMA R30, R28, R30, 1 ;  /* 0x3ff000001c1e742b */ /* 0x000fc8000000001e */
[----:B------:R-:W-:Y:S02]  /*1150*/  DFMA R14, R14, R22, 1 ;  /* 0x3ff000000e0e742b */ /* 0x000fe40000000016 */
[----:B------:R-:W-:Y:S01]  /*1160*/  DFMA R26, R26, R24, 1 ;  /* 0x3ff000001a1a742b */ /* 0x000fe20000000018 */
[----:B------:R-:W1:Y:S01]  /*1170*/  LDC.64 R22, c[0x0][0x3b0] ;  /* 0x0000ec00ff167b82 */ /* 0x000e620000000a00 */
[----:B------:R-:W-:-:S06]  /*1180*/  DFMA R28, R28, R30, 1 ;  /* 0x3ff000001c1c742b */ /* 0x000fcc000000001e */
[----:B------:R-:W-:Y:S01]  /*1190*/  LEA R31, R4, R15, 0x14 ;  /* 0x0000000f041f7211 */ /* 0x000fe200078ea0ff */
[----:B------:R-:W2:Y:S01]  /*11a0*/  LDC.64 R24, c[0x0][0x3a0] ;  /* 0x0000e800ff187b82 */ /* 0x000ea20000000a00 */
[----:B------:R-:W-:Y:S02]  /*11b0*/  IMAD R33, R6, 0x100000, R27 ;  /* 0x0010000006217824 */ /* 0x000fe400078e021b */
[----:B------:R-:W-:Y:S01]  /*11c0*/  IMAD.MOV.U32 R30, RZ, RZ, R14 ;  /* 0x000000ffff1e7224 */ /* 0x000fe200078e000e */
[----:B------:R-:W-:Y:S06]  /*11d0*/  @!P0 BRA `(.L_x_26) ;  /* 0x0000000000308947 */ /* 0x000fec0003800000 */
[----:B------:R-:W-:Y:S01]  /*11e0*/  FSETP.GEU.AND P1, PT, |R19|, 4.2275390625, PT ;  /* 0x408748001300780b */ /* 0x000fe20003f2e200 */
[C---:B------:R-:W-:Y:S02]  /*11f0*/  DSETP.GEU.AND P0, PT, R18.reuse, RZ, PT ;  /* 0x000000ff1200722a */ /* 0x040fe40003f0e000 */
[----:B------:R-:W-:-:S10]  /*1200*/  DADD R18, R18, +INF ;  /* 0x7ff0000012127429 */ /* 0x000fd40000000000 */
[----:B------:R-:W-:Y:S02]  /*1210*/  @!P1 LEA.HI R5, R4, R4, RZ, 0x1 ;  /* 0x0000000404059211 */ /* 0x000fe400078f08ff */
[----:B------:R-:W-:Y:S02]  /*1220*/  FSEL R30, R18, RZ, P0 ;  /* 0x000000ff121e7208 */ /* 0x000fe40000000000 */
[----:B------:R-:W-:Y:S02]  /*1230*/  @!P1 SHF.R.S32.HI R5, RZ, 0x1, R5 ;  /* 0x00000001ff059819 */ /* 0x000fe40000011405 */
[----:B------:R-:W-:-:S03]  /*1240*/  FSEL R31, R19, RZ, P0 ;  /* 0x000000ff131f7208 */ /* 0x000fc60000000000 */
[----:B------:R-:W-:Y:S02]  /*1250*/  @!P1 IMAD.IADD R4, R4, 0x1, -R5 ;  /* 0x0000000104049824 */ /* 0x000fe400078e0a05 */
[----:B------:R-:W-:-:S03]  /*1260*/  @!P1 IMAD R15, R5, 0x100000, R15 ;  /* 0x00100000050f9824 */ /* 0x000fc600078e020f */
[----:B------:R-:W-:Y:S01]  /*1270*/  @!P1 LEA R5, R4, 0x3ff00000, 0x14 ;  /* 0x3ff0000004059811 */ /* 0x000fe200078ea0ff */
[----:B------:R-:W-:-:S06]  /*1280*/  @!P1 IMAD.MOV.U32 R4, RZ, RZ, RZ ;  /* 0x000000ffff049224 */ /* 0x000fcc00078e00ff */
[----:B------:R-:W-:-:S11]  /*1290*/  @!P1 DMUL R30, R14, R4 ;  /* 0x000000040e1e9228 */ /* 0x000fd60000000000 */
.L_x_26:
[----:B------:R-:W-:Y:S05]  /*12a0*/  BSYNC.RECONVERGENT B0 ;  /* 0x0000000000007941 */ /* 0x000fea0003800200 */
.L_x_25:
[----:B------:R-:W-:Y:S01]  /*12b0*/  BSSY.RECONVERGENT B0, `(.L_x_27) ;  /* 0x000000f000007945 */ /* 0x000fe20003800200 */
[----:B------:R-:W-:-:S03]  /*12c0*/  IMAD.MOV.U32 R32, RZ, RZ, R26 ;  /* 0x000000ffff207224 */ /* 0x000fc600078e001a */
[----:B------:R-:W-:Y:S05]  /*12d0*/  @!P2 BRA `(.L_x_28) ;  /* 0x000000000030a947 */ /* 0x000fea0003800000 */
[----:B------:R-:W-:Y:S01]  /*12e0*/  FSETP.GEU.AND P1, PT, |R3|, 4.2275390625, PT ;  /* 0x408748000300780b */ /* 0x000fe20003f2e200 */
[C---:B------:R-:W-:Y:S02]  /*12f0*/  DADD R14, R2.reuse, +INF ;  /* 0x7ff00000020e7429 */ /* 0x040fe40000000000 */
[----:B------:R-:W-:-:S08]  /*1300*/  DSETP.GEU.AND P0, PT, R2, RZ, PT ;  /* 0x000000ff0200722a */ /* 0x000fd00003f0e000 */
[----:B------:R-:W-:Y:S02]  /*1310*/  FSEL R32, R14, RZ, P0 ;  /* 0x000000ff0e207208 */ /* 0x000fe40000000000 */
[----:B------:R-:W-:Y:S02]  /*1320*/  @!P1 LEA.HI R4, R6, R6, RZ, 0x1 ;  /* 0x0000000606049211 */ /* 0x000fe400078f08ff */
[----:B------:R-:W-:Y:S02]  /*1330*/  FSEL R33, R15, RZ, P0 ;  /* 0x000000ff0f217208 */ /* 0x000fe40000000000 */
[----:B------:R-:W-:-:S04]  /*1340*/  @!P1 SHF.R.S32.HI R3, RZ, 0x1, R4 ;  /* 0x00000001ff039819 */ /* 0x000fc80000011404 */
[----:B------:R-:W-:Y:S01]  /*1350*/  @!P1 LEA R27, R3, R27, 0x14 ;  /* 0x0000001b031b9211 */ /* 0x000fe200078ea0ff */
[----:B------:R-:W-:-:S05]  /*1360*/  @!P1 IMAD.IADD R2, R6, 0x1, -R3 ;  /* 0x0000000106029824 */ /* 0x000fca00078e0a03 */
[----:B------:R-:W-:Y:S01]  /*1370*/  @!P1 LEA R3, R2, 0x3ff00000, 0x14 ;  /* 0x3ff0000002039811 */ /* 0x000fe200078ea0ff */
[----:B------:R-:W-:-:S06]  /*1380*/  @!P1 IMAD.MOV.U32 R2, RZ, RZ, RZ ;  /* 0x000000ffff029224 */ /* 0x000fcc00078e00ff */
[----:B------:R-:W-:-:S11]  /*1390*/  @!P1 DMUL R32, R26, R2 ;  /* 0x000000021a209228 */ /* 0x000fd60000000000 */
.L_x_28:
[----:B------:R-:W-:Y:S05]  /*13a0*/  BSYNC.RECONVERGENT B0 ;  /* 0x0000000000007941 */ /* 0x000fea0003800200 */
.L_x_27:
[----:B------:R-:W-:Y:S01]  /*13b0*/  FSETP.GEU.AND P0, PT, |R9|, 4.1917929649353027344, PT ;  /* 0x4086232b0900780b */ /* 0x000fe20003f0e200 */
[----:B------:R-:W-:Y:S01]  /*13c0*/  BSSY.RECONVERGENT B0, `(.L_x_29) ;  /* 0x0000012000007945 */ /* 0x000fe20003800200 */
[C---:B------:R-:W-:Y:S01]  /*13d0*/  DMUL R30, R20.reuse, R30 ;  /* 0x0000001e141e7228 */ /* 0x040fe20000000000 */
[----:B------:R-:W-:Y:S01]  /*13e0*/  IMAD R3, R10, 0x100000, R29 ;  /* 0x001000000a037824 */ /* 0x000fe200078e021d */
[----:B------:R-:W-:Y:S01]  /*13f0*/  DMUL R32, R20, R32 ;  /* 0x0000002014207228 */ /* 0x000fe20000000000 */
[----:B------:R-:W-:-:S08]  /*1400*/  IMAD.MOV.U32 R2, RZ, RZ, R28 ;  /* 0x000000ffff027224 */ /* 0x000fd000078e001c */
[----:B------:R-:W-:Y:S05]  /*1410*/  @!P0 BRA `(.L_x_30) ;  /* 0x0000000000308947 */ /* 0x000fea0003800000 */
[----:B------:R-:W-:Y:S01]  /*1420*/  FSETP.GEU.AND P1, PT, |R9|, 4.2275390625, PT ;  /* 0x408748000900780b */ /* 0x000fe20003f2e200 */
[C---:B------:R-:W-:Y:S02]  /*1430*/  DADD R6, R8.reuse, +INF ;  /* 0x7ff0000008067429 */ /* 0x040fe40000000000 */
[----:B------:R-:W-:-:S08]  /*1440*/  DSETP.GEU.AND P0, PT, R8, RZ, PT ;  /* 0x000000ff0800722a */ /* 0x000fd00003f0e000 */
[----:B------:R-:W-:Y:S02]  /*1450*/  FSEL R3, R7, RZ, P0 ;  /* 0x000000ff07037208 */ /* 0x000fe40000000000 */
[----:B------:R-:W-:-:S04]  /*1460*/  @!P1 LEA.HI R2, R10, R10, RZ, 0x1 ;  /* 0x0000000a0a029211 */ /* 0x000fc800078f08ff */
[----:B------:R-:W-:Y:S02]  /*1470*/  @!P1 SHF.R.S32.HI R5, RZ, 0x1, R2 ;  /* 0x00000001ff059819 */ /* 0x000fe40000011402 */
[----:B------:R-:W-:-:S03]  /*1480*/  FSEL R2, R6, RZ, P0 ;  /* 0x000000ff06027208 */ /* 0x000fc60000000000 */
[----:B------:R-:W-:Y:S02]  /*1490*/  @!P1 IMAD.IADD R4, R10, 0x1, -R5 ;  /* 0x000000010a049824 */ /* 0x000fe400078e0a05 */
[----:B------:R-:W-:-:S03]  /*14a0*/  @!P1 IMAD R29, R5, 0x100000, R29 ;  /* 0x00100000051d9824 */ /* 0x000fc600078e021d */
[----:B------:R-:W-:Y:S01]  /*14b0*/  @!P1 LEA R5, R4, 0x3ff00000, 0x14 ;  /* 0x3ff0000004059811 */ /* 0x000fe200078ea0ff */
[----:B------:R-:W-:-:S06]  /*14c0*/  @!P1 IMAD.MOV.U32 R4, RZ, RZ, RZ ;  /* 0x000000ffff049224 */ /* 0x000fcc00078e00ff */
[----:B------:R-:W-:-:S11]  /*14d0*/  @!P1 DMUL R2, R28, R4 ;  /* 0x000000041c029228 */ /* 0x000fd60000000000 */
.L_x_30:
[----:B------:R-:W-:Y:S05]  /*14e0*/  BSYNC.RECONVERGENT B0 ;  /* 0x0000000000007941 */ /* 0x000fea0003800200 */
.L_x_29:
[----:B------:R-:W-:Y:S01]  /*14f0*/  DMUL R4, R20, R2 ;  /* 0x0000000214047228 */ /* 0x000fe20000000000 */
[----:B0-----:R-:W-:-:S04]  /*1500*/  IMAD.WIDE R18, R0, 0x8, R12 ;  /* 0x0000000800127825 */ /* 0x001fc800078e020c */
[----:B-1----:R-:W-:-:S04]  /*1510*/  IMAD.WIDE R2, R0, 0x8, R22 ;  /* 0x0000000800027825 */ /* 0x002fc800078e0216 */
[----:B--2---:R-:W-:Y:S01]  /*1520*/  IMAD.WIDE R24, R0, 0x8, R24 ;  /* 0x0000000800187825 */ /* 0x004fe200078e0218 */
[----:B------:R0:W-:Y:S04]  /*1530*/  STG.E.64 desc[UR4][R2.64], R30 ;  /* 0x0000001e02007986 */ /* 0x0001e8000c101b04 */
[----:B------:R0:W-:Y:S04]  /*1540*/  STG.E.64 desc[UR4][R18.64], R32 ;  /* 0x0000002012007986 */ /* 0x0001e8000c101b04 */
[----:B------:R0:W-:Y:S04]  /*1550*/  STG.E.64 desc[UR4][R24.64], R4 ;  /* 0x0000000418007986 */ /* 0x0001e8000c101b04 */
[----:B------:R-:W2:Y:S04]  /*1560*/  LDG.E.64 R22, desc[UR4][R16.64] ;  /* 0x0000000410167981 */ /* 0x000ea8000c1e1b00 */
[----:B------:R-:W2:Y:S04]  /*1570*/  LDG.E.64 R10, desc[UR4][R18.64] ;  /* 0x00000004120a7981 */ /* 0x000ea8000c1e1b00 */
[----:B------:R-:W3:Y:S01]  /*1580*/  LDG.E.64 R20, desc[UR4][R2.64] ;  /* 0x0000000402147981 */ /* 0x000ee2000c1e1b00 */
[----:B------:R-:W-:Y:S01]  /*1590*/  BSSY.RECONVERGENT B0, `(.L_x_31) ;  /* 0x0000034000007945 */ /* 0x000fe20003800200 */
[----:B--2---:R-:W-:-:S02]  /*15a0*/  DADD R22, R22, R10 ;  /* 0x0000000016167229 */ /* 0x004fc4000000000a */
[----:B---3--:R-:W-:-:S06]  /*15b0*/  DADD R20, R4, R20 ;  /* 0x0000000004147229 */ /* 0x008fcc0000000014 */
[----:B------:R-:W-:-:S14]  /*15c0*/  DSETP.GT.AND P0, PT, R22, 1, PT ;  /* 0x3ff000001600742a */ /* 0x000fdc0003f04000 */
[----:B0-----:R-:W-:Y:S05]  /*15d0*/  @!P0 BRA `(.L_x_32) ;  /* 0x0000000000bc8947 */ /* 0x001fea0003800000 */
[----:B------:R-:W0:Y:S01]  /*15e0*/  MUFU.RCP64H R5, R23 ;  /* 0x0000001700057308 */ /* 0x000e220000001800 */
[----:B------:R-:W-:Y:S01]  /*15f0*/  IMAD.MOV.U32 R4, RZ, RZ, 0x1 ;  /* 0x00000001ff047424 */ /* 0x000fe200078e00ff */
[----:B------:R-:W-:Y:S01]  /*1600*/  FSETP.GEU.AND P1, PT, |R11|, 6.5827683646048100446e-37, PT ;  /* 0x036000000b00780b */ /* 0x000fe20003f2e200 */
[----:B------:R-:W-:Y:S04]  /*1610*/  BSSY.RECONVERGENT B1, `(.L_x_33) ;  /* 0x0000012000017945 */ /* 0x000fe80003800200 */
[----:B0-----:R-:W-:-:S08]  /*1620*/  DFMA R6, -R22, R4, 1 ;  /* 0x3ff000001606742b */ /* 0x001fd00000000104 */
[----:B------:R-:W-:-:S08]  /*1630*/  DFMA R6, R6, R6, R6 ;  /* 0x000000060606722b */ /* 0x000fd00000000006 */
[----:B------:R-:W-:-:S08]  /*1640*/  DFMA R6, R4, R6, R4 ;  /* 0x000000060406722b */ /* 0x000fd00000000004 */
[----:B------:R-:W-:-:S08]  /*1650*/  DFMA R4, -R22, R6, 1 ;  /* 0x3ff000001604742b */ /* 0x000fd00000000106 */
[----:B------:R-:W-:-:S08]  /*1660*/  DFMA R4, R6, R4, R6 ;  /* 0x000000040604722b */ /* 0x000fd00000000006 */
[----:B------:R-:W-:-:S08]  /*1670*/  DMUL R6, R10, R4 ;  /* 0x000000040a067228 */ /* 0x000fd00000000000 */
[----:B------:R-:W-:-:S08]  /*1680*/  DFMA R8, -R22, R6, R10 ;  /* 0x000000061608722b */ /* 0x000fd0000000010a */
[----:B------:R-:W-:-:S10]  /*1690*/  DFMA R4, R4, R8, R6 ;  /* 0x000000080404722b */ /* 0x000fd40000000006 */
[----:B------:R-:W-:-:S05]  /*16a0*/  FFMA R0, RZ, R23, R5 ;  /* 0x00000017ff007223 */ /* 0x000fca0000000005 */
[----:B------:R-:W-:-:S13]  /*16b0*/  FSETP.GT.AND P0, PT, |R0|, 1.469367938527859385e-39, PT ;  /* 0x001000000000780b */ /* 0x000fda0003f04200 */
[----:B------:R-:W-:Y:S05]  /*16c0*/  @P0 BRA P1, `(.L_x_34) ;  /* 0x0000000000180947 */ /* 0x000fea0000800000 */
[----:B------:R-:W-:Y:S01]  /*16d0*/  MOV R12, R22 ;  /* 0x00000016000c7202 */ /* 0x000fe20000000f00 */
[----:B------:R-:W-:Y:S01]  /*16e0*/  IMAD.MOV.U32 R13, RZ, RZ, R23 ;  /* 0x000000ffff0d7224 */ /* 0x000fe200078e0017 */
[----:B------:R-:W-:-:S07]  /*16f0*/  MOV R4, 0x1710 ;  /* 0x0000171000047802 */ /* 0x000fce0000000f00 */
[----:B------:R-:W-:Y:S05]  /*1700*/  CALL.REL.NOINC `($__internal_1_$__cuda_sm20_div_rn_f64_full) ;  /* 0x0000000400407944 */ /* 0x000fea0003c00000 */
[----:B------:R-:W-:Y:S02]  /*1710*/  IMAD.MOV.U32 R4, RZ, RZ, R26 ;  /* 0x000000ffff047224 */ /* 0x000fe400078e001a */
[----:B------:R-:W-:-:S07]  /*1720*/  IMAD.MOV.U32 R5, RZ, RZ, R27 ;  /* 0x000000ffff057224 */ /* 0x000fce00078e001b */
.L_x_34:
[----:B------:R-:W-:Y:S05]  /*1730*/  BSYNC.RECONVERGENT B1 ;  /* 0x0000000000017941 */ /* 0x000fea0003800200 */
.L_x_33:
[----:B------:R0:W-:Y:S04]  /*1740*/  STG.E.64 desc[UR4][R18.64], R4 ;  /* 0x0000000412007986 */ /* 0x0001e8000c101b04 */
[----:B------:R-:W2:Y:S01]  /*1750*/  LDG.E.64 R10, desc[UR4][R16.64] ;  /* 0x00000004100a7981 */ /* 0x000ea2000c1e1b00 */
[----:B------:R-:W1:Y:S01]  /*1760*/  MUFU.RCP64H R7, R23 ;  /* 0x0000001700077308 */ /* 0x000e620000001800 */
[----:B------:R-:W-:Y:S01]  /*1770*/  IMAD.MOV.U32 R6, RZ, RZ, 0x1 ;  /* 0x00000001ff067424 */ /* 0x000fe200078e00ff */
[----:B------:R-:W-:Y:S05]  /*1780*/  BSSY.RECONVERGENT B1, `(.L_x_35) ;  /* 0x0000013000017945 */ /* 0x000fea0003800200 */
[----:B-1----:R-:W-:-:S08]  /*1790*/  DFMA R8, -R22, R6, 1 ;  /* 0x3ff000001608742b */ /* 0x002fd00000000106 */
[----:B------:R-:W-:-:S08]  /*17a0*/  DFMA R8, R8, R8, R8 ;  /* 0x000000080808722b */ /* 0x000fd00000000008 */
[----:B------:R-:W-:-:S08]  /*17b0*/  DFMA R8, R6, R8, R6 ;  /* 0x000000080608722b */ /* 0x000fd00000000006 */
[----:B------:R-:W-:-:S08]  /*17c0*/  DFMA R6, -R22, R8, 1 ;  /* 0x3ff000001606742b */ /* 0x000fd00000000108 */
[----:B------:R-:W-:-:S08]  /*17d0*/  DFMA R12, R8, R6, R8 ;  /* 0x00000006080c722b */ /* 0x000fd00000000008 */
[----:B--2---:R-:W-:Y:S01]  /*17e0*/  DMUL R6, R12, R10 ;  /* 0x0000000a0c067228 */ /* 0x004fe20000000000 */
[----:B------:R-:W-:-:S07]  /*17f0*/  FSETP.GEU.AND P1, PT, |R11|, 6.5827683646048100446e-37, PT ;  /* 0x036000000b00780b */ /* 0x000fce0003f2e200 */
[----:B------:R-:W-:-:S08]  /*1800*/  DFMA R8, -R22, R6, R10 ;  /* 0x000000061608722b */ /* 0x000fd0000000010a */
[----:B0-----:R-:W-:-:S10]  /*1810*/  DFMA R4, R12, R8, R6 ;  /* 0x000000080c04722b */ /* 0x001fd40000000006 */
[----:B------:R-:W-:-:S05]  /*1820*/  FFMA R0, RZ, R23, R5 ;  /* 0x00000017ff007223 */ /* 0x000fca0000000005 */
[----:B------:R-:W-:-:S13]  /*1830*/  FSETP.GT.AND P0, PT, |R0|, 1.469367938527859385e-39, PT ;  /* 0x001000000000780b */ /* 0x000fda0003f04200 */
[----:B------:R-:W-:Y:S05]  /*1840*/  @P0 BRA P1, `(.L_x_36) ;  /* 0x0000000000180947 */ /* 0x000fea0000800000 */
[----:B------:R-:W-:Y:S01]  /*1850*/  IMAD.MOV.U32 R12, RZ, RZ, R22 ;  /* 0x000000ffff0c7224 */ /* 0x000fe200078e0016 */
[----:B------:R-:W-:Y:S01]  /*1860*/  MOV R4, 0x1890 ;  /* 0x0000189000047802 */ /* 0x000fe20000000f00 */
[----:B------:R-:W-:-:S07]  /*1870*/  IMAD.MOV.U32 R13, RZ, RZ, R23 ;  /* 0x000000ffff0d7224 */ /* 0x000fce00078e0017 */
[----:B------:R-:W-:Y:S05]  /*1880*/  CALL.REL.NOINC `($__internal_1_$__cuda_sm20_div_rn_f64_full) ;  /* 0x0000000000e07944 */ /* 0x000fea0003c00000 */
[----:B------:R-:W-:Y:S01]  /*1890*/  MOV R4, R26 ;  /* 0x0000001a00047202 */ /* 0x000fe20000000f00 */
[----:B------:R-:W-:-:S07]  /*18a0*/  IMAD.MOV.U32 R5, RZ, RZ, R27 ;  /* 0x000000ffff057224 */ /* 0x000fce00078e001b */
.L_x_36:
[----:B------:R-:W-:Y:S05]  /*18b0*/  BSYNC.RECONVERGENT B1 ;  /* 0x0000000000017941 */ /* 0x000fea0003800200 */
.L_x_35:
[----:B------:R0:W-:Y:S02]  /*18c0*/  STG.E.64 desc[UR4][R16.64], R4 ;  /* 0x0000000410007986 */ /* 0x0001e4000c101b04 */
.L_x_32:
[----:B------:R-:W-:Y:S05]  /*18d0*/  BSYNC.RECONVERGENT B0 ;  /* 0x0000000000007941 */ /* 0x000fea0003800200 */
.L_x_31:
[----:B------:R-:W-:-:S14]  /*18e0*/  DSETP.GT.AND P0, PT, R20, 1, PT ;  /* 0x3ff000001400742a */ /* 0x000fdc0003f04000 */
[----:B------:R-:W-:Y:S05]  /*18f0*/  @!P0 EXIT ;  /* 0x000000000000894d */ /* 0x000fea0003800000 */
[----:B------:R-:W2:Y:S01]  /*1900*/  LDG.E.64 R10, desc[UR4][R24.64] ;  /* 0x00000004180a7981 */ /* 0x000ea2000c1e1b00 */
[----:B0-----:R-:W0:Y:S01]  /*1910*/  MUFU.RCP64H R5, R21 ;  /* 0x0000001500057308 */ /* 0x001e220000001800 */
[----:B------:R-:W-:Y:S01]  /*1920*/  IMAD.MOV.U32 R4, RZ, RZ, 0x1 ;  /* 0x00000001ff047424 */ /* 0x000fe200078e00ff */
[----:B------:R-:W-:Y:S05]  /*1930*/  BSSY.RECONVERGENT B0, `(.L_x_37) ;  /* 0x0000013000007945 */ /* 0x000fea0003800200 */
[----:B0-----:R-:W-:-:S08]  /*1940*/  DFMA R6, -R20, R4, 1 ;  /* 0x3ff000001406742b */ /* 0x001fd00000000104 */
[----:B------:R-:W-:-:S08]  /*1950*/  DFMA R6, R6, R6, R6 ;  /* 0x000000060606722b */ /* 0x000fd00000000006 */
[----:B------:R-:W-:-:S08]  /*1960*/  DFMA R6, R4, R6, R4 ;  /* 0x000000060406722b */ /* 0x000fd00000000004 */
[----:B------:R-:W-:-:S08]  /*1970*/  DFMA R4, -R20, R6, 1 ;  /* 0x3ff000001404742b */ /* 0x000fd00000000106 */
[----:B------:R-:W-:-:S08]  /*1980*/  DFMA R4, R6, R4, R6 ;  /* 0x000000040604722b */ /* 0x000fd00000000006 */
[----:B--2---:R-:W-:Y:S01]  /*1990*/  DMUL R6, R10, R4 ;  /* 0x000000040a067228 */ /* 0x004fe20000000000 */
[----:B------:R-:W-:-:S07]  /*19a0*/  FSETP.GEU.AND P1, PT, |R11|, 6.5827683646048100446e-37, PT ;  /* 0x036000000b00780b */ /* 0x000fce0003f2e200 */
[----:B------:R-:W-:-:S08]  /*19b0*/  DFMA R8, -R20, R6, R10 ;  /* 0x000000061408722b */ /* 0x000fd0000000010a */
[----:B------:R-:W-:-:S10]  /*19c0*/  DFMA R4, R4, R8, R6 ;  /* 0x000000080404722b */ /* 0x000fd40000000006 */
[----:B------:R-:W-:-:S05]  /*19d0*/  FFMA R0, RZ, R21, R5 ;  /* 0x00000015ff007223 */ /* 0x000fca0000000005 */
[----:B------:R-:W-:-:S13]  /*19e0*/  FSETP.GT.AND P0, PT, |R0|, 1.469367938527859385e-39, PT ;  /* 0x001000000000780b */ /* 0x000fda0003f04200 */
[----:B------:R-:W-:Y:S05]  /*19f0*/  @P0 BRA P1, `(.L_x_38) ;  /* 0x0000000000180947 */ /* 0x000fea0000800000 */
[----:B------:R-:W-:Y:S01]  /*1a00*/  IMAD.MOV.U32 R12, RZ, RZ, R20 ;  /* 0x000000ffff0c7224 */ /* 0x000fe200078e0014 */
[----:B------:R-:W-:Y:S01]  /*1a10*/  MOV R4, 0x1a40 ;  /* 0x00001a4000047802 */ /* 0x000fe20000000f00 */
[----:B------:R-:W-:-:S07]  /*1a20*/  IMAD.MOV.U32 R13, RZ, RZ, R21 ;  /* 0x000000ffff0d7224 */ /* 0x000fce00078e0015 */
[----:B------:R-:W-:Y:S05]  /*1a30*/  CALL.REL.NOINC `($__internal_1_$__cuda_sm20_div_rn_f64_full) ;  /* 0x0000000000747944 */ /* 0x000fea0003c00000 */
[----:B------:R-:W-:Y:S02]  /*1a40*/  IMAD.MOV.U32 R4, RZ, RZ, R26 ;  /* 0x000000ffff047224 */ /* 0x000fe400078e001a */
[----:B------:R-:W-:-:S07]  /*1a50*/  IMAD.MOV.U32 R5, RZ, RZ, R27 ;  /* 0x000000ffff057224 */ /* 0x000fce00078e001b */
.L_x_38:
[----:B------:R-:W-:Y:S05]  /*1a60*/  BSYNC.RECONVERGENT B0 ;  /* 0x0000000000007941 */ /* 0x000fea0003800200 */
.L_x_37:
[----:B------:R0:W-:Y:S04]  /*1a70*/  STG.E.64 desc[UR4][R24.64], R4 ;  /* 0x0000000418007986 */ /* 0x0001e8000c101b04 */
[----:B------:R-:W2:Y:S01]  /*1a80*/  LDG.E.64 R10, desc[UR4][R2.64] ;  /* 0x00000004020a7981 */ /* 0x000ea2000c1e1b00 */
[----:B------:R-:W1:Y:S01]  /*1a90*/  MUFU.RCP64H R7, R21 ;  /* 0x0000001500077308 */ /* 0x000e620000001800 */
[----:B------:R-:W-:Y:S01]  /*1aa0*/  MOV R6, 0x1 ;  /* 0x0000000100067802 */ /* 0x000fe20000000f00 */
        /* <DEDUP_REMOVED lines=19> */
.L_x_40:
[----:B------:R-:W-:Y:S05]  /*1be0*/  BSYNC.RECONVERGENT B0 ;  /* 0x0000000000007941 */ /* 0x000fea0003800200 */
.L_x_39:
[----:B------:R-:W-:Y:S01]  /*1bf0*/  STG.E.64 desc[UR4][R2.64], R4 ;  /* 0x0000000402007986 */ /* 0x000fe2000c101b04 */
[----:B------:R-:W-:Y:S05]  /*1c00*/  EXIT ;  /* 0x000000000000794d */ /* 0x000fea0003800000 */
        .weak           $__internal_1_$__cuda_sm20_div_rn_f64_full
        .type           $__internal_1_$__cuda_sm20_div_rn_f64_full,@function
        .size           $__internal_1_$__cuda_sm20_div_rn_f64_full,(.L_x_174 - $__internal_1_$__cuda_sm20_div_rn_f64_full)
$__internal_1_$__cuda_sm20_div_rn_f64_full:
        /* <DEDUP_REMOVED lines=8> */
[----:B------:R-:W-:-:S03]  /*1c90*/  LOP3.LUT R32, R13, 0x7ff00000, RZ, 0xc0, !PT ;  /* 0x7ff000000d207812 */ /* 0x000fc600078ec0ff */
[----:B------:R-:W-:Y:S01]  /*1ca0*/  @!P0 DMUL R14, R12, 8.98846567431157953865e+307 ;  /* 0x7fe000000c0e8828 */ /* 0x000fe20000000000 */
[----:B------:R-:W-:-:S03]  /*1cb0*/  ISETP.GE.U32.AND P1, PT, R5, R32, PT ;  /* 0x000000200500720c */ /* 0x000fc60003f26070 */
[----:B------:R-:W-:Y:S01]  /*1cc0*/  @!P2 LOP3.LUT R6, R13, 0x7ff00000, RZ, 0xc0, !PT ;  /* 0x7ff000000d06a812 */ /* 0x000fe200078ec0ff */
[----:B------:R-:W-:Y:S01]  /*1cd0*/  @!P2 IMAD.MOV.U32 R30, RZ, RZ, RZ ;  /* 0x000000ffff1ea224 */ /* 0x000fe200078e00ff */
[----:B------:R-:W0:Y:S02]  /*1ce0*/  MUFU.RCP64H R9, R15 ;  /* 0x0000000f00097308 */ /* 0x000e240000001800 */
[----:B------:R-:W-:Y:S02]  /*1cf0*/  @!P2 ISETP.GE.U32.AND P3, PT, R5, R6, PT ;  /* 0x000000060500a20c */ /* 0x000fe40003f66070 */
[----:B------:R-:W-:Y:S02]  /*1d00*/  MOV R6, 0x1ca00000 ;  /* 0x1ca0000000067802 */ /* 0x000fe40000000f00 */
[----:B------:R-:W-:Y:S02]  /*1d10*/  @!P0 LOP3.LUT R32, R15, 0x7ff00000, RZ, 0xc0, !PT ;  /* 0x7ff000000f208812 */ /* 0x000fe400078ec0ff */
[----:B------:R-:W-:-:S04]  /*1d20*/  @!P2 SEL R7, R6, 0x63400000, !P3 ;  /* 0x634000000607a807 */ /* 0x000fc80005800000 */
[----:B------:R-:W-:-:S04]  /*1d30*/  @!P2 LOP3.LUT R7, R7, 0x80000000, R11, 0xf8, !PT ;  /* 0x800000000707a812 */ /* 0x000fc800078ef80b */
[----:B------:R-:W-:Y:S01]  /*1d40*/  @!P2 LOP3.LUT R31, R7, 0x100000, RZ, 0xfc, !PT ;  /* 0x00100000071fa812 */ /* 0x000fe200078efcff */
[----:B0-----:R-:W-:Y:S01]  /*1d50*/  DFMA R26, R8, -R14, 1 ;  /* 0x3ff00000081a742b */ /* 0x001fe2000000080e */
[----:B------:R-:W-:-:S07]  /*1d60*/  IMAD.MOV.U32 R7, RZ, RZ, R5 ;  /* 0x000000ffff077224 */ /* 0x000fce00078e0005 */
[----:B------:R-:W-:-:S08]  /*1d70*/  DFMA R26, R26, R26, R26 ;  /* 0x0000001a1a1a722b */ /* 0x000fd0000000001a */
[----:B------:R-:W-:Y:S01]  /*1d80*/  DFMA R26, R8, R26, R8 ;  /* 0x0000001a081a722b */ /* 0x000fe20000000008 */
[----:B------:R-:W-:Y:S01]  /*1d90*/  SEL R9, R6, 0x63400000, !P1 ;  /* 0x6340000006097807 */ /* 0x000fe20004800000 */
[----:B------:R-:W-:-:S03]  /*1da0*/  IMAD.MOV.U32 R8, RZ, RZ, R10 ;  /* 0x000000ffff087224 */ /* 0x000fc600078e000a */
[----:B------:R-:W-:-:S03]  /*1db0*/  LOP3.LUT R9, R9, 0x800fffff, R11, 0xf8, !PT ;  /* 0x800fffff09097812 */ /* 0x000fc600078ef80b */
[----:B------:R-:W-:-:S03]  /*1dc0*/  DFMA R28, R26, -R14, 1 ;  /* 0x3ff000001a1c742b */ /* 0x000fc6000000080e */
[----:B------:R-:W-:-:S05]  /*1dd0*/  @!P2 DFMA R8, R8, 2, -R30 ;  /* 0x400000000808a82b */ /* 0x000fca000000081e */
[----:B------:R-:W-:-:S05]  /*1de0*/  DFMA R26, R26, R28, R26 ;  /* 0x0000001c1a1a722b */ /* 0x000fca000000001a */
[----:B------:R-:W-:-:S03]  /*1df0*/  @!P2 LOP3.LUT R7, R9, 0x7ff00000, RZ, 0xc0, !PT ;  /* 0x7ff000000907a812 */ /* 0x000fc600078ec0ff */
[----:B------:R-:W-:Y:S02]  /*1e00*/  DMUL R28, R26, R8 ;  /* 0x000000081a1c7228 */ /* 0x000fe40000000000 */
[----:B------:R-:W-:-:S05]  /*1e10*/  VIADD R33, R7, 0xffffffff ;  /* 0xffffffff07217836 */ /* 0x000fca0000000000 */
[----:B------:R-:W-:Y:S01]  /*1e20*/  ISETP.GT.U32.AND P0, PT, R33, 0x7feffffe, PT ;  /* 0x7feffffe2100780c */ /* 0x000fe20003f04070 */
[----:B------:R-:W-:Y:S01]  /*1e30*/  VIADD R33, R32, 0xffffffff ;  /* 0xffffffff20217836 */ /* 0x000fe20000000000 */
[----:B------:R-:W-:-:S04]  /*1e40*/  DFMA R30, R28, -R14, R8 ;  /* 0x8000000e1c1e722b */ /* 0x000fc80000000008 */
[----:B------:R-:W-:-:S04]  /*1e50*/  ISETP.GT.U32.OR P0, PT, R33, 0x7feffffe, P0 ;  /* 0x7feffffe2100780c */ /* 0x000fc80000704470 */
[----:B------:R-:W-:-:S09]  /*1e60*/  DFMA R30, R26, R30, R28 ;  /* 0x0000001e1a1e722b */ /* 0x000fd2000000001c */
[----:B------:R-:W-:Y:S05]  /*1e70*/  @P0 BRA `(.L_x_42) ;  /* 0x00000000006c0947 */ /* 0x000fea0003800000 */
[----:B------:R-:W-:-:S04]  /*1e80*/  LOP3.LUT R10, R13, 0x7ff00000, RZ, 0xc0, !PT ;  /* 0x7ff000000d0a7812 */ /* 0x000fc800078ec0ff */
[CC--:B------:R-:W-:Y:S02]  /*1e90*/  VIADDMNMX R7, R5.reuse, -R10.reuse, 0xb9600000, !PT ;  /* 0xb960000005077446 */ /* 0x0c0fe4000780090a */
[----:B------:R-:W-:Y:S02]  /*1ea0*/  ISETP.GE.U32.AND P0, PT, R5, R10, PT ;  /* 0x0000000a0500720c */ /* 0x000fe40003f06070 */
[----:B------:R-:W-:Y:S02]  /*1eb0*/  VIMNMX R5, PT, PT, R7, 0x46a00000, PT ;  /* 0x46a0000007057848 */ /* 0x000fe40003fe0100 */
[----:B------:R-:W-:-:S05]  /*1ec0*/  SEL R6, R6, 0x63400000, !P0 ;  /* 0x6340000006067807 */ /* 0x000fca0004000000 */
[----:B------:R-:W-:Y:S02]  /*1ed0*/  IMAD.IADD R5, R5, 0x1, -R6 ;  /* 0x0000000105057824 */ /* 0x000fe400078e0a06 */
[----:B------:R-:W-:-:S03]  /*1ee0*/  IMAD.MOV.U32 R6, RZ, RZ, RZ ;  /* 0x000000ffff067224 */ /* 0x000fc600078e00ff */
[----:B------:R-:W-:-:S06]  /*1ef0*/  IADD3 R7, PT, PT, R5, 0x7fe00000, RZ ;  /* 0x7fe0000005077810 */ /* 0x000fcc0007ffe0ff */
        /* <DEDUP_REMOVED lines=9> */
[----:B------:R-:W-:Y:S01]  /*1f90*/  IMAD.MOV R7, RZ, RZ, -R5 ;  /* 0x000000ffff077224 */ /* 0x000fe200078e0a05 */
[----:B------:R-:W-:Y:S01]  /*1fa0*/  DMUL.RP R8, R30, R8 ;  /* 0x000000081e087228 */ /* 0x000fe20000008000 */
[----:B------:R-:W-:Y:S01]  /*1fb0*/  IMAD.MOV.U32 R6, RZ, RZ, RZ ;  /* 0x000000ffff067224 */ /* 0x000fe200078e00ff */
[----:B------:R-:W-:-:S05]  /*1fc0*/  IADD3 R5, PT, PT, -R5, -0x43300000, RZ ;  /* 0xbcd0000005057810 */ /* 0x000fca0007ffe1ff */
[----:B------:R-:W-:-:S03]  /*1fd0*/  DFMA R6, R26, -R6, R30 ;  /* 0x800000061a06722b */ /* 0x000fc6000000001e */
[----:B------:R-:W-:-:S07]  /*1fe0*/  LOP3.LUT R13, R9, R13, RZ, 0x3c, !PT ;  /* 0x0000000d090d7212 */ /* 0x000fce00078e3cff */
[----:B------:R-:W-:-:S04]  /*1ff0*/  FSETP.NEU.AND P0, PT, |R7|, R5, PT ;  /* 0x000000050700720b */ /* 0x000fc80003f0d200 */
[----:B------:R-:W-:Y:S02]  /*2000*/  FSEL R26, R8, R26, !P0 ;  /* 0x0000001a081a7208 */ /* 0x000fe40004000000 */
[----:B------:R-:W-:Y:S01]  /*2010*/  FSEL R27, R13, R27, !P0 ;  /* 0x0000001b0d1b7208 */ /* 0x000fe20004000000 */
[----:B------:R-:W-:Y:S06]  /*2020*/  BRA `(.L_x_43) ;  /* 0x0000000000547947 */ /* 0x000fec0003800000 */
.L_x_42:
        /* <DEDUP_REMOVED lines=16> */
.L_x_45:
[----:B------:R-:W-:Y:S01]  /*2130*/  LOP3.LUT R27, R13, 0x80000, RZ, 0xfc, !PT ;  /* 0x000800000d1b7812 */ /* 0x000fe200078efcff */
[----:B------:R-:W-:Y:S01]  /*2140*/  IMAD.MOV.U32 R26, RZ, RZ, R12 ;  /* 0x000000ffff1a7224 */ /* 0x000fe200078e000c */
[----:B------:R-:W-:Y:S06]  /*2150*/  BRA `(.L_x_43) ;  /* 0x0000000000087947 */ /* 0x000fec0003800000 */
.L_x_44:
[----:B------:R-:W-:Y:S01]  /*2160*/  LOP3.LUT R27, R11, 0x80000, RZ, 0xfc, !PT ;  /* 0x000800000b1b7812 */ /* 0x000fe200078efcff */
[----:B------:R-:W-:-:S07]  /*2170*/  IMAD.MOV.U32 R26, RZ, RZ, R10 ;  /* 0x000000ffff1a7224 */ /* 0x000fce00078e000a */
.L_x_43:
[----:B------:R-:W-:Y:S05]  /*2180*/  BSYNC.RECONVERGENT B2 ;  /* 0x0000000000027941 */ /* 0x000fea0003800200 */
.L_x_41:
[----:B------:R-:W-:-:S04]  /*2190*/  IMAD.MOV.U32 R5, RZ, RZ, 0x0 ;  /* 0x00000000ff057424 */ /* 0x000fc800078e00ff */
[----:B------:R-:W-:Y:S05]  /*21a0*/  RET.REL.NODEC R4 `(_Z12init_W_C0potPdS_S_S_S_S_S_idddd) ;  /* 0xffffffdc04947950 */ /* 0x000fea0003c3ffff */
.L_x_46:
        /* <DEDUP_REMOVED lines=13> */
.L_x_174:


//--------------------- .text._Z9init_W_CvPdS_S_S_S_S_S_idddd --------------------------
	.section	.text._Z9init_W_CvPdS_S_S_S_S_S_idddd,"ax",@progbits
	.align	128
        .global         _Z9init_W_CvPdS_S_S_S_S_S_idddd
        .type           _Z9init_W_CvPdS_S_S_S_S_S_idddd,@function
        .size           _Z9init_W_CvPdS_S_S_S_S_S_idddd,(.L_x_175 - _Z9init_W_CvPdS_S_S_S_S_S_idddd)
        .other          _Z9init_W_CvPdS_S_S_S_S_S_idddd,@"STO_CUDA_ENTRY STV_DEFAULT"
_Z9init_W_CvPdS_S_S_S_S_S_idddd:
.text._Z9init_W_CvPdS_S_S_S_S_S_idddd:
        /* <DEDUP_REMOVED lines=15> */
[----:B-1----:R-:W2:Y:S01]  /*00f0*/  LDG.E.64 R20, desc[UR4][R20.64] ;  /* 0x0000000414147981 */ /* 0x002ea2000c1e1b00 */
[----:B---3--:R-:W-:-:S06]  /*0100*/  IMAD.WIDE R2, R11, 0x8, R2 ;  /* 0x000000080b027825 */ /* 0x008fcc00078e0202 */
[----:B------:R-:W1:Y:S01]  /*0110*/  LDC.64 R14, c[0x0][0x3d8] ;  /* 0x0000f600ff0e7b82 */ /* 0x000e620000000a00 */
[----:B------:R3:W3:Y:S01]  /*0120*/  LDG.E.64 R4, desc[UR4][R2.64] ;  /* 0x0000000402047981 */ /* 0x0006e2000c1e1b00 */
[----:B----4-:R-:W-:-:S06]  /*0130*/  IMAD.WIDE R8, R11, 0x8, R8 ;  /* 0x000000080b087825 */ /* 0x010fcc00078e0208 */
[----:B------:R-:W4:Y:S01]  /*0140*/  LDC R10, c[0x0][0x3dc] ;  /* 0x0000f700ff0a7b82 */ /* 0x000f220000000800 */
[----:B------:R-:W5:Y:S01]  /*0150*/  LDG.E.64 R8, desc[UR4][R8.64] ;  /* 0x0000000408087981 */ /* 0x000f62000c1e1b00 */
[----:B--2---:R-:W0:Y:S01]  /*0160*/  MUFU.RCP64H R7, UR6 ;  /* 0x0000000600077d08 */ /* 0x004e220008001800 */
[----:B------:R-:W-:-:S06]  /*0170*/  IMAD.MOV.U32 R6, RZ, RZ, 0x1 ;  /* 0x00000001ff067424 */ /* 0x000fcc00078e00ff */
[----:B0-----:R-:W-:-:S08]  /*0180*/  DFMA R12, R6, -R26, 1 ;  /* 0x3ff00000060c742b */ /* 0x001fd0000000081a */
[----:B------:R-:W-:-:S08]  /*0190*/  DFMA R12, R12, R12, R12 ;  /* 0x0000000c0c0c722b */ /* 0x000fd0000000000c */
[----:B------:R-:W-:-:S08]  /*01a0*/  DFMA R12, R6, R12, R6 ;  /* 0x0000000c060c722b */ /* 0x000fd00000000006 */
[----:B---3--:R-:W-:-:S08]  /*01b0*/  DFMA R2, R12, -R26, 1 ;  /* 0x3ff000000c02742b */ /* 0x008fd0000000081a */
[----:B------:R-:W-:-:S08]  /*01c0*/  DFMA R2, R12, R2, R12 ;  /* 0x000000020c02722b */ /* 0x000fd0000000000c */
[----:B-1----:R-:W-:-:S08]  /*01d0*/  DMUL R6, R2, R14 ;  /* 0x0000000e02067228 */ /* 0x002fd00000000000 */
[----:B------:R-:W-:-:S08]  /*01e0*/  DFMA R12, R6, -R26, R14 ;  /* 0x8000001a060c722b */ /* 0x000fd0000000000e */
[----:B------:R-:W-:Y:S01]  /*01f0*/  DFMA R2, R2, R12, R6 ;  /* 0x0000000c0202722b */ /* 0x000fe20000000006 */
[----:B----4-:R-:W-:-:S09]  /*0200*/  FSETP.GEU.AND P1, PT, |R10|, 6.5827683646048100446e-37, PT ;  /* 0x036000000a00780b */ /* 0x010fd20003f2e200 */
[----:B------:R-:W-:-:S05]  /*0210*/  FFMA R0, RZ, UR6, R3 ;  /* 0x00000006ff007c23 */ /* 0x000fca0008000003 */
[----:B------:R-:W-:Y:S01]  /*0220*/  FSETP.GT.AND P0, PT, |R0|, 1.469367938527859385e-39, PT ;  /* 0x001000000000780b */ /* 0x000fe20003f04200 */
[----:B------:R-:W-:-:S08]  /*0230*/  DADD R4, R20, -R4 ;  /* 0x0000000014047229 */ /* 0x000fd00000000804 */
[----:B------:R-:W-:-:S04]  /*0240*/  DMUL R26, R4, R26 ;  /* 0x0000001a041a7228 */ /* 0x000fc80000000000 */
[----:B------:R-:W-:Y:S07]  /*0250*/  @P0 BRA P1, `(.L_x_47) ;  /* 0x0000000000280947 */ /* 0x000fee0000800000 */
[----:B------:R-:W0:Y:S01]  /*0260*/  LDCU.64 UR6, c[0x0][0x3d8] ;  /* 0x00007b00ff0677ac */ /* 0x000e220008000a00 */
[----:B------:R-:W-:Y:S01]  /*0270*/  MOV R12, 0x2e0 ;  /* 0x000002e0000c7802 */ /* 0x000fe20000000f00 */
[----:B------:R-:W1:Y:S01]  /*0280*/  LDCU.64 UR8, c[0x0][0x3d0] ;  /* 0x00007a00ff0877ac */ /* 0x000e620008000a00 */
[----:B0-----:R-:W-:Y:S02]  /*0290*/  IMAD.U32 R0, RZ, RZ, UR6 ;  /* 0x00000006ff007e24 */ /* 0x001fe4000f8e00ff */
[----:B------:R-:W-:Y:S02]  /*02a0*/  IMAD.U32 R13, RZ, RZ, UR7 ;  /* 0x00000007ff0d7e24 */ /* 0x000fe4000f8e00ff */
[----:B-1----:R-:W-:Y:S01]  /*02b0*/  IMAD.U32 R18, RZ, RZ, UR8 ;  /* 0x00000008ff127e24 */ /* 0x002fe2000f8e00ff */
[----:B------:R-:W-:-:S07]  /*02c0*/  MOV R19, UR9 ;  /* 0x0000000900137c02 */ /* 0x000fce0008000f00 */
[----:B-----5:R-:W-:Y:S05]  /*02d0*/  CALL.REL.NOINC `($__internal_2_$__cuda_sm20_div_rn_f64_full) ;  /* 0x0000002800087944 */ /* 0x020fea0003c00000 */
[----:B------:R-:W-:Y:S02]  /*02e0*/  IMAD.MOV.U32 R2, RZ, RZ, R0 ;  /* 0x000000ffff027224 */ /* 0x000fe400078e0000 */
[----:B------:R-:W-:-:S07]  /*02f0*/  IMAD.MOV.U32 R3, RZ, RZ, R13 ;  /* 0x000000ffff037224 */ /* 0x000fce00078e000d */
.L_x_47:
        /* <DEDUP_REMOVED lines=19> */
[----:B------:R-:W-:Y:S02]  /*0430*/  MOV R13, R5 ;  /* 0x00000005000d7202 */ /* 0x000fe40000000f00 */
[----:B------:R-:W-:Y:S01]  /*0440*/  MOV R12, 0x480 ;  /* 0x00000480000c7802 */ /* 0x000fe20000000f00 */
[----:B0-----:R-:W-:Y:S02]  /*0450*/  IMAD.U32 R18, RZ, RZ, UR6 ;  /* 0x00000006ff127e24 */ /* 0x001fe4000f8e00ff */
[----:B------:R-:W-:-:S07]  /*0460*/  IMAD.U32 R19, RZ, RZ, UR7 ;  /* 0x00000007ff137e24 */ /* 0x000fce000f8e00ff */
[----:B-----5:R-:W-:Y:S05]  /*0470*/  CALL.REL.NOINC `($__internal_2_$__cuda_sm20_div_rn_f64_full) ;  /* 0x0000002400a07944 */ /* 0x020fea0003c00000 */
[----:B------:R-:W-:Y:S02]  /*0480*/  IMAD.MOV.U32 R24, RZ, RZ, R0 ;  /* 0x000000ffff187224 */ /* 0x000fe400078e0000 */
[----:B------:R-:W-:-:S07]  /*0490*/  IMAD.MOV.U32 R25, RZ, RZ, R13 ;  /* 0x000000ffff197224 */ /* 0x000fce00078e000d */
.L_x_49:
[----:B------:R-:W-:Y:S05]  /*04a0*/  BSYNC.RECONVERGENT B1 ;  /* 0x0000000000017941 */ /* 0x000fea0003800200 */
.L_x_48:
[----:B------:R-:W0:Y:S01]  /*04b0*/  LDC.64 R4, c[0x0][0x3c8] ;  /* 0x0000f200ff047b82 */ /* 0x000e220000000a00 */
[----:B------:R-:W-:Y:S01]  /*04c0*/  DADD R6, R24, R2 ;  /* 0x0000000018067229 */ /* 0x000fe20000000002 */
[----:B------:R-:W-:Y:S01]  /*04d0*/  MOV R12, 0x652b82fe ;  /* 0x652b82fe000c7802 */ /* 0x000fe20000000f00 */
[----:B------:R-:W-:Y:S01]  /*04e0*/  IMAD.MOV.U32 R13, RZ, RZ, 0x3ff71547 ;  /* 0x3ff71547ff0d7424 */ /* 0x000fe200078e00ff */
[----:B------:R-:W-:Y:S01]  /*04f0*/  UMOV UR6, 0xfefa39ef ;  /* 0xfefa39ef00067882 */ /* 0x000fe20000000000 */
[----:B------:R-:W-:Y:S01]  /*0500*/  UMOV UR7, 0x3fe62e42 ;  /* 0x3fe62e4200077882 */ /* 0x000fe20000000000 */
[----:B------:R-:W-:Y:S03]  /*0510*/  BSSY.RECONVERGENT B0, `(.L_x_50) ;  /* 0x0000038000007945 */ /* 0x000fe60003800200 */
[----:B0-----:R-:W-:-:S08]  /*0520*/  DMUL R6, R6, -R4 ;  /* 0x8000000406067228 */ /* 0x001fd00000000000 */
        /* <DEDUP_REMOVED lines=9> */
[----:B------:R-:W-:Y:S01]  /*05c0*/  UMOV UR7, 0x3e5ade15 ;  /* 0x3e5ade1500077882 */ /* 0x000fe20000000000 */
[----:B------:R-:W-:-:S06]  /*05d0*/  IMAD.MOV.U32 R17, RZ, RZ, 0x3e928af3 ;  /* 0x3e928af3ff117424 */ /* 0x000fcc00078e00ff */
        /* <DEDUP_REMOVED lines=27> */
[----:B------:R-:W-:Y:S01]  /*0790*/  IMAD R23, R12, 0x100000, R17 ;  /* 0x001000000c177824 */ /* 0x000fe200078e0211 */
[----:B------:R-:W-:Y:S01]  /*07a0*/  MOV R22, R16 ;  /* 0x0000001000167202 */ /* 0x000fe20000000f00 */
        /* <DEDUP_REMOVED lines=14> */
.L_x_51:
[----:B------:R-:W-:Y:S05]  /*0890*/  BSYNC.RECONVERGENT B0 ;  /* 0x0000000000007941 */ /* 0x000fea0003800200 */
.L_x_50:
[----:B------:R-:W0:Y:S01]  /*08a0*/  LDCU UR8, c[0x0][0x3cc] ;  /* 0x00007980ff0877ac */ /* 0x000e220008000800 */
[----:B------:R-:W-:Y:S01]  /*08b0*/  MOV R6, 0x1 ;  /* 0x0000000100067802 */ /* 0x000fe20000000f00 */
[----:B------:R-:W1:Y:S01]  /*08c0*/  LDC R10, c[0x0][0x3c4] ;  /* 0x0000f100ff0a7b82 */ /* 0x000e620000000800 */
[----:B------:R-:W2:Y:S01]  /*08d0*/  LDCU.64 UR6, c[0x0][0x3c0] ;  /* 0x00007800ff0677ac */ /* 0x000ea20008000a00 */
[----:B0-----:R-:W0:Y:S01]  /*08e0*/  MUFU.RCP64H R7, UR8 ;  /* 0x0000000800077d08 */ /* 0x001e220008001800 */
[----:B-1----:R-:W-:Y:S02]  /*08f0*/  FSETP.GEU.AND P1, PT, |R10|, 6.5827683646048100446e-37, PT ;  /* 0x036000000a00780b */ /* 0x002fe40003f2e200 */
[----:B0-----:R-:W-:-:S08]  /*0900*/  DFMA R12, R6, -R4, 1 ;  /* 0x3ff00000060c742b */ /* 0x001fd00000000804 */
[----:B------:R-:W-:-:S08]  /*0910*/  DFMA R12, R12, R12, R12 ;  /* 0x0000000c0c0c722b */ /* 0x000fd0000000000c */
[----:B------:R-:W-:-:S08]  /*0920*/  DFMA R12, R6, R12, R6 ;  /* 0x0000000c060c722b */ /* 0x000fd00000000006 */
[----:B------:R-:W-:-:S08]  /*0930*/  DFMA R6, R12, -R4, 1 ;  /* 0x3ff000000c06742b */ /* 0x000fd00000000804 */
[----:B------:R-:W-:-:S08]  /*0940*/  DFMA R12, R12, R6, R12 ;  /* 0x000000060c0c722b */ /* 0x000fd0000000000c */
[----:B--2---:R-:W-:-:S08]  /*0950*/  DMUL R6, R12, UR6 ;  /* 0x000000060c067c28 */ /* 0x004fd00008000000 */
[----:B------:R-:W-:-:S08]  /*0960*/  DFMA R4, R6, -R4, UR6 ;  /* 0x0000000606047e2b */ /* 0x000fd00008000804 */
        /* <DEDUP_REMOVED lines=11> */
[----:B-----5:R-:W-:Y:S05]  /*0a20*/  CALL.REL.NOINC `($__internal_2_$__cuda_sm20_div_rn_f64_full) ;  /* 0x0000002000347944 */ /* 0x020fea0003c00000 */
[----:B------:R-:W-:Y:S01]  /*0a30*/  MOV R4, R0 ;  /* 0x0000000000047202 */ /* 0x000fe20000000f00 */
[----:B------:R-:W-:-:S07]  /*0a40*/  IMAD.MOV.U32 R5, RZ, RZ, R13 ;  /* 0x000000ffff057224 */ /* 0x000fce00078e000d */
.L_x_52:
        /* <DEDUP_REMOVED lines=20> */
[----:B------:R-:W-:Y:S01]  /*0b90*/  IMAD.MOV.U32 R13, RZ, RZ, R27 ;  /* 0x000000ffff0d7224 */ /* 0x000fe200078e001b */
[----:B0-----:R-:W-:Y:S01]  /*0ba0*/  MOV R18, UR6 ;  /* 0x0000000600127c02 */ /* 0x001fe20008000f00 */
[----:B------:R-:W-:-:S07]  /*0bb0*/  IMAD.U32 R19, RZ, RZ, UR7 ;  /* 0x00000007ff137e24 */ /* 0x000fce000f8e00ff */
[----:B-----5:R-:W-:Y:S05]  /*0bc0*/  CALL.REL.NOINC `($__internal_2_$__cuda_sm20_div_rn_f64_full) ;  /* 0x0000001c00cc7944 */ /* 0x020fea0003c00000 */
[----:B------:R-:W-:Y:S02]  /*0bd0*/  IMAD.MOV.U32 R6, RZ, RZ, R0 ;  /* 0x000000ffff067224 */ /* 0x000fe400078e0000 */
[----:B------:R-:W-:-:S07]  /*0be0*/  IMAD.MOV.U32 R7, RZ, RZ, R13 ;  /* 0x000000ffff077224 */ /* 0x000fce00078e000d */
.L_x_54:
[----:B------:R-:W-:Y:S05]  /*0bf0*/  BSYNC.RECONVERGENT B1 ;  /* 0x0000000000017941 */ /* 0x000fea0003800200 */
.L_x_53:
[----:B------:R-:W-:Y:S01]  /*0c00*/  DADD R18, -R22, 1 ;  /* 0x3ff0000016127429 */ /* 0x000fe20000000100 */
[----:B------:R-:W-:Y:S01]  /*0c10*/  IMAD.MOV.U32 R12, RZ, RZ, 0x1 ;  /* 0x00000001ff0c7424 */ /* 0x000fe200078e00ff */
[----:B------:R-:W0:Y:S01]  /*0c20*/  LDCU.64 UR6, c[0x0][0x3d8] ;  /* 0x00007b00ff0677ac */ /* 0x000e220008000a00 */
[----:B------:R-:W-:Y:S03]  /*0c30*/  BSSY.RECONVERGENT B1, `(.L_x_55) ;  /* 0x0000015000017945 */ /* 0x000fe60003800200 */
[----:B------:R-:W1:Y:S02]  /*0c40*/  MUFU.RCP64H R13, R19 ;  /* 0x00000013000d7308 */ /* 0x000e640000001800 */
[----:B-1----:R-:W-:-:S08]  /*0c50*/  DFMA R14, -R18, R12, 1 ;  /* 0x3ff00000120e742b */ /* 0x002fd0000000010c */
[----:B------:R-:W-:-:S08]  /*0c60*/  DFMA R14, R14, R14, R14 ;  /* 0x0000000e0e0e722b */ /* 0x000fd0000000000e */
[----:B------:R-:W-:Y:S02]  /*0c70*/  DFMA R14, R12, R14, R12 ;  /* 0x0000000e0c0e722b */ /* 0x000fe4000000000c */
[----:B0-----:R-:W-:-:S06]  /*0c80*/  DADD R12, R6, UR6 ;  /* 0x00000006060c7e29 */ /* 0x001fcc0008000000 */
[----:B------:R-:W-:Y:S02]  /*0c90*/  DFMA R16, -R18, R14, 1 ;  /* 0x3ff000001210742b */ /* 0x000fe4000000010e */
[----:B------:R-:W-:-:S06]  /*0ca0*/  DMUL R22, R12, R4 ;  /* 0x000000040c167228 */ /* 0x000fcc0000000000 */
[----:B------:R-:W-:-:S04]  /*0cb0*/  DFMA R16, R14, R16, R14 ;  /* 0x000000100e10722b */ /* 0x000fc8000000000e */
[----:B------:R-:W-:-:S04]  /*0cc0*/  FSETP.GEU.AND P1, PT, |R23|, 6.5827683646048100446e-37, PT ;  /* 0x036000001700780b */ /* 0x000fc80003f2e200 */
        /* <DEDUP_REMOVED lines=9> */
[----:B-----5:R-:W-:Y:S05]  /*0d60*/  CALL.REL.NOINC `($__internal_2_$__cuda_sm20_div_rn_f64_full) ;  /* 0x0000001c00647944 */ /* 0x020fea0003c00000 */
[----:B------:R-:W-:-:S07]  /*0d70*/  IMAD.MOV.U32 R12, RZ, RZ, R0 ;  /* 0x000000ffff0c7224 */ /* 0x000fce00078e0000 */
.L_x_56:
[----:B------:R-:W-:Y:S05]  /*0d80*/  BSYNC.RECONVERGENT B1 ;  /* 0x0000000000017941 */ /* 0x000fea0003800200 */
.L_x_55:
[----:B------:R-:W0:Y:S01]  /*0d90*/  LDCU.64 UR6, c[0x0][0x3c8] ;  /* 0x00007900ff0677ac */ /* 0x000e220008000a00 */
[----:B------:R-:W-:Y:S01]  /*0da0*/  DADD R14, R24, -R2 ;  /* 0x00000000180e7229 */ /* 0x000fe20000000802 */
[----:B------:R-:W-:Y:S01]  /*0db0*/  IMAD.MOV.U32 R16, RZ, RZ, 0x652b82fe ;  /* 0x652b82feff107424 */ /* 0x000fe200078e00ff */
[----:B------:R-:W-:Y:S01]  /*0dc0*/  BSSY.RECONVERGENT B0, `(.L_x_57) ;  /* 0x000003d000007945 */ /* 0x000fe20003800200 */
[----:B------:R-:W-:-:S05]  /*0dd0*/  IMAD.MOV.U32 R17, RZ, RZ, 0x3ff71547 ;  /* 0x3ff71547ff117424 */ /* 0x000fca00078e00ff */
[----:B0-----:R-:W-:Y:S01]  /*0de0*/  DMUL R14, R14, -UR6 ;  /* 0x800000060e0e7c28 */ /* 0x001fe20008000000 */
        /* <DEDUP_REMOVED lines=10> */
[----:B------:R-:W-:Y:S01]  /*0e90*/  MOV R22, 0xfca213ea ;  /* 0xfca213ea00167802 */ /* 0x000fe20000000f00 */
[----:B------:R-:W-:Y:S01]  /*0ea0*/  IMAD.MOV.U32 R23, RZ, RZ, 0x3e928af3 ;  /* 0x3e928af3ff177424 */ /* 0x000fe200078e00ff */
        /* <DEDUP_REMOVED lines=25> */
[C---:B------:R-:W-:Y:S01]  /*1040*/  DFMA R22, R18.reuse, R22, UR6 ;  /* 0x0000000612167e2b */ /* 0x040fe20008000016 */
[----:B------:R-:W0:Y:S07]  /*1050*/  LDCU.64 UR6, c[0x0][0x3d8] ;  /* 0x00007b00ff0677ac */ /* 0x000e2e0008000a00 */
[----:B------:R-:W-:-:S08]  /*1060*/  DFMA R22, R18, R22, 1 ;  /* 0x3ff000001216742b */ /* 0x000fd00000000016 */
[----:B------:R-:W-:Y:S02]  /*1070*/  DFMA R22, R18, R22, 1 ;  /* 0x3ff000001216742b */ /* 0x000fe40000000016 */
[----:B0-----:R-:W-:-:S08]  /*1080*/  DADD R6, R6, -UR6 ;  /* 0x8000000606067e29 */ /* 0x001fd00008000000 */
        /* <DEDUP_REMOVED lines=11> */
[----:B------:R-:W-:Y:S01]  /*1140*/  @!P1 IMAD.IADD R16, R16, 0x1, -R15 ;  /* 0x0000000110109824 */ /* 0x000fe200078e0a0f */
[----:B------:R-:W-:-:S04]  /*1150*/  @!P1 LEA R15, R15, R23, 0x14 ;  /* 0x000000170f0f9211 */ /* 0x000fc800078ea0ff */
[----:B------:R-:W-:Y:S01]  /*1160*/  @!P1 LEA R17, R16, 0x3ff00000, 0x14 ;  /* 0x3ff0000010119811 */ /* 0x000fe200078ea0ff */
[----:B------:R-:W-:-:S06]  /*1170*/  @!P1 IMAD.MOV.U32 R16, RZ, RZ, RZ ;  /* 0x000000ffff109224 */ /* 0x000fcc00078e00ff */
[----:B------:R-:W-:-:S11]  /*1180*/  @!P1 DMUL R18, R14, R16 ;  /* 0x000000100e129228 */ /* 0x000fd60000000000 */
.L_x_58:
[----:B------:R-:W-:Y:S05]  /*1190*/  BSYNC.RECONVERGENT B0 ;  /* 0x0000000000007941 */ /* 0x000fea0003800200 */
.L_x_57:
[----:B------:R-:W-:Y:S01]  /*11a0*/  DADD R18, -R18, 1 ;  /* 0x3ff0000012127429 */ /* 0x000fe20000000100 */
[----:B------:R-:W-:Y:S01]  /*11b0*/  IMAD.MOV.U32 R14, RZ, RZ, 0x1 ;  /* 0x00000001ff0e7424 */ /* 0x000fe200078e00ff */
[----:B------:R-:W-:Y:S01]  /*11c0*/  DMUL R24, R6, R4 ;  /* 0x0000000406187228 */ /* 0x000fe20000000000 */
[----:B------:R-:W0:Y:S01]  /*11d0*/  LDC.64 R22, c[0x0][0x3a8] ;  /* 0x0000ea00ff167b82 */ /* 0x000e220000000a00 */
[----:B------:R-:W-:Y:S02]  /*11e0*/  BSSY.RECONVERGENT B1, `(.L_x_59) ;  /* 0x0000016000017945 */ /* 0x000fe40003800200 */
[----:B------:R-:W1:Y:S06]  /*11f0*/  MUFU.RCP64H R15, R19 ;  /* 0x00000013000f7308 */ /* 0x000e6c0000001800 */
[----:B------:R-:W-:Y:S01]  /*1200*/  FSETP.GEU.AND P1, PT, |R25|, 6.5827683646048100446e-37, PT ;  /* 0x036000001900780b */ /* 0x000fe20003f2e200 */
[----:B-1----:R-:W-:Y:S01]  /*1210*/  DFMA R16, -R18, R14, 1 ;  /* 0x3ff000001210742b */ /* 0x002fe2000000010e */
[----:B0-----:R-:W-:-:S07]  /*1220*/  IMAD.WIDE R22, R11, 0x8, R22 ;  /* 0x000000080b167825 */ /* 0x001fce00078e0216 */
[----:B------:R-:W-:Y:S01]  /*1230*/  DFMA R16, R16, R16, R16 ;  /* 0x000000101010722b */ /* 0x000fe20000000010 */
[----:B------:R0:W-:Y:S07]  /*1240*/  STG.E.64 desc[UR4][R22.64], R12 ;  /* 0x0000000c16007986 */ /* 0x0001ee000c101b04 */
        /* <DEDUP_REMOVED lines=8> */
[----:B0-----:R-:W-:Y:S05]  /*12d0*/  @P0 BRA P1, `(.L_x_60) ;  /* 0x0000000000180947 */ /* 0x001fea0000800000 */
[----:B------:R-:W-:Y:S01]  /*12e0*/  IMAD.MOV.U32 R0, RZ, RZ, R24 ;  /* 0x000000ffff007224 */ /* 0x000fe200078e0018 */
[----:B------:R-:W-:Y:S02]  /*12f0*/  MOV R13, R25 ;  /* 0x00000019000d7202 */ /* 0x000fe40000000f00 */
[----:B------:R-:W-:-:S07]  /*1300*/  MOV R12, 0x1320 ;  /* 0x00001320000c7802 */ /* 0x000fce0000000f00 */
[----:B-----5:R-:W-:Y:S05]  /*1310*/  CALL.REL.NOINC `($__internal_2_$__cuda_sm20_div_rn_f64_full) ;  /* 0x0000001400f87944 */ /* 0x020fea0003c00000 */
[----:B------:R-:W-:Y:S02]  /*1320*/  IMAD.MOV.U32 R6, RZ, RZ, R0 ;  /* 0x000000ffff067224 */ /* 0x000fe400078e0000 */
[----:B------:R-:W-:-:S07]  /*1330*/  IMAD.MOV.U32 R7, RZ, RZ, R13 ;  /* 0x000000ffff077224 */ /* 0x000fce00078e000d */
.L_x_60:
[----:B------:R-:W-:Y:S05]  /*1340*/  BSYNC.RECONVERGENT B1 ;  /* 0x0000000000017941 */ /* 0x000fea0003800200 */
.L_x_59:
[----:B------:R-:W0:Y:S01]  /*1350*/  LDCU UR6, c[0x0][0x3cc] ;  /* 0x00007980ff0677ac */ /* 0x000e220008000800 */
[----:B------:R-:W1:Y:S01]  /*1360*/  LDC.64 R14, c[0x0][0x3c8] ;  /* 0x0000f200ff0e7b82 */ /* 0x000e620000000a00 */
[----:B------:R-:W-:Y:S01]  /*1370*/  IMAD.MOV.U32 R4, RZ, RZ, 0x1 ;  /* 0x00000001ff047424 */ /* 0x000fe200078e00ff */
[----:B------:R-:W-:Y:S06]  /*1380*/  BSSY.RECONVERGENT B1, `(.L_x_61) ;  /* 0x000001a000017945 */ /* 0x000fec0003800200 */
[----:B------:R-:W2:Y:S01]  /*1390*/  LDC.64 R24, c[0x0][0x3b0] ;  /* 0x0000ec00ff187b82 */ /* 0x000ea20000000a00 */
[----:B0-----:R-:W1:Y:S01]  /*13a0*/  MUFU.RCP64H R5, UR6 ;  /* 0x0000000600057d08 */ /* 0x001e620008001800 */
[----:B--2---:R-:W-:Y:S01]  /*13b0*/  IMAD.WIDE R24, R11, 0x8, R24 ;  /* 0x000000080b187825 */ /* 0x004fe200078e0218 */
[----:B-1----:R-:W-:-:S04]  /*13c0*/  DFMA R12, R4, -R14, 1 ;  /* 0x3ff00000040c742b */ /* 0x002fc8000000080e */
[----:B------:R0:W-:Y:S04]  /*13d0*/  STG.E.64 desc[UR4][R24.64], R6 ;  /* 0x0000000618007986 */ /* 0x0001e8000c101b04 */
        /* <DEDUP_REMOVED lines=11> */
[----:B0-----:R-:W-:Y:S05]  /*1490*/  @P0 BRA P1, `(.L_x_62) ;  /* 0x0000000000200947 */ /* 0x001fea0000800000 */
[----:B------:R-:W0:Y:S01]  /*14a0*/  LDCU.64 UR6, c[0x0][0x3c8] ;  /* 0x00007900ff0677ac */ /* 0x000e220008000a00 */
[----:B------:R-:W-:Y:S02]  /*14b0*/  MOV R0, R12 ;  /* 0x0000000c00007202 */ /* 0x000fe40000000f00 */
[----:B------:R-:W-:Y:S01]  /*14c0*/  MOV R12, 0x1500 ;  /* 0x00001500000c7802 */ /* 0x000fe20000000f00 */
[----:B0-----:R-:W-:Y:S02]  /*14d0*/  IMAD.U32 R18, RZ, RZ, UR6 ;  /* 0x00000006ff127e24 */ /* 0x001fe4000f8e00ff */
[----:B------:R-:W-:-:S07]  /*14e0*/  IMAD.U32 R19, RZ, RZ, UR7 ;  /* 0x00000007ff137e24 */ /* 0x000fce000f8e00ff */
[----:B------:R-:W-:Y:S05]  /*14f0*/  CALL.REL.NOINC `($__internal_2_$__cuda_sm20_div_rn_f64_full) ;  /* 0x0000001400807944 */ /* 0x000fea0003c00000 */
[----:B------:R-:W-:Y:S01]  /*1500*/  IMAD.MOV.U32 R4, RZ, RZ, R0 ;  /* 0x000000ffff047224 */ /* 0x000fe200078e0000 */
[----:B------:R-:W-:-:S07]  /*1510*/  MOV R5, R13 ;  /* 0x0000000d00057202 */ /* 0x000fce0000000f00 */
.L_x_62:
[----:B------:R-:W-:Y:S05]  /*1520*/  BSYNC.RECONVERGENT B1 ;  /* 0x0000000000017941 */ /* 0x000fea0003800200 */
.L_x_61:
[----:B------:R-:W0:Y:S01]  /*1530*/  LDC.64 R6, c[0x0][0x3c8] ;  /* 0x0000f200ff067b82 */ /* 0x000e220000000a00 */
[----:B------:R-:W-:Y:S01]  /*1540*/  DADD R12, R4, R2 ;  /* 0x00000000040c7229 */ /* 0x000fe20000000002 */
[----:B------:R-:W-:Y:S01]  /*1550*/  IMAD.MOV.U32 R14, RZ, RZ, 0x652b82fe ;  /* 0x652b82feff0e7424 */ /* 0x000fe200078e00ff */
[----:B------:R-:W-:Y:S01]  /*1560*/  UMOV UR6, 0xfefa39ef ;  /* 0xfefa39ef00067882 */ /* 0x000fe20000000000 */
[----:B------:R-:W-:Y:S01]  /*1570*/  IMAD.MOV.U32 R15, RZ, RZ, 0x3ff71547 ;  /* 0x3ff71547ff0f7424 */ /* 0x000fe200078e00ff */
[----:B------:R-:W-:Y:S01]  /*1580*/  UMOV UR7, 0x3fe62e42 ;  /* 0x3fe62e4200077882 */ /* 0x000fe20000000000 */
[----:B------:R-:W-:Y:S03]  /*1590*/  BSSY.RECONVERGENT B0, `(.L_x_63) ;  /* 0x0000038000007945 */ /* 0x000fe60003800200 */
[----:B0-----:R-:W-:-:S08]  /*15a0*/  DMUL R12, R12, R6 ;  /* 0x000000060c0c7228 */ /* 0x001fd00000000000 */
        /* <DEDUP_REMOVED lines=54> */
.L_x_64:
[----:B------:R-:W-:Y:S05]  /*1910*/  BSYNC.RECONVERGENT B0 ;  /* 0x0000000000007941 */ /* 0x000fea0003800200 */
.L_x_63:
[----:B------:R-:W0:Y:S01]  /*1920*/  LDCU UR8, c[0x0][0x3cc] ;  /* 0x00007980ff0877ac */ /* 0x000e220008000800 */
[----:B------:R-:W-:Y:S01]  /*1930*/  IMAD.MOV.U32 R12, RZ, RZ, 0x1 ;  /* 0x00000001ff0c7424 */ /* 0x000fe200078e00ff */
[----:B------:R-:W-:Y:S01]  /*1940*/  DADD R20, R8, -R20 ;  /* 0x0000000008147229 */ /* 0x000fe20000000814 */
[----:B------:R-:W1:Y:S01]  /*1950*/  LDCU.64 UR6, c[0x0][0x3c0] ;  /* 0x00007800ff0677ac */ /* 0x000e620008000a00 */
[----:B------:R-:W2:Y:S01]  /*1960*/  LDCU.64 UR10, c[0x0][0x3d0] ;  /* 0x00007a00ff0a77ac */ /* 0x000ea20008000a00 */
[----:B0-----:R-:W0:Y:S05]  /*1970*/  MUFU.RCP64H R13, UR8 ;  /* 0x00000008000d7d08 */ /* 0x001e2a0008001800 */
[----:B--2---:R-:W-:-:S02]  /*1980*/  DMUL R20, R20, UR10 ;  /* 0x0000000a14147c28 */ /* 0x004fc40008000000 */
[----:B0-----:R-:W-:-:S08]  /*1990*/  DFMA R14, R12, -R6, 1 ;  /* 0x3ff000000c0e742b */ /* 0x001fd00000000806 */
[----:B------:R-:W-:-:S08]  /*19a0*/  DFMA R14, R14, R14, R14 ;  /* 0x0000000e0e0e722b */ /* 0x000fd0000000000e */
[----:B------:R-:W-:-:S08]  /*19b0*/  DFMA R14, R12, R14, R12 ;  /* 0x0000000e0c0e722b */ /* 0x000fd0000000000c */
[----:B------:R-:W-:-:S08]  /*19c0*/  DFMA R12, R14, -R6, 1 ;  /* 0x3ff000000e0c742b */ /* 0x000fd00000000806 */
[----:B------:R-:W-:-:S08]  /*19d0*/  DFMA R14, R14, R12, R14 ;  /* 0x0000000c0e0e722b */ /* 0x000fd0000000000e */
[----:B-1----:R-:W-:-:S08]  /*19e0*/  DMUL R12, R14, -UR6 ;  /* 0x800000060e0c7c28 */ /* 0x002fd00008000000 */
[----:B------:R-:W-:-:S08]  /*19f0*/  DFMA R6, R12, -R6, -UR6 ;  /* 0x800000060c067e2b */ /* 0x000fd00008000806 */
[----:B------:R-:W-:Y:S02]  /*1a00*/  DFMA R6, R14, R6, R12 ;  /* 0x000000060e06722b */ /* 0x000fe4000000000c */
[----:B------:R-:W-:-:S08]  /*1a10*/  DADD R12, -RZ, -UR6 ;  /* 0x80000006ff0c7e29 */ /* 0x000fd00008000100 */
[----:B------:R-:W-:Y:S02]  /*1a20*/  FFMA R0, RZ, UR8, R7 ;  /* 0x00000008ff007c23 */ /* 0x000fe40008000007 */
[----:B------:R-:W-:-:S03]  /*1a30*/  FSETP.GEU.AND P1, PT, |R13|, 6.5827683646048100446e-37, PT ;  /* 0x036000000d00780b */ /* 0x000fc60003f2e200 */
[----:B------:R-:W-:-:S13]  /*1a40*/  FSETP.GT.AND P0, PT, |R0|, 1.469367938527859385e-39, PT ;  /* 0x001000000000780b */ /* 0x000fda0003f04200 */
[----:B------:R-:W-:Y:S05]  /*1a50*/  @P0 BRA P1, `(.L_x_65) ;  /* 0x0000000000200947 */ /* 0x000fea0000800000 */
        /* <DEDUP_REMOVED lines=8> */
.L_x_65:
        /* <DEDUP_REMOVED lines=23> */
[----:B------:R-:W-:Y:S05]  /*1c50*/  CALL.REL.NOINC `($__internal_2_$__cuda_sm20_div_rn_f64_full) ;  /* 0x0000000c00a87944 */ /* 0x000fea0003c00000 */
[----:B------:R-:W-:Y:S02]  /*1c60*/  IMAD.MOV.U32 R8, RZ, RZ, R0 ;  /* 0x000000ffff087224 */ /* 0x000fe400078e0000 */
[----:B------:R-:W-:-:S07]  /*1c70*/  IMAD.MOV.U32 R9, RZ, RZ, R13 ;  /* 0x000000ffff097224 */ /* 0x000fce00078e000d */
.L_x_67:
[----:B------:R-:W-:Y:S05]  /*1c80*/  BSYNC.RECONVERGENT B1 ;  /* 0x0000000000017941 */ /* 0x000fea0003800200 */
.L_x_66:
[----:B------:R-:W-:Y:S01]  /*1c90*/  DADD R18, -R26, 1 ;  /* 0x3ff000001a127429 */ /* 0x000fe20000000100 */
[----:B------:R-:W-:Y:S01]  /*1ca0*/  MOV R12, 0x1 ;  /* 0x00000001000c7802 */ /* 0x000fe20000000f00 */
        /* <DEDUP_REMOVED lines=20> */
[----:B------:R-:W-:Y:S05]  /*1df0*/  CALL.REL.NOINC `($__internal_2_$__cuda_sm20_div_rn_f64_full) ;  /* 0x0000000c00407944 */ /* 0x000fea0003c00000 */
[----:B------:R-:W-:-:S07]  /*1e00*/  IMAD.MOV.U32 R12, RZ, RZ, R0 ;  /* 0x000000ffff0c7224 */ /* 0x000fce00078e0000 */
.L_x_69:
[----:B------:R-:W-:Y:S05]  /*1e10*/  BSYNC.RECONVERGENT B1 ;  /* 0x0000000000017941 */ /* 0x000fea0003800200 */
.L_x_68:
[----:B------:R-:W0:Y:S01]  /*1e20*/  LDCU.64 UR6, c[0x0][0x3c8] ;  /* 0x00007900ff0677ac */ /* 0x000e220008000a00 */
[----:B------:R-:W-:Y:S01]  /*1e30*/  DADD R2, R4, -R2 ;  /* 0x0000000004027229 */ /* 0x000fe20000000802 */
[----:B------:R-:W-:Y:S01]  /*1e40*/  BSSY.RECONVERGENT B0, `(.L_x_70) ;  /* 0x000003e000007945 */ /* 0x000fe20003800200 */
[----:B------:R-:W-:Y:S01]  /*1e50*/  MOV R4, 0x652b82fe ;  /* 0x652b82fe00047802 */ /* 0x000fe20000000f00 */
[----:B------:R-:W-:-:S05]  /*1e60*/  IMAD.MOV.U32 R5, RZ, RZ, 0x3ff71547 ;  /* 0x3ff71547ff057424 */ /* 0x000fca00078e00ff */
[----:B0-----:R-:W-:Y:S01]  /*1e70*/  DMUL R2, R2, UR6 ;  /* 0x0000000602027c28 */ /* 0x001fe20008000000 */
        /* <DEDUP_REMOVED lines=42> */
[----:B------:R-:W-:Y:S01]  /*2120*/  LEA R19, R4, R17, 0x14 ;  /* 0x0000001104137211 */ /* 0x000fe200078ea0ff */
[----:B------:R-:W-:Y:S01]  /*2130*/  IMAD.MOV.U32 R18, RZ, RZ, R16 ;  /* 0x000000ffff127224 */ /* 0x000fe200078e0010 */
[----:B------:R-:W-:Y:S06]  /*2140*/  @!P0 BRA `(.L_x_71) ;  /* 0x0000000000348947 */ /* 0x000fec0003800000 */
[----:B------:R-:W-:Y:S01]  /*2150*/  FSETP.GEU.AND P1, PT, |R3|, 4.2275390625, PT ;  /* 0x408748000300780b */ /* 0x000fe20003f2e200 */
[C---:B------:R-:W-:Y:S02]  /*2160*/  DADD R14, R2.reuse, +INF ;  /* 0x7ff00000020e7429 */ /* 0x040fe40000000000 */
[----:B------:R-:W-:-:S08]  /*2170*/  DSETP.GEU.AND P0, PT, R2, RZ, PT ;  /* 0x000000ff0200722a */ /* 0x000fd00003f0e000 */
[----:B------:R-:W-:Y:S02]  /*2180*/  FSEL R18, R14, RZ, P0 ;  /* 0x000000ff0e127208 */ /* 0x000fe40000000000 */
[----:B------:R-:W-:Y:S02]  /*2190*/  @!P1 LEA.HI R0, R4, R4, RZ, 0x1 ;  /* 0x0000000404009211 */ /* 0x000fe400078f08ff */
[----:B------:R-:W-:Y:S02]  /*21a0*/  @!P1 MOV R2, R16 ;  /* 0x0000001000029202 */ /* 0x000fe40000000f00 */
[----:B------:R-:W-:Y:S02]  /*21b0*/  @!P1 SHF.R.S32.HI R3, RZ, 0x1, R0 ;  /* 0x00000001ff039819 */ /* 0x000fe40000011400 */
[----:B------:R-:W-:-:S03]  /*21c0*/  FSEL R19, R15, RZ, P0 ;  /* 0x000000ff0f137208 */ /* 0x000fc60000000000 */
[----:B------:R-:W-:Y:S02]  /*21d0*/  @!P1 IMAD.IADD R4, R4, 0x1, -R3 ;  /* 0x0000000104049824 */ /* 0x000fe400078e0a03 */
[----:B------:R-:W-:-:S03]  /*21e0*/  @!P1 IMAD R3, R3, 0x100000, R17 ;  /* 0x0010000003039824 */ /* 0x000fc600078e0211 */
[----:B------:R-:W-:Y:S01]  /*21f0*/  @!P1 LEA R5, R4, 0x3ff00000, 0x14 ;  /* 0x3ff0000004059811 */ /* 0x000fe200078ea0ff */
[----:B------:R-:W-:-:S06]  /*2200*/  @!P1 IMAD.MOV.U32 R4, RZ, RZ, RZ ;  /* 0x000000ffff049224 */ /* 0x000fcc00078e00ff */
[----:B------:R-:W-:-:S11]  /*2210*/  @!P1 DMUL R18, R2, R4 ;  /* 0x0000000402129228 */ /* 0x000fd60000000000 */
.L_x_71:
[----:B------:R-:W-:Y:S05]  /*2220*/  BSYNC.RECONVERGENT B0 ;  /* 0x0000000000007941 */ /* 0x000fea0003800200 */
.L_x_70:
[----:B------:R-:W-:Y:S01]  /*2230*/  DADD R18, -R18, 1 ;  /* 0x3ff0000012127429 */ /* 0x000fe20000000100 */
[----:B------:R-:W-:Y:S01]  /*2240*/  IMAD.MOV.U32 R2, RZ, RZ, 0x1 ;  /* 0x00000001ff027424 */ /* 0x000fe200078e00ff */
[----:B------:R-:W-:Y:S01]  /*2250*/  DMUL R16, R8, R6 ;  /* 0x0000000608107228 */ /* 0x000fe20000000000 */
[----:B------:R-:W-:Y:S01]  /*2260*/  BSSY.RECONVERGENT B1, `(.L_x_72) ;  /* 0x0000017000017945 */ /* 0x000fe20003800200 */
[----:B------:R-:W0:Y:S02]  /*2270*/  LDC.64 R8, c[0x0][0x398] ;  /* 0x0000e600ff087b82 */ /* 0x000e240000000a00 */
[----:B------:R-:W1:Y:S06]  /*2280*/  MUFU.RCP64H R3, R19 ;  /* 0x0000001300037308 */ /* 0x000e6c0000001800 */
[----:B------:R-:W-:Y:S01]  /*2290*/  FSETP.GEU.AND P1, PT, |R17|, 6.5827683646048100446e-37, PT ;  /* 0x036000001100780b */ /* 0x000fe20003f2e200 */
[----:B-1----:R-:W-:-:S08]  /*22a0*/  DFMA R4, -R18, R2, 1 ;  /* 0x3ff000001204742b */ /* 0x002fd00000000102 */
[----:B------:R-:W-:-:S08]  /*22b0*/  DFMA R4, R4, R4, R4 ;  /* 0x000000040404722b */ /* 0x000fd00000000004 */
[----:B------:R-:W-:-:S08]  /*22c0*/  DFMA R4, R2, R4, R2 ;  /* 0x000000040204722b */ /* 0x000fd00000000002 */
[----:B------:R-:W-:-:S08]  /*22d0*/  DFMA R2, -R18, R4, 1 ;  /* 0x3ff000001202742b */ /* 0x000fd00000000104 */
[----:B------:R-:W-:Y:S01]  /*22e0*/  DFMA R4, R4, R2, R4 ;  /* 0x000000020404722b */ /* 0x000fe20000000004 */
[----:B0-----:R-:W-:-:S05]  /*22f0*/  IMAD.WIDE R2, R11, 0x8, R8 ;  /* 0x000000080b027825 */ /* 0x001fca00078e0208 */
[----:B------:R0:W-:Y:S02]  /*2300*/  STG.E.64 desc[UR4][R2.64], R12 ;  /* 0x0000000c02007986 */ /* 0x0001e4000c101b04 */
        /* <DEDUP_REMOVED lines=9> */
[----:B------:R-:W-:Y:S05]  /*23a0*/  CALL.REL.NOINC `($__internal_2_$__cuda_sm20_div_rn_f64_full) ;  /* 0x0000000400d47944 */ /* 0x000fea0003c00000 */
[----:B------:R-:W-:Y:S02]  /*23b0*/  IMAD.MOV.U32 R14, RZ, RZ, R0 ;  /* 0x000000ffff0e7224 */ /* 0x000fe400078e0000 */
[----:B------:R-:W-:-:S07]  /*23c0*/  IMAD.MOV.U32 R15, RZ, RZ, R13 ;  /* 0x000000ffff0f7224 */ /* 0x000fce00078e000d */
.L_x_73:
[----:B------:R-:W-:Y:S05]  /*23d0*/  BSYNC.RECONVERGENT B1 ;  /* 0x0000000000017941 */ /* 0x000fea0003800200 */
.L_x_72:
[----:B------:R-:W0:Y:S02]  /*23e0*/  LDC.64 R8, c[0x0][0x3a0] ;  /* 0x0000e800ff087b82 */ /* 0x000e240000000a00 */
[----:B0-----:R-:W-:-:S05]  /*23f0*/  IMAD.WIDE R8, R11, 0x8, R8 ;  /* 0x000000080b087825 */ /* 0x001fca00078e0208 */
        /* <DEDUP_REMOVED lines=26> */
[----:B------:R-:W-:Y:S01]  /*25a0*/  MOV R12, 0x25e0 ;  /* 0x000025e0000c7802 */ /* 0x000fe20000000f00 */
[----:B------:R-:W-:Y:S02]  /*25b0*/  IMAD.MOV.U32 R18, RZ, RZ, R6 ;  /* 0x000000ffff127224 */ /* 0x000fe400078e0006 */
[----:B------:R-:W-:-:S07]  /*25c0*/  IMAD.MOV.U32 R19, RZ, RZ, R7 ;  /* 0x000000ffff137224 */ /* 0x000fce00078e0007 */
[----:B------:R-:W-:Y:S05]  /*25d0*/  CALL.REL.NOINC `($__internal_2_$__cuda_sm20_div_rn_f64_full) ;  /* 0x0000000400487944 */ /* 0x000fea0003c00000 */
[----:B------:R-:W-:-:S07]  /*25e0*/  MOV R12, R0 ;  /* 0x00000000000c7202 */ /* 0x000fce0000000f00 */
.L_x_77:
[----:B------:R-:W-:Y:S05]  /*25f0*/  BSYNC.RECONVERGENT B2 ;  /* 0x0000000000027941 */ /* 0x000fea0003800200 */
.L_x_76:
        /* <DEDUP_REMOVED lines=18> */
[----:B------:R-:W-:Y:S01]  /*2720*/  MOV R18, R6 ;  /* 0x0000000600127202 */ /* 0x000fe20000000f00 */
[----:B------:R-:W-:Y:S01]  /*2730*/  IMAD.MOV.U32 R13, RZ, RZ, R11 ;  /* 0x000000ffff0d7224 */ /* 0x000fe200078e000b */
[----:B------:R-:W-:Y:S01]  /*2740*/  MOV R12, 0x2770 ;  /* 0x00002770000c7802 */ /* 0x000fe20000000f00 */
[----:B------:R-:W-:-:S07]  /*2750*/  IMAD.MOV.U32 R19, RZ, RZ, R7 ;  /* 0x000000ffff137224 */ /* 0x000fce00078e0007 */
[----:B------:R-:W-:Y:S05]  /*2760*/  CALL.REL.NOINC `($__internal_2_$__cuda_sm20_div_rn_f64_full) ;  /* 0x0000000000e47944 */ /* 0x000fea0003c00000 */
[----:B------:R-:W-:-:S07]  /*2770*/  IMAD.MOV.U32 R12, RZ, RZ, R0 ;  /* 0x000000ffff0c7224 */ /* 0x000fce00078e0000 */
.L_x_79:
[----:B------:R-:W-:Y:S05]  /*2780*/  BSYNC.RECONVERGENT B2 ;  /* 0x0000000000027941 */ /* 0x000fea0003800200 */
.L_x_78:
[----:B------:R0:W-:Y:S02]  /*2790*/  STG.E.64 desc[UR4][R22.64], R12 ;  /* 0x0000000c16007986 */ /* 0x0001e4000c101b04 */
.L_x_75:
[----:B------:R-:W-:Y:S05]  /*27a0*/  BSYNC.RECONVERGENT B1 ;  /* 0x0000000000017941 */ /* 0x000fea0003800200 */
.L_x_74:
[----:B------:R-:W-:-:S14]  /*27b0*/  DSETP.GT.AND P0, PT, R4, 1, PT ;  /* 0x3ff000000400742a */ /* 0x000fdc0003f04000 */
[----:B------:R-:W-:Y:S05]  /*27c0*/  @!P0 EXIT ;  /* 0x000000000000894d */ /* 0x000fea0003800000 */
[----:B------:R-:W0:Y:S01]  /*27d0*/  LDG.E.64 R2, desc[UR4][R8.64] ;  /* 0x0000000408027981 */ /* 0x000e22000c1e1b00 */
        /* <DEDUP_REMOVED lines=8> */
[----:B0-----:R-:W-:Y:S01]  /*2860*/  DMUL R12, R2, R6 ;  /* 0x00000006020c7228 */ /* 0x001fe20000000000 */
[----:B------:R-:W-:-:S07]  /*2870*/  FSETP.GEU.AND P1, PT, |R3|, 6.5827683646048100446e-37, PT ;  /* 0x036000000300780b */ /* 0x000fce0003f2e200 */
        /* <DEDUP_REMOVED lines=12> */
.L_x_81:
[----:B------:R-:W-:Y:S05]  /*2940*/  BSYNC.RECONVERGENT B1 ;  /* 0x0000000000017941 */ /* 0x000fea0003800200 */
.L_x_80:
        /* <DEDUP_REMOVED lines=24> */
.L_x_83:
[----:B------:R-:W-:Y:S05]  /*2ad0*/  BSYNC.RECONVERGENT B1 ;  /* 0x0000000000017941 */ /* 0x000fea0003800200 */
.L_x_82:
[----:B------:R-:W-:Y:S01]  /*2ae0*/  STG.E.64 desc[UR4][R24.64], R12 ;  /* 0x0000000c18007986 */ /* 0x000fe2000c101b04 */
[----:B------:R-:W-:Y:S05]  /*2af0*/  EXIT ;  /* 0x000000000000794d */ /* 0x000fea0003800000 */
        .weak           $__internal_2_$__cuda_sm20_div_rn_f64_full
        .type           $__internal_2_$__cuda_sm20_div_rn_f64_full,@function
        .size           $__internal_2_$__cuda_sm20_div_rn_f64_full,(.L_x_175 - $__internal_2_$__cuda_sm20_div_rn_f64_full)
$__internal_2_$__cuda_sm20_div_rn_f64_full:
[C---:B------:R-:W-:Y:S01]  /*2b00*/  FSETP.GEU.AND P0, PT, |R19|.reuse, 1.469367938527859385e-39, PT ;  /* 0x001000001300780b */ /* 0x040fe20003f0e200 */
[----:B------:R-:W-:Y:S01]  /*2b10*/  IMAD.MOV.U32 R29, RZ, RZ, R13 ;  /* 0x000000ffff1d7224 */ /* 0x000fe200078e000d */
[----:B------:R-:W-:Y:S01]  /*2b20*/  LOP3.LUT R16, R19, 0x800fffff, RZ, 0xc0, !PT ;  /* 0x800fffff13107812 */ /* 0x000fe200078ec0ff */
[----:B------:R-:W-:Y:S01]  /*2b30*/  IMAD.MOV.U32 R34, RZ, RZ, 0x1 ;  /* 0x00000001ff227424 */ /* 0x000fe200078e00ff */
[----:B------:R-:W-:Y:S01]  /*2b40*/  MOV R28, R0 ;  /* 0x00000000001c7202 */ /* 0x000fe20000000f00 */
[----:B------:R-:W-:Y:S01]  /*2b50*/  IMAD.MOV.U32 R0, RZ, RZ, 0x1ca00000 ;  /* 0x1ca00000ff007424 */ /* 0x000fe200078e00ff */
[----:B------:R-:W-:Y:S01]  /*2b60*/  LOP3.LUT R17, R16, 0x3ff00000, RZ, 0xfc, !PT ;  /* 0x3ff0000010117812 */ /* 0x000fe200078efcff */
[----:B------:R-:W-:Y:S01]  /*2b70*/  IMAD.MOV.U32 R16, RZ, RZ, R18 ;  /* 0x000000ffff107224 */ /* 0x000fe200078e0012 */
[C---:B------:R-:W-:Y:S01]  /*2b80*/  FSETP.GEU.AND P2, PT, |R29|.reuse, 1.469367938527859385e-39, PT ;  /* 0x001000001d00780b */ /* 0x040fe20003f4e200 */
[----:B------:R-:W-:Y:S01]  /*2b90*/  BSSY.RECONVERGENT B0, `(.L_x_84) ;  /* 0x0000055000007945 */ /* 0x000fe20003800200 */
[----:B------:R-:W-:-:S02]  /*2ba0*/  LOP3.LUT R10, R29, 0x7ff00000, RZ, 0xc0, !PT ;  /* 0x7ff000001d0a7812 */ /* 0x000fc400078ec0ff */
[----:B------:R-:W-:Y:S01]  /*2bb0*/  LOP3.LUT R13, R19, 0x7ff00000, RZ, 0xc0, !PT ;  /* 0x7ff00000130d7812 */ /* 0x000fe200078ec0ff */
[----:B------:R-:W-:-:S03]  /*2bc0*/  @!P0 DMUL R16, R18, 8.98846567431157953865e+307 ;  /* 0x7fe0000012108828 */ /* 0x000fc60000000000 */
[----:B------:R-:W-:-:S03]  /*2bd0*/  ISETP.GE.U32.AND P1, PT, R10, R13, PT ;  /* 0x0000000d0a00720c */ /* 0x000fc60003f26070 */
[----:B------:R-:W0:Y:S01]  /*2be0*/  MUFU.RCP64H R35, R17 ;  /* 0x0000001100237308 */ /* 0x000e220000001800 */
[----:B------:R-:W-:Y:S02]  /*2bf0*/  SEL R14, R0, 0x63400000, !P1 ;  /* 0x63400000000e7807 */ /* 0x000fe40004800000 */
[----:B------:R-:W-:Y:S02]  /*2c00*/  @!P2 LOP3.LUT R15, R19, 0x7ff00000, RZ, 0xc0, !PT ;  /* 0x7ff00000130fa812 */ /* 0x000fe400078ec0ff */
[----:B------:R-:W-:Y:S02]  /*2c10*/  @!P0 LOP3.LUT R13, R17, 0x7ff00000, RZ, 0xc0, !PT ;  /* 0x7ff00000110d8812 */ /* 0x000fe400078ec0ff */
[----:B------:R-:W-:-:S04]  /*2c20*/  @!P2 ISETP.GE.U32.AND P3, PT, R10, R15, PT ;  /* 0x0000000f0a00a20c */ /* 0x000fc80003f66070 */
[----:B------:R-:W-:-:S04]  /*2c30*/  @!P2 SEL R15, R0, 0x63400000, !P3 ;  /* 0x63400000000fa807 */ /* 0x000fc80005800000 */
[----:B------:R-:W-:Y:S01]  /*2c40*/  @!P2 LOP3.LUT R15, R15, 0x80000000, R29, 0xf8, !PT ;  /* 0x800000000f0fa812 */ /* 0x000fe200078ef81d */
[----:B0-----:R-:W-:-:S03]  /*2c50*/  DFMA R30, R34, -R16, 1 ;  /* 0x3ff00000221e742b */ /* 0x001fc60000000810 */
[----:B------:R-:W-:-:S05]  /*2c60*/  @!P2 LOP3.LUT R15, R15, 0x100000, RZ, 0xfc, !PT ;  /* 0x001000000f0fa812 */ /* 0x000fca00078efcff */
[----:B------:R-:W-:-:S08]  /*2c70*/  DFMA R30, R30, R30, R30 ;  /* 0x0000001e1e1e722b */ /* 0x000fd0000000001e */
[----:B------:R-:W-:Y:S01]  /*2c80*/  DFMA R34, R34, R30, R34 ;  /* 0x0000001e2222722b */ /* 0x000fe20000000022 */
[----:B------:R-:W-:Y:S01]  /*2c90*/  LOP3.LUT R31, R14, 0x800fffff, R29, 0xf8, !PT ;  /* 0x800fffff0e1f7812 */ /* 0x000fe200078ef81d */
[----:B------:R-:W-:Y:S01]  /*2ca0*/  @!P2 IMAD.MOV.U32 R14, RZ, RZ, RZ ;  /* 0x000000ffff0ea224 */ /* 0x000fe200078e00ff */
[----:B------:R-:W-:-:S05]  /*2cb0*/  MOV R30, R28 ;  /* 0x0000001c001e7202 */ /* 0x000fca0000000f00 */
[----:B------:R-:W-:Y:S02]  /*2cc0*/  DFMA R32, R34, -R16, 1 ;  /* 0x3ff000002220742b */ /* 0x000fe40000000810 */
[----:B------:R-:W-:Y:S01]  /*2cd0*/  @!P2 DFMA R30, R30, 2, -R14 ;  /* 0x400000001e1ea82b */ /* 0x000fe2000000080e */
[----:B------:R-:W-:-:S05]  /*2ce0*/  IMAD.MOV.U32 R14, RZ, RZ, R10 ;  /* 0x000000ffff0e7224 */ /* 0x000fca00078e000a */
[----:B------:R-:W-:-:S04]  /*2cf0*/  DFMA R34, R34, R32, R34 ;  /* 0x000000202222722b */ /* 0x000fc80000000022 */
[----:B------:R-:W-:-:S04]  /*2d00*/  @!P2 LOP3.LUT R14, R31, 0x7ff00000, RZ, 0xc0, !PT ;  /* 0x7ff000001f0ea812 */ /* 0x000fc800078ec0ff */
[----:B------:R-:W-:Y:S01]  /*2d10*/  DMUL R32, R34, R30 ;  /* 0x0000001e22207228 */ /* 0x000fe20000000000 */
[----:B------:R-:W-:-:S05]  /*2d20*/  VIADD R15, R14, 0xffffffff ;  /* 0xffffffff0e0f7836 */ /* 0x000fca0000000000 */
[----:B------:R-:W-:Y:S02]  /*2d30*/  ISETP.GT.U32.AND P0, PT, R15, 0x7feffffe, PT ;  /* 0x7feffffe0f00780c */ /* 0x000fe40003f04070 */
[----:B------:R-:W-:Y:S01]  /*2d40*/  IADD3 R15, PT, PT, R13, -0x1, RZ ;  /* 0xffffffff0d0f7810 */ /* 0x000fe20007ffe0ff */
[----:B------:R-:W-:-:S03]  /*2d50*/  DFMA R36, R32, -R16, R30 ;  /* 0x800000102024722b */ /* 0x000fc6000000001e */
[----:B------:R-:W-:-:S05]  /*2d60*/  ISETP.GT.U32.OR P0, PT, R15, 0x7feffffe, P0 ;  /* 0x7feffffe0f00780c */ /* 0x000fca0000704470 */
[----:B------:R-:W-:-:S08]  /*2d70*/  DFMA R32, R34, R36, R32 ;  /* 0x000000242220722b */ /* 0x000fd00000000020 */
[----:B------:R-:W-:Y:S05]  /*2d80*/  @P0 BRA `(.L_x_85) ;  /* 0x0000000000740947 */ /* 0x000fea0003800000 */
[----:B------:R-:W-:-:S04]  /*2d90*/  LOP3.LUT R13, R19, 0x7ff00000, RZ, 0xc0, !PT ;  /* 0x7ff00000130d7812 */ /* 0x000fc800078ec0ff */
[CC--:B------:R-:W-:Y:S02]  /*2da0*/  VIADDMNMX R14, R10.reuse, -R13.reuse, 0xb9600000, !PT ;  /* 0xb96000000a0e7446 */ /* 0x0c0fe4000780090d */
[----:B------:R-:W-:Y:S02]  /*2db0*/  ISETP.GE.U32.AND P0, PT, R10, R13, PT ;  /* 0x0000000d0a00720c */ /* 0x000fe40003f06070 */
[----:B------:R-:W-:Y:S02]  /*2dc0*/  VIMNMX R14, PT, PT, R14, 0x46a00000, PT ;  /* 0x46a000000e0e7848 */ /* 0x000fe40003fe0100 */
[----:B------:R-:W-:-:S05]  /*2dd0*/  SEL R13, R0, 0x63400000, !P0 ;  /* 0x63400000000d7807 */ /* 0x000fca0004000000 */
[----:B------:R-:W-:Y:S02]  /*2de0*/  IMAD.IADD R13, R14, 0x1, -R13 ;  /* 0x000000010e0d7824 */ /* 0x000fe400078e0a0d */
[----:B------:R-:W-:Y:S02]  /*2df0*/  IMAD.MOV.U32 R14, RZ, RZ, RZ ;  /* 0x000000ffff0e7224 */ /* 0x000fe400078e00ff */
[----:B------:R-:W-:-:S06]  /*2e00*/  VIADD R15, R13, 0x7fe00000 ;  /* 0x7fe000000d0f7836 */ /* 0x000fcc0000000000 */
[----:B------:R-:W-:-:S10]  /*2e10*/  DMUL R34, R32, R14 ;  /* 0x0000000e20227228 */ /* 0x000fd40000000000 */
[----:B------:R-:W-:-:S13]  /*2e20*/  FSETP.GTU.AND P0, PT, |R35|, 1.469367938527859385e-39, PT ;  /* 0x001000002300780b */ /* 0x000fda0003f0c200 */
[----:B------:R-:W-:Y:S05]  /*2e30*/  @P0 BRA `(.L_x_86) ;  /* 0x0000000000a80947 */ /* 0x000fea0003800000 */
[----:B------:R-:W-:-:S06]  /*2e40*/  DFMA R16, R32, -R16, R30 ;  /* 0x800000102010722b */ /* 0x000fcc000000001e */
[----:B------:R-:W-:-:S04]  /*2e50*/  MOV R16, RZ ;  /* 0x000000ff00107202 */ /* 0x000fc80000000f00 */
[C---:B------:R-:W-:Y:S02]  /*2e60*/  FSETP.NEU.AND P0, PT, R17.reuse, RZ, PT ;  /* 0x000000ff1100720b */ /* 0x040fe40003f0d000 */
[----:B------:R-:W-:-:S04]  /*2e70*/  LOP3.LUT R18, R17, 0x80000000, R19, 0x48, !PT ;  /* 0x8000000011127812 */ /* 0x000fc800078e4813 */
[----:B------:R-:W-:-:S07]  /*2e80*/  LOP3.LUT R17, R18, R15, RZ, 0xfc, !PT ;  /* 0x0000000f12117212 */ /* 0x000fce00078efcff */
[----:B------:R-:W-:Y:S05]  /*2e90*/  @!P0 BRA `(.L_x_86) ;  /* 0x0000000000908947 */ /* 0x000fea0003800000 */
[----:B------:R-:W-:Y:S01]  /*2ea0*/  IMAD.MOV R15, RZ, RZ, -R13 ;  /* 0x000000ffff0f7224 */ /* 0x000fe200078e0a0d */
[----:B------:R-:W-:Y:S01]  /*2eb0*/  IADD3 R13, PT, PT, -R13, -0x43300000, RZ ;  /* 0xbcd000000d0d7810 */ /* 0x000fe20007ffe1ff */
[----:B------:R-:W-:-:S06]  /*2ec0*/  IMAD.MOV.U32 R14, RZ, RZ, RZ ;  /* 0x000000ffff0e7224 */ /* 0x000fcc00078e00ff */
[----:B------:R-:W-:Y:S02]  /*2ed0*/  DFMA R14, R34, -R14, R32 ;  /* 0x8000000e220e722b */ /* 0x000fe40000000020 */
[----:B------:R-:W-:-:S08]  /*2ee0*/  DMUL.RP R32, R32, R16 ;  /* 0x0000001020207228 */ /* 0x000fd00000008000 */
[----:B------:R-:W-:Y:S02]  /*2ef0*/  FSETP.NEU.AND P0, PT, |R15|, R13, PT ;  /* 0x0000000d0f00720b */ /* 0x000fe40003f0d200 */
[----:B------:R-:W-:Y:S02]  /*2f00*/  LOP3.LUT R18, R33, R18, RZ, 0x3c, !PT ;  /* 0x0000001221127212 */ /* 0x000fe400078e3cff */
[----:B------:R-:W-:Y:S02]  /*2f10*/  FSEL R0, R32, R34, !P0 ;  /* 0x0000002220007208 */ /* 0x000fe40004000000 */
[----:B------:R-:W-:-:S03]  /*2f20*/  FSEL R13, R18, R35, !P0 ;  /* 0x00000023120d7208 */ /* 0x000fc60004000000 */
[----:B------:R-:W-:Y:S01]  /*2f30*/  IMAD.MOV.U32 R34, RZ, RZ, R0 ;  /* 0x000000ffff227224 */ /* 0x000fe200078e0000 */
[----:B------:R-:W-:Y:S01]  /*2f40*/  MOV R35, R13 ;  /* 0x0000000d00237202 */ /* 0x000fe20000000f00 */
[----:B------:R-:W-:Y:S06]  /*2f50*/  BRA `(.L_x_86) ;  /* 0x0000000000607947 */ /* 0x000fec0003800000 */
.L_x_85:
        /* <DEDUP_REMOVED lines=11> */
[----:B------:R-:W-:Y:S01]  /*3010*/  @P0 LOP3.LUT R0, R19, 0x7ff00000, RZ, 0xfc, !PT ;  /* 0x7ff0000013000812 */ /* 0x000fe200078efcff */
[----:B------:R-:W-:Y:S01]  /*3020*/  @!P0 IMAD.MOV.U32 R34, RZ, RZ, RZ ;  /* 0x000000ffff228224 */ /* 0x000fe200078e00ff */
[----:B------:R-:W-:Y:S01]  /*3030*/  @!P0 MOV R35, R19 ;  /* 0x0000001300238202 */ /* 0x000fe20000000f00 */
[----:B------:R-:W-:Y:S02]  /*3040*/  @P0 IMAD.MOV.U32 R34, RZ, RZ, RZ ;  /* 0x000000ffff220224 */ /* 0x000fe400078e00ff */
[----:B------:R-:W-:Y:S01]  /*3050*/  @P0 IMAD.MOV.U32 R35, RZ, RZ, R0 ;  /* 0x000000ffff230224 */ /* 0x000fe200078e0000 */
[----:B------:R-:W-:Y:S06]  /*3060*/  BRA `(.L_x_86) ;  /* 0x00000000001c7947 */ /* 0x000fec0003800000 */
.L_x_88:
[----:B------:R-:W-:Y:S01]  /*3070*/  LOP3.LUT R13, R19, 0x80000, RZ, 0xfc, !PT ;  /* 0x00080000130d7812 */ /* 0x000fe200078efcff */
[----:B------:R-:W-:-:S03]  /*3080*/  IMAD.MOV.U32 R34, RZ, RZ, R18 ;  /* 0x000000ffff227224 */ /* 0x000fc600078e0012 */
[----:B------:R-:W-:Y:S01]  /*3090*/  MOV R35, R13 ;  /* 0x0000000d00237202 */ /* 0x000fe20000000f00 */
[----:B------:R-:W-:Y:S06]  /*30a0*/  BRA `(.L_x_86) ;  /* 0x00000000000c7947 */ /* 0x000fec0003800000 */
.L_x_87:
[----:B------:R-:W-:Y:S01]  /*30b0*/  LOP3.LUT R13, R29, 0x80000, RZ, 0xfc, !PT ;  /* 0x000800001d0d7812 */ /* 0x000fe200078efcff */
[----:B------:R-:W-:-:S04]  /*30c0*/  IMAD.MOV.U32 R34, RZ, RZ, R28 ;  /* 0x000000ffff227224 */ /* 0x000fc800078e001c */
[----:B------:R-:W-:-:S07]  /*30d0*/  IMAD.MOV.U32 R35, RZ, RZ, R13 ;  /* 0x000000ffff237224 */ /* 0x000fce00078e000d */
.L_x_86:
[----:B------:R-:W-:Y:S05]  /*30e0*/  BSYNC.RECONVERGENT B0 ;  /* 0x0000000000007941 */ /* 0x000fea0003800200 */
.L_x_84:
[----:B------:R-:W-:Y:S01]  /*30f0*/  IMAD.MOV.U32 R14, RZ, RZ, R12 ;  /* 0x000000ffff0e7224 */ /* 0x000fe200078e000c */
[----:B------:R-:W-:Y:S01]  /*3100*/  MOV R13, R35 ;  /* 0x00000023000d7202 */ /* 0x000fe20000000f00 */
[----:B------:R-:W-:Y:S02]  /*3110*/  IMAD.MOV.U32 R15, RZ, RZ, 0x0 ;  /* 0x00000000ff0f7424 */ /* 0x000fe400078e00ff */
[----:B------:R-:W-:Y:S02]  /*3120*/  IMAD.MOV.U32 R0, RZ, RZ, R34 ;  /* 0x000000ffff007224 */ /* 0x000fe400078e0022 */
[----:B------:R-:W-:Y:S05]  /*3130*/  RET.REL.NODEC R14 `(_Z9init_W_CvPdS_S_S_S_S_S_idddd) ;  /* 0xffffffcc0eb07950 */ /* 0x000fea0003c3ffff */
.L_x_89:
        /* <DEDUP_REMOVED lines=12> */
.L_x_175:


//--------------------- .text._Z7init_FVPdS_S_S_idddd --------------------------
	.section	.text._Z7init_FVPdS_S_S_idddd,"ax",@progbits
	.align	128
        .global         _Z7init_FVPdS_S_S_idddd
        .type           _Z7init_FVPdS_S_S_idddd,@function
        .size           _Z7init_FVPdS_S_S_idddd,(.L_x_177 - _Z7init_FVPdS_S_S_idddd)
        .other          _Z7init_FVPdS_S_S_idddd,@"STO_CUDA_ENTRY STV_DEFAULT"
_Z7init_FVPdS_S_S_idddd:
.text._Z7init_FVPdS_S_S_idddd:
[----:B------:R-:W0:Y:S01]  /*0000*/  LDC R1, c[0x0][0x37c] ;  /* 0x0000df00ff017b82 */ /* 0x000e220000000800 */
[----:B------:R-:W1:Y:S01]  /*0010*/  S2R R0, SR_TID.X ;  /* 0x0000000000007919 */ /* 0x000e620000002100 */
[----:B------:R-:W1:Y:S01]  /*0020*/  LDCU UR4, c[0x0][0x360] ;  /* 0x00006c00ff0477ac */ /* 0x000e620008000800 */
[----:B0-----:R-:W-:Y:S01]  /*0030*/  VIADD R1, R1, 0xffffffd8 ;  /* 0xffffffd801017836 */ /* 0x001fe20000000000 */
[----:B------:R-:W1:Y:S01]  /*0040*/  S2R R3, SR_CTAID.X ;  /* 0x0000000000037919 */ /* 0x000e620000002500 */
[----:B------:R-:W0:Y:S01]  /*0050*/  LDCU UR5, c[0x0][0x3a0] ;  /* 0x00007400ff0577ac */ /* 0x000e220008000800 */
[----:B-1----:R-:W-:-:S05]  /*0060*/  IMAD R0, R3, UR4, R0 ;  /* 0x0000000403007c24 */ /* 0x002fca000f8e0200 */
[----:B0-----:R-:W-:-:S13]  /*0070*/  ISETP.GE.AND P0, PT, R0, UR5, PT ;  /* 0x0000000500007c0c */ /* 0x001fda000bf06270 */
[----:B------:R-:W-:Y:S05]  /*0080*/  @P0 EXIT ;  /* 0x000000000000094d */ /* 0x000fea0003800000 */
[----:B------:R-:W0:Y:S01]  /*0090*/  MUFU.RCP64H R3, 20 ;  /* 0x4034000000037908 */ /* 0x000e220000001800 */
[----:B------:R-:W1:Y:S01]  /*00a0*/  LDC.64 R24, c[0x0][0x3a8] ;  /* 0x0000ea00ff187b82 */ /* 0x000e620000000a00 */
[----:B------:R-:W-:Y:S01]  /*00b0*/  IMAD.MOV.U32 R8, RZ, RZ, 0x0 ;  /* 0x00000000ff087424 */ /* 0x000fe200078e00ff */
[----:B------:R-:W-:Y:S01]  /*00c0*/  UMOV UR4, 0x54442d18 ;  /* 0x54442d1800047882 */ /* 0x000fe20000000000 */
[----:B------:R-:W-:Y:S01]  /*00d0*/  IMAD.MOV.U32 R9, RZ, RZ, 0x40340000 ;  /* 0x40340000ff097424 */ /* 0x000fe200078e00ff */
[----:B------:R-:W-:Y:S01]  /*00e0*/  UMOV UR5, 0x400921fb ;  /* 0x400921fb00057882 */ /* 0x000fe20000000000 */
[----:B------:R-:W-:Y:S01]  /*00f0*/  IMAD.MOV.U32 R2, RZ, RZ, 0x1 ;  /* 0x00000001ff027424 */ /* 0x000fe200078e00ff */
[----:B------:R-:W-:Y:S01]  /*0100*/  BSSY.RECONVERGENT B1, `(.L_x_90) ;  /* 0x000001e000017945 */ /* 0x000fe20003800200 */
[----:B------:R-:W2:Y:S01]  /*0110*/  I2F.F64 R4, R0 ;  /* 0x0000000000047312 */ /* 0x000ea20000201c00 */
[----:B------:R-:W2:Y:S03]  /*0120*/  LDC.64 R12, c[0x0][0x3b0] ;  /* 0x0000ec00ff0c7b82 */ /* 0x000ea60000000a00 */
[----:B0-----:R-:W-:-:S08]  /*0130*/  DFMA R6, R2, -R8, 1 ;  /* 0x3ff000000206742b */ /* 0x001fd00000000808 */
[----:B------:R-:W-:Y:S02]  /*0140*/  DFMA R6, R6, R6, R6 ;  /* 0x000000060606722b */ /* 0x000fe40000000006 */
[----:B-1----:R-:W-:-:S06]  /*0150*/  DMUL R24, R24, 0.5 ;  /* 0x3fe0000018187828 */ /* 0x002fcc0000000000 */
[----:B------:R-:W-:Y:S02]  /*0160*/  DFMA R6, R2, R6, R2 ;  /* 0x000000060206722b */ /* 0x000fe40000000002 */
[----:B--2---:R-:W-:-:S06]  /*0170*/  DFMA R10, R4, R12, -R24 ;  /* 0x0000000c040a722b */ /* 0x004fcc0000000818 */
[----:B------:R-:W-:Y:S02]  /*0180*/  DFMA R8, R6, -R8, 1 ;  /* 0x3ff000000608742b */ /* 0x000fe40000000808 */
[----:B------:R-:W-:-:S06]  /*0190*/  DMUL R2, R10, UR4 ;  /* 0x000000040a027c28 */ /* 0x000fcc0008000000 */
[----:B------:R-:W-:-:S04]  /*01a0*/  DFMA R8, R6, R8, R6 ;  /* 0x000000080608722b */ /* 0x000fc80000000006 */
[----:B------:R-:W-:-:S04]  /*01b0*/  FSETP.GEU.AND P1, PT, |R3|, 6.5827683646048100446e-37, PT ;  /* 0x036000000300780b */ /* 0x000fc80003f2e200 */
[----:B------:R-:W-:-:S08]  /*01c0*/  DMUL R36, R2, R8 ;  /* 0x0000000802247228 */ /* 0x000fd00000000000 */
[----:B------:R-:W-:-:S08]  /*01d0*/  DFMA R6, R36, -20, R2 ;  /* 0xc03400002406782b */ /* 0x000fd00000000002 */
[----:B------:R-:W-:Y:S02]  /*01e0*/  DFMA R36, R8, R6, R36 ;  /* 0x000000060824722b */ /* 0x000fe40000000024 */
[CCC-:B------:R-:W-:Y:S02]  /*01f0*/  DFMA R8, R4.reuse, R12.reuse, -R12.reuse ;  /* 0x0000000c0408722b */ /* 0x1c0fe4000000080c */
[----:B------:R-:W-:-:S06]  /*0200*/  DFMA R4, R4, R12, R12 ;  /* 0x0000000c0404722b */ /* 0x000fcc000000000c */
[----:B------:R-:W-:Y:S01]  /*0210*/  FFMA R6, RZ, 2.8125, R37 ;  /* 0x40340000ff067823 */ /* 0x000fe20000000025 */
[C---:B------:R-:W-:Y:S02]  /*0220*/  DADD R8, -R24.reuse, R8 ;  /* 0x0000000018087229 */ /* 0x040fe40000000108 */
[----:B------:R-:W-:Y:S02]  /*0230*/  DADD R24, -R24, R4 ;  /* 0x0000000018187229 */ /* 0x000fe40000000104 */
[----:B------:R-:W-:-:S13]  /*0240*/  FSETP.GT.AND P0, PT, |R6|, 1.469367938527859385e-39, PT ;  /* 0x001000000600780b */ /* 0x000fda0003f04200 */
[----:B------:R-:W-:Y:S05]  /*0250*/  @P0 BRA P1, `(.L_x_91) ;  /* 0x0000000000200947 */ /* 0x000fea0000800000 */
[----:B------:R-:W-:Y:S01]  /*0260*/  IMAD.MOV.U32 R16, RZ, RZ, R2 ;  /* 0x000000ffff107224 */ /* 0x000fe200078e0002 */
[----:B------:R-:W-:Y:S01]  /*0270*/  MOV R14, 0x2c0 ;  /* 0x000002c0000e7802 */ /* 0x000fe20000000f00 */
[----:B------:R-:W-:Y:S02]  /*0280*/  IMAD.MOV.U32 R15, RZ, RZ, R3 ;  /* 0x000000ffff0f7224 */ /* 0x000fe400078e0003 */
[----:B------:R-:W-:Y:S02]  /*0290*/  IMAD.MOV.U32 R12, RZ, RZ, RZ ;  /* 0x000000ffff0c7224 */ /* 0x000fe400078e00ff */
[----:B------:R-:W-:-:S07]  /*02a0*/  IMAD.MOV.U32 R13, RZ, RZ, 0x40340000 ;  /* 0x40340000ff0d7424 */ /* 0x000fce00078e00ff */
[----:B------:R-:W-:Y:S05]  /*02b0*/  CALL.REL.NOINC `($__internal_3_$__cuda_sm20_div_rn_f64_full) ;  /* 0x0000005000707944 */ /* 0x000fea0003c00000 */
[----:B------:R-:W-:Y:S02]  /*02c0*/  IMAD.MOV.U32 R36, RZ, RZ, R13 ;  /* 0x000000ffff247224 */ /* 0x000fe400078e000d */
[----:B------:R-:W-:-:S07]  /*02d0*/  IMAD.MOV.U32 R37, RZ, RZ, R12 ;  /* 0x000000ffff257224 */ /* 0x000fce00078e000c */
.L_x_91:
[----:B------:R-:W-:Y:S05]  /*02e0*/  BSYNC.RECONVERGENT B1 ;  /* 0x0000000000017941 */ /* 0x000fea0003800200 */
.L_x_90:
[----:B------:R-:W-:Y:S01]  /*02f0*/  DSETP.NEU.AND P0, PT, |R36|, +INF , PT ;  /* 0x7ff000002400742a */ /* 0x000fe20003f0d200 */
[----:B------:R-:W0:Y:S01]  /*0300*/  LDCU.64 UR4, c[0x0][0x358] ;  /* 0x00006b00ff0477ac */ /* 0x000e220008000a00 */
[----:B------:R-:W-:-:S12]  /*0310*/  BSSY.RECONVERGENT B2, `(.L_x_92) ;  /* 0x000001d000027945 */ /* 0x000fd80003800200 */
[----:B------:R-:W-:Y:S01]  /*0320*/  @!P0 DMUL R26, RZ, R36 ;  /* 0x00000024ff1a8228 */ /* 0x000fe20000000000 */
[----:B------:R-:W-:Y:S01]  /*0330*/  @!P0 IMAD.MOV.U32 R20, RZ, RZ, 0x1 ;  /* 0x00000001ff148424 */ /* 0x000fe200078e00ff */
[----:B------:R-:W-:Y:S09]  /*0340*/  @!P0 BRA `(.L_x_93) ;  /* 0x0000000000648947 */ /* 0x000ff20003800000 */
[----:B------:R-:W-:Y:S01]  /*0350*/  UMOV UR6, 0x6dc9c883 ;  /* 0x6dc9c88300067882 */ /* 0x000fe20000000000 */
[----:B------:R-:W-:Y:S01]  /*0360*/  UMOV UR7, 0x3fe45f30 ;  /* 0x3fe45f3000077882 */ /* 0x000fe20000000000 */
[C---:B------:R-:W-:Y:S01]  /*0370*/  DSETP.GE.AND P0, PT, |R36|.reuse, 2.14748364800000000000e+09, PT ;  /* 0x41e000002400742a */ /* 0x040fe20003f06200 */
[----:B------:R-:W-:Y:S01]  /*0380*/  BSSY.RECONVERGENT B3, `(.L_x_94) ;  /* 0x0000014000037945 */ /* 0x000fe20003800200 */
[----:B------:R-:W-:Y:S01]  /*0390*/  DMUL R4, R36, UR6 ;  /* 0x0000000624047c28 */ /* 0x000fe20008000000 */
[----:B------:R-:W-:Y:S01]  /*03a0*/  UMOV UR6, 0x54442d18 ;  /* 0x54442d1800067882 */ /* 0x000fe20000000000 */
[----:B------:R-:W-:-:S04]  /*03b0*/  UMOV UR7, 0x3ff921fb ;  /* 0x3ff921fb00077882 */ /* 0x000fc80000000000 */
[----:B------:R-:W1:Y:S08]  /*03c0*/  F2I.F64 R15, R4 ;  /* 0x00000004000f7311 */ /* 0x000e700000301100 */
[----:B-1----:R-:W1:Y:S02]  /*03d0*/  I2F.F64 R26, R15 ;  /* 0x0000000f001a7312 */ /* 0x002e640000201c00 */
[----:B-1----:R-:W-:Y:S01]  /*03e0*/  DFMA R6, R26, -UR6, R36 ;  /* 0x800000061a067c2b */ /* 0x002fe20008000024 */
[----:B------:R-:W-:Y:S01]  /*03f0*/  UMOV UR6, 0x33145c00 ;  /* 0x33145c0000067882 */ /* 0x000fe20000000000 */
[----:B------:R-:W-:-:S06]  /*0400*/  UMOV UR7, 0x3c91a626 ;  /* 0x3c91a62600077882 */ /* 0x000fcc0000000000 */
[----:B------:R-:W-:Y:S01]  /*0410*/  DFMA R6, R26, -UR6, R6 ;  /* 0x800000061a067c2b */ /* 0x000fe20008000006 */
[----:B------:R-:W-:Y:S01]  /*0420*/  UMOV UR6, 0x252049c0 ;  /* 0x252049c000067882 */ /* 0x000fe20000000000 */
[----:B------:R-:W-:-:S06]  /*0430*/  UMOV UR7, 0x397b839a ;  /* 0x397b839a00077882 */ /* 0x000fcc0000000000 */
[----:B------:R-:W-:Y:S01]  /*0440*/  DFMA R26, R26, -UR6, R6 ;  /* 0x800000061a1a7c2b */ /* 0x000fe20008000006 */
[----:B------:R-:W-:Y:S10]  /*0450*/  @!P0 BRA `(.L_x_95) ;  /* 0x0000000000188947 */ /* 0x000ff40003800000 */
[----:B------:R-:W-:Y:S01]  /*0460*/  IMAD.MOV.U32 R14, RZ, RZ, R36 ;  /* 0x000000ffff0e7224 */ /* 0x000fe200078e0024 */
[----:B------:R-:W-:Y:S01]  /*0470*/  MOV R31, 0x4a0 ;  /* 0x000004a0001f7802 */ /* 0x000fe20000000f00 */
[----:B------:R-:W-:-:S07]  /*0480*/  IMAD.MOV.U32 R30, RZ, RZ, R37 ;  /* 0x000000ffff1e7224 */ /* 0x000fce00078e0025 */
[----:B0-----:R-:W-:Y:S05]  /*0490*/  CALL.REL.NOINC `($_Z7init_FVPdS_S_S_idddd$__internal_trig_reduction_slowpathd) ;  /* 0x00000054008c7944 */ /* 0x001fea0003c00000 */
[----:B------:R-:W-:Y:S02]  /*04a0*/  IMAD.MOV.U32 R26, RZ, RZ, R16 ;  /* 0x000000ffff1a7224 */ /* 0x000fe400078e0010 */
[----:B------:R-:W-:-:S07]  /*04b0*/  IMAD.MOV.U32 R27, RZ, RZ, R17 ;  /* 0x000000ffff1b7224 */ /* 0x000fce00078e0011 */
.L_x_95:
[----:B0-----:R-:W-:Y:S05]  /*04c0*/  BSYNC.RECONVERGENT B3 ;  /* 0x0000000000037941 */ /* 0x001fea0003800200 */
.L_x_94:
[----:B------:R-:W-:-:S07]  /*04d0*/  VIADD R20, R15, 0x1 ;  /* 0x000000010f147836 */ /* 0x000fce0000000000 */
.L_x_93:
[----:B0-----:R-:W-:Y:S05]  /*04e0*/  BSYNC.RECONVERGENT B2 ;  /* 0x0000000000027941 */ /* 0x001fea0003800200 */
.L_x_92:
[----:B------:R-:W0:Y:S01]  /*04f0*/  LDCU.64 UR6, c[0x4][0x1b0] ;  /* 0x01003600ff0677ac */ /* 0x000e220008000a00 */
[----:B------:R-:W-:-:S05]  /*0500*/  IMAD.SHL.U32 R4, R20, 0x40, RZ ;  /* 0x0000004014047824 */ /* 0x000fca00078e00ff */
[----:B------:R-:W-:-:S04]  /*0510*/  LOP3.LUT R4, R4, 0x40, RZ, 0xc0, !PT ;  /* 0x0000004004047812 */ /* 0x000fc800078ec0ff */
[----:B0-----:R-:W-:-:S05]  /*0520*/  IADD3 R34, P0, PT, R4, UR6, RZ ;  /* 0x0000000604227c10 */ /* 0x001fca000ff1e0ff */
[----:B------:R-:W-:-:S05]  /*0530*/  IMAD.X R35, RZ, RZ, UR7, P0 ;  /* 0x00000007ff237e24 */ /* 0x000fca00080e06ff */
[----:B------:R-:W2:Y:S04]  /*0540*/  LDG.E.128.CONSTANT R4, desc[UR4][R34.64] ;  /* 0x0000000422047981 */ /* 0x000ea8000c1e9d00 */
[----:B------:R-:W3:Y:S04]  /*0550*/  LDG.E.128.CONSTANT R12, desc[UR4][R34.64+0x10] ;  /* 0x00001004220c7981 */ /* 0x000ee8000c1e9d00 */
[----:B------:R-:W4:Y:S01]  /*0560*/  LDG.E.128.CONSTANT R16, desc[UR4][R34.64+0x20] ;  /* 0x0000200422107981 */ /* 0x000f22000c1e9d00 */
[----:B------:R-:W-:Y:S01]  /*0570*/  LOP3.LUT R21, R20, 0x1, RZ, 0xc0, !PT ;  /* 0x0000000114157812 */ /* 0x000fe200078ec0ff */
[----:B------:R-:W0:Y:S01]  /*0580*/  MUFU.RCP64H R31, 10 ;  /* 0x40240000001f7908 */ /* 0x000e220000001800 */
[----:B------:R-:W-:Y:S01]  /*0590*/  IMAD.MOV.U32 R32, RZ, RZ, 0x20fd8164 ;  /* 0x20fd8164ff207424 */ /* 0x000fe200078e00ff */
[----:B------:R-:W-:Y:S01]  /*05a0*/  DMUL R22, R26, R26 ;  /* 0x0000001a1a167228 */ /* 0x000fe20000000000 */
[----:B------:R-:W-:Y:S01]  /*05b0*/  ISETP.NE.U32.AND P0, PT, R21, 0x1, PT ;  /* 0x000000011500780c */ /* 0x000fe20003f05070 */
[----:B------:R-:W-:Y:S01]  /*05c0*/  IMAD.MOV.U32 R21, RZ, RZ, 0x3da8ff83 ;  /* 0x3da8ff83ff157424 */ /* 0x000fe200078e00ff */
[----:B------:R-:W-:Y:S01]  /*05d0*/  FSETP.GEU.AND P2, PT, |R3|, 6.5827683646048100446e-37, PT ;  /* 0x036000000300780b */ /* 0x000fe20003f4e200 */
[----:B------:R-:W-:Y:S01]  /*05e0*/  IMAD.MOV.U32 R28, RZ, RZ, 0x0 ;  /* 0x00000000ff1c7424 */ /* 0x000fe200078e00ff */
[----:B------:R-:W-:Y:S01]  /*05f0*/  FSEL R32, R32, -8.06006814911005101289e+34, !P0 ;  /* 0xf9785eba20207808 */ /* 0x000fe20004000000 */
[----:B------:R-:W-:Y:S01]  /*0600*/  IMAD.MOV.U32 R29, RZ, RZ, 0x40240000 ;  /* 0x40240000ff1d7424 */ /* 0x000fe200078e00ff */
[----:B------:R-:W-:Y:S01]  /*0610*/  FSEL R33, -R21, 0.11223486810922622681, !P0 ;  /* 0x3de5db6515217808 */ /* 0x000fe20004000100 */
[----:B------:R-:W-:Y:S01]  /*0620*/  IMAD.MOV.U32 R30, RZ, RZ, 0x1 ;  /* 0x00000001ff1e7424 */ /* 0x000fe200078e00ff */
[----:B------:R-:W-:Y:S04]  /*0630*/  BSSY.RECONVERGENT B1, `(.L_x_96) ;  /* 0x0000022000017945 */ /* 0x000fe80003800200 */
[----:B--2---:R-:W-:-:S02]  /*0640*/  DFMA R32, R22, R32, R4 ;  /* 0x000000201620722b */ /* 0x004fc40000000004 */
[----:B0-----:R-:W-:-:S06]  /*0650*/  DFMA R4, R30, -R28, 1 ;  /* 0x3ff000001e04742b */ /* 0x001fcc000000081c */
[----:B------:R-:W-:Y:S02]  /*0660*/  DFMA R6, R22, R32, R6 ;  /* 0x000000201606722b */ /* 0x000fe40000000006 */
[----:B------:R-:W-:-:S06]  /*0670*/  DFMA R4, R4, R4, R4 ;  /* 0x000000040404722b */ /* 0x000fcc0000000004 */
[----:B---3--:R-:W-:Y:S02]  /*0680*/  DFMA R6, R22, R6, R12 ;  /* 0x000000061606722b */ /* 0x008fe4000000000c */
[----:B------:R-:W-:-:S06]  /*0690*/  DFMA R30, R30, R4, R30 ;  /* 0x000000041e1e722b */ /* 0x000fcc000000001e */
[----:B------:R-:W-:Y:S02]  /*06a0*/  DFMA R6, R22, R6, R14 ;  /* 0x000000061606722b */ /* 0x000fe4000000000e */
[----:B------:R-:W-:-:S06]  /*06b0*/  DFMA R28, R30, -R28, 1 ;  /* 0x3ff000001e1c742b */ /* 0x000fcc000000081c */
[----:B----4-:R-:W-:Y:S02]  /*06c0*/  DFMA R6, R22, R6, R16 ;  /* 0x000000061606722b */ /* 0x010fe40000000010 */
[----:B------:R-:W-:-:S06]  /*06d0*/  DFMA R30, R30, R28, R30 ;  /* 0x0000001c1e1e722b */ /* 0x000fcc000000001e */
[----:B------:R-:W-:Y:S02]  /*06e0*/  DFMA R6, R22, R6, R18 ;  /* 0x000000061606722b */ /* 0x000fe40000000012 */
[----:B------:R-:W-:-:S06]  /*06f0*/  DMUL R34, R2, R30 ;  /* 0x0000001e02227228 */ /* 0x000fcc0000000000 */
[----:B------:R-:W-:Y:S02]  /*0700*/  DFMA R26, R6, R26, R26 ;  /* 0x0000001a061a722b */ /* 0x000fe4000000001a */
[----:B------:R-:W-:Y:S02]  /*0710*/  DFMA R4, R34, -10, R2 ;  /* 0xc02400002204782b */ /* 0x000fe40000000002 */
[----:B------:R-:W-:-:S06]  /*0720*/  DFMA R6, R22, R6, 1 ;  /* 0x3ff000001606742b */ /* 0x000fcc0000000006 */
[----:B------:R-:W-:-:S04]  /*0730*/  DFMA R34, R30, R4, R34 ;  /* 0x000000041e22722b */ /* 0x000fc80000000022 */
[----:B------:R-:W-:Y:S02]  /*0740*/  FSEL R6, R6, R26, !P0 ;  /* 0x0000001a06067208 */ /* 0x000fe40004000000 */
[----:B------:R-:W-:Y:S02]  /*0750*/  FSEL R7, R7, R27, !P0 ;  /* 0x0000001b07077208 */ /* 0x000fe40004000000 */
[----:B------:R-:W-:Y:S02]  /*0760*/  LOP3.LUT P0, RZ, R20, 0x2, RZ, 0xc0, !PT ;  /* 0x0000000214ff7812 */ /* 0x000fe4000780c0ff */
[----:B------:R-:W-:Y:S02]  /*0770*/  FFMA R12, RZ, 2.5625, R35 ;  /* 0x40240000ff0c7823 */ /* 0x000fe40000000023 */
[----:B------:R-:W-:-:S03]  /*0780*/  DADD R4, RZ, -R6 ;  /* 0x00000000ff047229 */ /* 0x000fc60000000806 */
[----:B------:R-:W-:-:S07]  /*0790*/  FSETP.GT.AND P1, PT, |R12|, 1.469367938527859385e-39, PT ;  /* 0x001000000c00780b */ /* 0x000fce0003f24200 */
[----:B------:R-:W-:Y:S02]  /*07a0*/  FSEL R38, R6, R4, !P0 ;  /* 0x0000000406267208 */ /* 0x000fe40004000000 */
[----:B------:R-:W-:-:S04]  /*07b0*/  FSEL R39, R7, R5, !P0 ;  /* 0x0000000507277208 */ /* 0x000fc80004000000 */
        /* <DEDUP_REMOVED lines=9> */
.L_x_97:
[----:B------:R-:W-:Y:S05]  /*0850*/  BSYNC.RECONVERGENT B1 ;  /* 0x0000000000017941 */ /* 0x000fea0003800200 */
.L_x_96:
[----:B------:R-:W-:Y:S01]  /*0860*/  DSETP.NEU.AND P2, PT, |R34|, +INF , PT ;  /* 0x7ff000002200742a */ /* 0x000fe20003f4d200 */
[----:B------:R-:W-:-:S13]  /*0870*/  BSSY.RECONVERGENT B2, `(.L_x_98) ;  /* 0x000001d000027945 */ /* 0x000fda0003800200 */
        /* <DEDUP_REMOVED lines=10> */
[----:B------:R-:W0:Y:S08]  /*0920*/  F2I.F64 R15, R4 ;  /* 0x00000004000f7311 */ /* 0x000e300000301100 */
[----:B0-----:R-:W0:Y:S02]  /*0930*/  I2F.F64 R22, R15 ;  /* 0x0000000f00167312 */ /* 0x001e240000201c00 */
[----:B0-----:R-:W-:Y:S01]  /*0940*/  DFMA R6, R22, -UR6, R34 ;  /* 0x8000000616067c2b */ /* 0x001fe20008000022 */
        /* <DEDUP_REMOVED lines=10> */
[----:B------:R-:W-:Y:S05]  /*09f0*/  CALL.REL.NOINC `($_Z7init_FVPdS_S_S_idddd$__internal_trig_reduction_slowpathd) ;  /* 0x0000005000347944 */ /* 0x000fea0003c00000 */
[----:B------:R-:W-:Y:S02]  /*0a00*/  IMAD.MOV.U32 R22, RZ, RZ, R16 ;  /* 0x000000ffff167224 */ /* 0x000fe400078e0010 */
[----:B------:R-:W-:-:S07]  /*0a10*/  IMAD.MOV.U32 R23, RZ, RZ, R17 ;  /* 0x000000ffff177224 */ /* 0x000fce00078e0011 */
.L_x_101:
[----:B------:R-:W-:Y:S05]  /*0a20*/  BSYNC.RECONVERGENT B3 ;  /* 0x0000000000037941 */ /* 0x000fea0003800200 */
.L_x_100:
[----:B------:R-:W-:-:S07]  /*0a30*/  VIADD R20, R15, 0x1 ;  /* 0x000000010f147836 */ /* 0x000fce0000000000 */
.L_x_99:
[----:B------:R-:W-:Y:S05]  /*0a40*/  BSYNC.RECONVERGENT B2 ;  /* 0x0000000000027941 */ /* 0x000fea0003800200 */
.L_x_98:
        /* <DEDUP_REMOVED lines=9> */
[----:B------:R-:W-:Y:S01]  /*0ae0*/  IMAD.MOV.U32 R28, RZ, RZ, 0x20fd8164 ;  /* 0x20fd8164ff1c7424 */ /* 0x000fe200078e00ff */
[----:B------:R-:W-:Y:S01]  /*0af0*/  DMUL R26, R22, R22 ;  /* 0x00000016161a7228 */ /* 0x000fe20000000000 */
[----:B------:R-:W-:Y:S01]  /*0b00*/  UMOV UR6, 0x7f3321d2 ;  /* 0x7f3321d200067882 */ /* 0x000fe20000000000 */
[----:B------:R-:W-:Y:S01]  /*0b10*/  ISETP.NE.U32.AND P0, PT, R21, 0x1, PT ;  /* 0x000000011500780c */ /* 0x000fe20003f05070 */
[----:B------:R-:W-:Y:S01]  /*0b20*/  IMAD.MOV.U32 R21, RZ, RZ, 0x3da8ff83 ;  /* 0x3da8ff83ff157424 */ /* 0x000fe200078e00ff */
[----:B------:R-:W-:Y:S01]  /*0b30*/  UMOV UR7, 0x4022d97c ;  /* 0x4022d97c00077882 */ /* 0x000fe20000000000 */
[----:B------:R-:W-:Y:S01]  /*0b40*/  BSSY.RECONVERGENT B1, `(.L_x_102) ;  /* 0x000002e000017945 */ /* 0x000fe20003800200 */
[----:B------:R-:W-:-:S02]  /*0b50*/  FSEL R28, R28, -8.06006814911005101289e+34, !P0 ;  /* 0xf9785eba1c1c7808 */ /* 0x000fc40004000000 */
[----:B------:R-:W-:-:S06]  /*0b60*/  FSEL R29, -R21, 0.11223486810922622681, !P0 ;  /* 0x3de5db65151d7808 */ /* 0x000fcc0004000100 */
[----:B--2---:R-:W-:Y:S01]  /*0b70*/  DFMA R28, R26, R28, R4 ;  /* 0x0000001c1a1c722b */ /* 0x004fe20000000004 */
[----:B------:R-:W0:Y:S01]  /*0b80*/  MUFU.RCP64H R5, 20 ;  /* 0x4034000000057908 */ /* 0x000e220000001800 */
[----:B------:R-:W-:-:S06]  /*0b90*/  IMAD.MOV.U32 R4, RZ, RZ, 0x1 ;  /* 0x00000001ff047424 */ /* 0x000fcc00078e00ff */
[----:B------:R-:W-:Y:S01]  /*0ba0*/  DFMA R28, R26, R28, R6 ;  /* 0x0000001c1a1c722b */ /* 0x000fe20000000006 */
[----:B------:R-:W-:Y:S02]  /*0bb0*/  IMAD.MOV.U32 R6, RZ, RZ, 0x0 ;  /* 0x00000000ff067424 */ /* 0x000fe400078e00ff */
[----:B------:R-:W-:-:S05]  /*0bc0*/  IMAD.MOV.U32 R7, RZ, RZ, 0x40340000 ;  /* 0x40340000ff077424 */ /* 0x000fca00078e00ff */
[----:B---3--:R-:W-:Y:S02]  /*0bd0*/  DFMA R28, R26, R28, R12 ;  /* 0x0000001c1a1c722b */ /* 0x008fe4000000000c */
[----:B0-----:R-:W-:-:S06]  /*0be0*/  DFMA R12, R4, -R6, 1 ;  /* 0x3ff00000040c742b */ /* 0x001fcc0000000806 */
[----:B------:R-:W-:Y:S02]  /*0bf0*/  DFMA R14, R26, R28, R14 ;  /* 0x0000001c1a0e722b */ /* 0x000fe4000000000e */
[----:B------:R-:W-:-:S06]  /*0c00*/  DFMA R12, R12, R12, R12 ;  /* 0x0000000c0c0c722b */ /* 0x000fcc000000000c */
[----:B----4-:R-:W-:Y:S02]  /*0c10*/  DFMA R14, R26, R14, R16 ;  /* 0x0000000e1a0e722b */ /* 0x010fe40000000010 */
[----:B------:R-:W-:-:S06]  /*0c20*/  DFMA R4, R4, R12, R4 ;  /* 0x0000000c0404722b */ /* 0x000fcc0000000004 */
[----:B------:R-:W-:Y:S02]  /*0c30*/  DFMA R18, R26, R14, R18 ;  /* 0x0000000e1a12722b */ /* 0x000fe40000000012 */
[----:B------:R-:W-:Y:S01]  /*0c40*/  DMUL R14, R10, UR6 ;  /* 0x000000060a0e7c28 */ /* 0x000fe20008000000 */
[----:B------:R-:W-:Y:S01]  /*0c50*/  UMOV UR6, 0x66666666 ;  /* 0x6666666600067882 */ /* 0x000fe20000000000 */
[----:B------:R-:W-:Y:S01]  /*0c60*/  DFMA R6, R4, -R6, 1 ;  /* 0x3ff000000406742b */ /* 0x000fe20000000806 */
[----:B------:R-:W-:-:S03]  /*0c70*/  UMOV UR7, 0x3f866666 ;  /* 0x3f86666600077882 */ /* 0x000fc60000000000 */
[----:B------:R-:W-:Y:S02]  /*0c80*/  DFMA R22, R18, R22, R22 ;  /* 0x000000161216722b */ /* 0x000fe40000000016 */
[----:B------:R-:W-:Y:S02]  /*0c90*/  DFMA R18, R26, R18, 1 ;  /* 0x3ff000001a12742b */ /* 0x000fe40000000012 */
[----:B------:R-:W-:Y:S01]  /*0ca0*/  DFMA R4, R4, R6, R4 ;  /* 0x000000060404722b */ /* 0x000fe20000000004 */
[----:B------:R-:W-:-:S07]  /*0cb0*/  FSETP.GEU.AND P1, PT, |R15|, 6.5827683646048100446e-37, PT ;  /* 0x036000000f00780b */ /* 0x000fce0003f2e200 */
[----:B------:R-:W-:Y:S01]  /*0cc0*/  DMUL R10, R4, R14 ;  /* 0x0000000e040a7228 */ /* 0x000fe20000000000 */
[----:B------:R-:W-:Y:S02]  /*0cd0*/  FSEL R12, R18, R22, !P0 ;  /* 0x00000016120c7208 */ /* 0x000fe40004000000 */
[----:B------:R-:W-:Y:S02]  /*0ce0*/  FSEL R13, R19, R23, !P0 ;  /* 0x00000017130d7208 */ /* 0x000fe40004000000 */
[----:B------:R-:W-:-:S03]  /*0cf0*/  LOP3.LUT P0, RZ, R20, 0x2, RZ, 0xc0, !PT ;  /* 0x0000000214ff7812 */ /* 0x000fc6000780c0ff */
[----:B------:R-:W-:Y:S02]  /*0d00*/  DFMA R22, R10, -20, R14 ;  /* 0xc03400000a16782b */ /* 0x000fe4000000000e */
[----:B------:R-:W-:-:S06]  /*0d10*/  DADD R6, RZ, -R12 ;  /* 0x00000000ff067229 */ /* 0x000fcc000000080c */
[----:B------:R-:W-:-:S04]  /*0d20*/  DFMA R22, R4, R22, R10 ;  /* 0x000000160416722b */ /* 0x000fc8000000000a */
[----:B------:R-:W-:Y:S02]  /*0d30*/  FSEL R4, R12, R6, !P0 ;  /* 0x000000060c047208 */ /* 0x000fe40004000000 */
[----:B------:R-:W-:-:S04]  /*0d40*/  FSEL R5, R13, R7, !P0 ;  /* 0x000000070d057208 */ /* 0x000fc80004000000 */
[----:B------:R-:W-:Y:S02]  /*0d50*/  FFMA R6, RZ, 2.8125, R23 ;  /* 0x40340000ff067823 */ /* 0x000fe40000000017 */
[----:B------:R-:W-:Y:S01]  /*0d60*/  DMUL R4, R4, UR6 ;  /* 0x0000000604047c28 */ /* 0x000fe20008000000 */
[----:B------:R-:W-:Y:S02]  /*0d70*/  UMOV UR7, 0x3f966666 ;  /* 0x3f96666600077882 */ /* 0x000fe40000000000 */
[----:B------:R-:W-:-:S05]  /*0d80*/  FSETP.GT.AND P0, PT, |R6|, 1.469367938527859385e-39, PT ;  /* 0x001000000600780b */ /* 0x000fca0003f04200 */
[----:B------:R-:W-:-:S08]  /*0d90*/  DFMA R38, R38, UR6, R4 ;  /* 0x0000000626267c2b */ /* 0x000fd00008000004 */
[----:B------:R-:W-:Y:S05]  /*0da0*/  @P0 BRA P1, `(.L_x_103) ;  /* 0x00000000001c0947 */ /* 0x000fea0000800000 */
[----:B------:R-:W-:Y:S01]  /*0db0*/  IMAD.MOV.U32 R16, RZ, RZ, R14 ;  /* 0x000000ffff107224 */ /* 0x000fe200078e000e */
[----:B------:R-:W-:Y:S01]  /*0dc0*/  MOV R14, 0xe00 ;  /* 0x00000e00000e7802 */ /* 0x000fe20000000f00 */
[----:B------:R-:W-:Y:S02]  /*0dd0*/  IMAD.MOV.U32 R12, RZ, RZ, RZ ;  /* 0x000000ffff0c7224 */ /* 0x000fe400078e00ff */
[----:B------:R-:W-:-:S07]  /*0de0*/  IMAD.MOV.U32 R13, RZ, RZ, 0x40340000 ;  /* 0x40340000ff0d7424 */ /* 0x000fce00078e00ff */
[----:B------:R-:W-:Y:S05]  /*0df0*/  CALL.REL.NOINC `($__internal_3_$__cuda_sm20_div_rn_f64_full) ;  /* 0x0000004400a07944 */ /* 0x000fea0003c00000 */
[----:B------:R-:W-:Y:S02]  /*0e00*/  IMAD.MOV.U32 R22, RZ, RZ, R13 ;  /* 0x000000ffff167224 */ /* 0x000fe400078e000d */
[----:B------:R-:W-:-:S07]  /*0e10*/  IMAD.MOV.U32 R23, RZ, RZ, R12 ;  /* 0x000000ffff177224 */ /* 0x000fce00078e000c */
.L_x_103:
[----:B------:R-:W-:Y:S05]  /*0e20*/  BSYNC.RECONVERGENT B1 ;  /* 0x0000000000017941 */ /* 0x000fea0003800200 */
.L_x_102:
        /* <DEDUP_REMOVED lines=28> */
.L_x_107:
[----:B------:R-:W-:Y:S05]  /*0ff0*/  BSYNC.RECONVERGENT B3 ;  /* 0x0000000000037941 */ /* 0x000fea0003800200 */
.L_x_106:
[----:B------:R-:W-:-:S07]  /*1000*/  VIADD R26, R15, 0x1 ;  /* 0x000000010f1a7836 */ /* 0x000fce0000000000 */
.L_x_105:
[----:B------:R-:W-:Y:S05]  /*1010*/  BSYNC.RECONVERGENT B2 ;  /* 0x0000000000027941 */ /* 0x000fea0003800200 */
.L_x_104:
        /* <DEDUP_REMOVED lines=10> */
[----:B------:R-:W-:Y:S01]  /*10c0*/  FSETP.GEU.AND P1, PT, |R3|, 6.5827683646048100446e-37, PT ;  /* 0x036000000300780b */ /* 0x000fe20003f2e200 */
[----:B------:R-:W-:Y:S01]  /*10d0*/  BSSY.RECONVERGENT B1, `(.L_x_108) ;  /* 0x000002c000017945 */ /* 0x000fe20003800200 */
[----:B------:R-:W-:Y:S01]  /*10e0*/  ISETP.NE.U32.AND P0, PT, R10, 0x1, PT ;  /* 0x000000010a00780c */ /* 0x000fe20003f05070 */
[----:B------:R-:W-:-:S03]  /*10f0*/  IMAD.MOV.U32 R10, RZ, RZ, 0x3da8ff83 ;  /* 0x3da8ff83ff0a7424 */ /* 0x000fc600078e00ff */
[----:B------:R-:W-:Y:S02]  /*1100*/  FSEL R28, R28, -8.06006814911005101289e+34, !P0 ;  /* 0xf9785eba1c1c7808 */ /* 0x000fe40004000000 */
[----:B------:R-:W-:Y:S01]  /*1110*/  FSEL R29, -R10, 0.11223486810922622681, !P0 ;  /* 0x3de5db650a1d7808 */ /* 0x000fe20004000100 */
[----:B------:R-:W-:-:S08]  /*1120*/  DMUL R10, R20, R20 ;  /* 0x00000014140a7228 */ /* 0x000fd00000000000 */
        /* <DEDUP_REMOVED lines=13> */
[----:B------:R-:W-:-:S06]  /*1200*/  DFMA R6, R4, -R6, 1 ;  /* 0x3ff000000406742b */ /* 0x000fcc0000000806 */
[----:B------:R-:W-:Y:S02]  /*1210*/  DFMA R20, R12, R20, R20 ;  /* 0x000000140c14722b */ /* 0x000fe40000000014 */
[----:B------:R-:W-:Y:S02]  /*1220*/  DFMA R10, R10, R12, 1 ;  /* 0x3ff000000a0a742b */ /* 0x000fe4000000000c */
[----:B------:R-:W-:-:S08]  /*1230*/  DFMA R4, R4, R6, R4 ;  /* 0x000000060404722b */ /* 0x000fd00000000004 */
[----:B------:R-:W-:Y:S01]  /*1240*/  DMUL R6, R2, R4 ;  /* 0x0000000402067228 */ /* 0x000fe20000000000 */
[----:B------:R-:W-:Y:S02]  /*1250*/  FSEL R10, R10, R20, !P0 ;  /* 0x000000140a0a7208 */ /* 0x000fe40004000000 */
[----:B------:R-:W-:Y:S02]  /*1260*/  FSEL R11, R11, R21, !P0 ;  /* 0x000000150b0b7208 */ /* 0x000fe40004000000 */
[----:B------:R-:W-:-:S03]  /*1270*/  LOP3.LUT P0, RZ, R26, 0x2, RZ, 0xc0, !PT ;  /* 0x000000021aff7812 */ /* 0x000fc6000780c0ff */
[----:B------:R-:W-:-:S08]  /*1280*/  DFMA R12, R6, -5, R2 ;  /* 0xc0140000060c782b */ /* 0x000fd00000000002 */
[----:B------:R-:W-:Y:S02]  /*1290*/  DFMA R20, R4, R12, R6 ;  /* 0x0000000c0414722b */ /* 0x000fe40000000006 */
[----:B------:R-:W-:-:S08]  /*12a0*/  DADD R4, RZ, -R10 ;  /* 0x00000000ff047229 */ /* 0x000fd0000000080a */
[----:B------:R-:W-:Y:S02]  /*12b0*/  FFMA R6, RZ, 2.3125, R21 ;  /* 0x40140000ff067823 */ /* 0x000fe40000000015 */
[----:B------:R-:W-:Y:S02]  /*12c0*/  FSEL R4, R10, R4, !P0 ;  /* 0x000000040a047208 */ /* 0x000fe40004000000 */
[----:B------:R-:W-:Y:S02]  /*12d0*/  FSEL R5, R11, R5, !P0 ;  /* 0x000000050b057208 */ /* 0x000fe40004000000 */
[----:B------:R-:W-:-:S04]  /*12e0*/  FSETP.GT.AND P0, PT, |R6|, 1.469367938527859385e-39, PT ;  /* 0x001000000600780b */ /* 0x000fc80003f04200 */
[----:B------:R-:W-:-:S09]  /*12f0*/  DFMA R38, RZ, R4, R38 ;  /* 0x00000004ff26722b */ /* 0x000fd20000000026 */
        /* <DEDUP_REMOVED lines=9> */
.L_x_109:
[----:B------:R-:W-:Y:S05]  /*1390*/  BSYNC.RECONVERGENT B1 ;  /* 0x0000000000017941 */ /* 0x000fea0003800200 */
.L_x_108:
        /* <DEDUP_REMOVED lines=28> */
.L_x_113:
[----:B------:R-:W-:Y:S05]  /*1560*/  BSYNC.RECONVERGENT B3 ;  /* 0x0000000000037941 */ /* 0x000fea0003800200 */
.L_x_112:
[----:B------:R-:W-:-:S07]  /*1570*/  VIADD R26, R15, 0x1 ;  /* 0x000000010f1a7836 */ /* 0x000fce0000000000 */
.L_x_111:
[----:B------:R-:W-:Y:S05]  /*1580*/  BSYNC.RECONVERGENT B2 ;  /* 0x0000000000027941 */ /* 0x000fea0003800200 */
.L_x_110:
[----:B------:R-:W0:Y:S01]  /*1590*/  LDCU.64 UR6, c[0x4][0x1b0] ;  /* 0x01003600ff0677ac */ /* 0x000e220008000a00 */
[----:B------:R-:W-:Y:S02]  /*15a0*/  IMAD.SHL.U32 R2, R26, 0x40, RZ ;  /* 0x000000401a027824 */ /* 0x000fe400078e00ff */
[----:B------:R-:W-:Y:S01]  /*15b0*/  IMAD.MOV.U32 R28, RZ, RZ, 0x20fd8164 ;  /* 0x20fd8164ff1c7424 */ /* 0x000fe200078e00ff */
[----:B------:R-:W1:Y:S02]  /*15c0*/  LDCU.64 UR8, c[0x0][0x3c0] ;  /* 0x00007800ff0877ac */ /* 0x000e640008000a00 */
[----:B------:R-:W-:-:S04]  /*15d0*/  LOP3.LUT R2, R2, 0x40, RZ, 0xc0, !PT ;  /* 0x0000004002027812 */ /* 0x000fc800078ec0ff */
[----:B0-----:R-:W-:Y:S01]  /*15e0*/  IADD3 R30, P0, PT, R2, UR6, RZ ;  /* 0x00000006021e7c10 */ /* 0x001fe2000ff1e0ff */
[----:B------:R-:W0:Y:S04]  /*15f0*/  LDCU UR6, c[0x0][0x3bc] ;  /* 0x00007780ff0677ac */ /* 0x000e280008000800 */
[----:B------:R-:W-:-:S05]  /*1600*/  IMAD.X R31, RZ, RZ, UR7, P0 ;  /* 0x00000007ff1f7e24 */ /* 0x000fca00080e06ff */
[----:B------:R-:W2:Y:S04]  /*1610*/  LDG.E.128.CONSTANT R4, desc[UR4][R30.64] ;  /* 0x000000041e047981 */ /* 0x000ea8000c1e9d00 */
[----:B------:R-:W3:Y:S04]  /*1620*/  LDG.E.128.CONSTANT R12, desc[UR4][R30.64+0x10] ;  /* 0x000010041e0c7981 */ /* 0x000ee8000c1e9d00 */
[----:B------:R-:W4:Y:S01]  /*1630*/  LDG.E.128.CONSTANT R16, desc[UR4][R30.64+0x20] ;  /* 0x000020041e107981 */ /* 0x000f22000c1e9d00 */
[----:B------:R-:W-:Y:S01]  /*1640*/  LOP3.LUT R2, R26, 0x1, RZ, 0xc0, !PT ;  /* 0x000000011a027812 */ /* 0x000fe200078ec0ff */
[----:B------:R-:W-:Y:S01]  /*1650*/  UMOV UR7, 0x3f399999 ;  /* 0x3f39999900077882 */ /* 0x000fe20000000000 */
[----:B------:R-:W-:-:S02]  /*1660*/  DSETP.NEU.AND P1, PT, |R36|, +INF , PT ;  /* 0x7ff000002400742a */ /* 0x000fc40003f2d200 */
[----:B------:R-:W-:Y:S01]  /*1670*/  ISETP.NE.U32.AND P0, PT, R2, 0x1, PT ;  /* 0x000000010200780c */ /* 0x000fe20003f05070 */
[----:B------:R-:W-:-:S03]  /*1680*/  IMAD.MOV.U32 R2, RZ, RZ, 0x3da8ff83 ;  /* 0x3da8ff83ff027424 */ /* 0x000fc600078e00ff */
[----:B------:R-:W-:Y:S02]  /*1690*/  FSEL R28, R28, -8.06006814911005101289e+34, !P0 ;  /* 0xf9785eba1c1c7808 */ /* 0x000fe40004000000 */
[----:B------:R-:W-:Y:S01]  /*16a0*/  FSEL R29, -R2, 0.11223486810922622681, !P0 ;  /* 0x3de5db65021d7808 */ /* 0x000fe20004000100 */
[----:B------:R-:W-:-:S08]  /*16b0*/  DMUL R2, R10, R10 ;  /* 0x0000000a0a027228 */ /* 0x000fd00000000000 */
[C---:B--2---:R-:W-:Y:S01]  /*16c0*/  DFMA R28, R2.reuse, R28, R4 ;  /* 0x0000001c021c722b */ /* 0x044fe20000000004 */
[----:B------:R-:W2:Y:S07]  /*16d0*/  LDC.64 R4, c[0x0][0x3b8] ;  /* 0x0000ee00ff047b82 */ /* 0x000eae0000000a00 */
[----:B------:R-:W-:Y:S01]  /*16e0*/  DFMA R28, R2, R28, R6 ;  /* 0x0000001c021c722b */ /* 0x000fe20000000006 */
[----:B0-----:R-:W2:Y:S01]  /*16f0*/  MUFU.RCP64H R7, UR6 ;  /* 0x0000000600077d08 */ /* 0x001ea20008001800 */
[----:B------:R-:W-:-:S06]  /*1700*/  IMAD.MOV.U32 R6, RZ, RZ, 0x1 ;  /* 0x00000001ff067424 */ /* 0x000fcc00078e00ff */
[----:B---3--:R-:W-:-:S08]  /*1710*/  DFMA R12, R2, R28, R12 ;  /* 0x0000001c020c722b */ /* 0x008fd0000000000c */
[----:B------:R-:W-:Y:S02]  /*1720*/  DFMA R12, R2, R12, R14 ;  /* 0x0000000c020c722b */ /* 0x000fe4000000000e */
[----:B--2---:R-:W-:-:S06]  /*1730*/  DFMA R28, R6, -R4, 1 ;  /* 0x3ff00000061c742b */ /* 0x004fcc0000000804 */
[----:B----4-:R-:W-:Y:S01]  /*1740*/  DFMA R12, R2, R12, R16 ;  /* 0x0000000c020c722b */ /* 0x010fe20000000010 */
[----:B------:R-:W0:Y:S01]  /*1750*/  LDC R16, c[0x0][0x3c4] ;  /* 0x0000f100ff107b82 */ /* 0x000e220000000800 */
[----:B------:R-:W-:-:S06]  /*1760*/  DFMA R28, R28, R28, R28 ;  /* 0x0000001c1c1c722b */ /* 0x000fcc000000001c */
[----:B------:R-:W-:Y:S02]  /*1770*/  DFMA R18, R2, R12, R18 ;  /* 0x0000000c0212722b */ /* 0x000fe40000000012 */
[----:B------:R-:W-:-:S06]  /*1780*/  DFMA R6, R6, R28, R6 ;  /* 0x0000001c0606722b */ /* 0x000fcc0000000006 */
[----:B------:R-:W-:Y:S02]  /*1790*/  DFMA R10, R18, R10, R10 ;  /* 0x0000000a120a722b */ /* 0x000fe4000000000a */
[----:B------:R-:W-:Y:S02]  /*17a0*/  DFMA R2, R2, R18, 1 ;  /* 0x3ff000000202742b */ /* 0x000fe40000000012 */
[----:B------:R-:W-:Y:S01]  /*17b0*/  DFMA R14, R6, -R4, 1 ;  /* 0x3ff00000060e742b */ /* 0x000fe20000000804 */
[----:B0-----:R-:W-:-:S07]  /*17c0*/  FSETP.GEU.AND P3, PT, |R16|, 6.5827683646048100446e-37, PT ;  /* 0x036000001000780b */ /* 0x001fce0003f6e200 */
[----:B------:R-:W-:Y:S01]  /*17d0*/  DFMA R6, R6, R14, R6 ;  /* 0x0000000e0606722b */ /* 0x000fe20000000006 */
[----:B------:R-:W-:Y:S02]  /*17e0*/  FSEL R14, R2, R10, !P0 ;  /* 0x0000000a020e7208 */ /* 0x000fe40004000000 */
[----:B------:R-:W-:Y:S02]  /*17f0*/  FSEL R15, R3, R11, !P0 ;  /* 0x0000000b030f7208 */ /* 0x000fe40004000000 */
[----:B------:R-:W-:-:S03]  /*1800*/  LOP3.LUT P0, RZ, R26, 0x2, RZ, 0xc0, !PT ;  /* 0x000000021aff7812 */ /* 0x000fc6000780c0ff */
[----:B-1----:R-:W-:Y:S02]  /*1810*/  DMUL R12, R6, UR8 ;  /* 0x00000008060c7c28 */ /* 0x002fe40008000000 */
[----:B------:R-:W-:-:S06]  /*1820*/  DADD R2, RZ, -R14 ;  /* 0x00000000ff027229 */ /* 0x000fcc000000080e */
[----:B------:R-:W-:-:S04]  /*1830*/  DFMA R4, R12, -R4, UR8 ;  /* 0x000000080c047e2b */ /* 0x000fc80008000804 */
[----:B------:R-:W-:Y:S02]  /*1840*/  FSEL R2, R14, R2, !P0 ;  /* 0x000000020e027208 */ /* 0x000fe40004000000 */
[----:B------:R-:W-:Y:S02]  /*1850*/  FSEL R3, R15, R3, !P0 ;  /* 0x000000030f037208 */ /* 0x000fe40004000000 */
[----:B------:R-:W-:-:S10]  /*1860*/  DFMA R10, R6, R4, R12 ;  /* 0x00000004060a722b */ /* 0x000fd4000000000c */
[----:B------:R-:W-:Y:S01]  /*1870*/  FFMA R4, RZ, UR6, R11 ;  /* 0x00000006ff047c23 */ /* 0x000fe2000800000b */
[----:B------:R-:W-:Y:S02]  /*1880*/  UMOV UR6, 0x9999999a ;  /* 0x9999999a00067882 */ /* 0x000fe40000000000 */
[----:B------:R-:W-:Y:S02]  /*1890*/  DFMA R2, R2, UR6, R38 ;  /* 0x0000000602027c2b */ /* 0x000fe40008000026 */
        /* <DEDUP_REMOVED lines=9> */
[----:B------:R-:W-:Y:S05]  /*1930*/  CALL.REL.NOINC `($__internal_3_$__cuda_sm20_div_rn_f64_full) ;  /* 0x0000003800d07944 */ /* 0x000fea0003c00000 */
[----:B------:R-:W-:Y:S02]  /*1940*/  IMAD.MOV.U32 R10, RZ, RZ, R13 ;  /* 0x000000ffff0a7224 */ /* 0x000fe400078e000d */
[----:B------:R-:W-:-:S07]  /*1950*/  IMAD.MOV.U32 R11, RZ, RZ, R12 ;  /* 0x000000ffff0b7224 */ /* 0x000fce00078e000c */
.L_x_114:
[----:B------:R-:W-:Y:S01]  /*1960*/  UMOV UR6, 0x54442d18 ;  /* 0x54442d1800067882 */ /* 0x000fe20000000000 */
[----:B------:R-:W-:Y:S01]  /*1970*/  UMOV UR7, 0x400921fb ;  /* 0x400921fb00077882 */ /* 0x000fe20000000000 */
[----:B------:R-:W-:Y:S01]  /*1980*/  BSSY.RECONVERGENT B2, `(.L_x_115) ;  /* 0x000001d000027945 */ /* 0x000fe20003800200 */
[----:B------:R-:W-:Y:S01]  /*1990*/  DMUL R4, R10, -UR6 ;  /* 0x800000060a047c28 */ /* 0x000fe20008000000 */
[----:B------:R-:W-:Y:S01]  /*19a0*/  @!P1 IMAD.MOV.U32 R28, RZ, RZ, RZ ;  /* 0x000000ffff1c9224 */ /* 0x000fe200078e00ff */
[----:B------:R-:W-:-:S06]  /*19b0*/  @!P1 DMUL R26, RZ, R36 ;  /* 0x00000024ff1a9228 */ /* 0x000fcc0000000000 */
[----:B------:R-:W-:Y:S01]  /*19c0*/  DMUL R2, R2, R4 ;  /* 0x0000000402027228 */ /* 0x000fe20000000000 */
[----:B------:R-:W-:Y:S10]  /*19d0*/  @!P1 BRA `(.L_x_116) ;  /* 0x00000000005c9947 */ /* 0x000ff40003800000 */
[----:B------:R-:W-:Y:S01]  /*19e0*/  UMOV UR6, 0x6dc9c883 ;  /* 0x6dc9c88300067882 */ /* 0x000fe20000000000 */
[----:B------:R-:W-:Y:S01]  /*19f0*/  UMOV UR7, 0x3fe45f30 ;  /* 0x3fe45f3000077882 */ /* 0x000fe20000000000 */
[C---:B------:R-:W-:Y:S02]  /*1a00*/  DSETP.GE.AND P0, PT, |R36|.reuse, 2.14748364800000000000e+09, PT ;  /* 0x41e000002400742a */ /* 0x040fe40003f06200 */
[----:B------:R-:W-:Y:S01]  /*1a10*/  DMUL R28, R36, UR6 ;  /* 0x00000006241c7c28 */ /* 0x000fe20008000000 */
[----:B------:R-:W-:Y:S01]  /*1a20*/  UMOV UR6, 0x54442d18 ;  /* 0x54442d1800067882 */ /* 0x000fe20000000000 */
[----:B------:R-:W-:-:S08]  /*1a30*/  UMOV UR7, 0x3ff921fb ;  /* 0x3ff921fb00077882 */ /* 0x000fd00000000000 */
        /* <DEDUP_REMOVED lines=15> */
[----:B------:R-:W-:Y:S02]  /*1b30*/  IMAD.MOV.U32 R26, RZ, RZ, R16 ;  /* 0x000000ffff1a7224 */ /* 0x000fe400078e0010 */
[----:B------:R-:W-:-:S07]  /*1b40*/  IMAD.MOV.U32 R27, RZ, RZ, R17 ;  /* 0x000000ffff1b7224 */ /* 0x000fce00078e0011 */
.L_x_116:
[----:B------:R-:W-:Y:S05]  /*1b50*/  BSYNC.RECONVERGENT B2 ;  /* 0x0000000000027941 */ /* 0x000fea0003800200 */
.L_x_115:
        /* <DEDUP_REMOVED lines=11> */
[----:B------:R-:W-:Y:S01]  /*1c10*/  BSSY.RECONVERGENT B2, `(.L_x_117) ;  /* 0x000002d000027945 */ /* 0x000fe20003800200 */
[----:B------:R-:W-:Y:S01]  /*1c20*/  ISETP.NE.U32.AND P0, PT, R29, 0x1, PT ;  /* 0x000000011d00780c */ /* 0x000fe20003f05070 */
[----:B------:R-:W-:-:S03]  /*1c30*/  IMAD.MOV.U32 R29, RZ, RZ, 0x3da8ff83 ;  /* 0x3da8ff83ff1d7424 */ /* 0x000fc600078e00ff */
[----:B------:R-:W-:Y:S02]  /*1c40*/  FSEL R32, R32, -8.06006814911005101289e+34, !P0 ;  /* 0xf9785eba20207808 */ /* 0x000fe40004000000 */
[----:B------:R-:W-:-:S06]  /*1c50*/  FSEL R33, -R29, 0.11223486810922622681, !P0 ;  /* 0x3de5db651d217808 */ /* 0x000fcc0004000100 */
[----:B--2---:R-:W-:-:S08]  /*1c60*/  DFMA R4, R30, R32, R4 ;  /* 0x000000201e04722b */ /* 0x004fd00000000004 */
[----:B------:R-:W-:-:S08]  /*1c70*/  DFMA R4, R30, R4, R6 ;  /* 0x000000041e04722b */ /* 0x000fd00000000006 */
[----:B---3--:R-:W-:-:S08]  /*1c80*/  DFMA R4, R30, R4, R12 ;  /* 0x000000041e04722b */ /* 0x008fd0000000000c */
[----:B------:R-:W-:-:S08]  /*1c90*/  DFMA R4, R30, R4, R14 ;  /* 0x000000041e04722b */ /* 0x000fd0000000000e */
[----:B----4-:R-:W-:-:S08]  /*1ca0*/  DFMA R4, R30, R4, R16 ;  /* 0x000000041e04722b */ /* 0x010fd00000000010 */
[----:B------:R-:W-:-:S08]  /*1cb0*/  DFMA R4, R30, R4, R18 ;  /* 0x000000041e04722b */ /* 0x000fd00000000012 */
[----:B------:R-:W-:Y:S02]  /*1cc0*/  DFMA R26, R4, R26, R26 ;  /* 0x0000001a041a722b */ /* 0x000fe4000000001a */
[----:B------:R-:W-:-:S10]  /*1cd0*/  DFMA R4, R30, R4, 1 ;  /* 0x3ff000001e04742b */ /* 0x000fd40000000004 */
[----:B------:R-:W-:Y:S01]  /*1ce0*/  FSEL R6, R4, R26, !P0 ;  /* 0x0000001a04067208 */ /* 0x000fe20004000000 */
[----:B------:R-:W-:Y:S01]  /*1cf0*/  @!P2 IMAD.MOV.U32 R26, RZ, RZ, RZ ;  /* 0x000000ffff1aa224 */ /* 0x000fe200078e00ff */
[----:B------:R-:W-:Y:S02]  /*1d00*/  FSEL R7, R5, R27, !P0 ;  /* 0x0000001b05077208 */ /* 0x000fe40004000000 */
[----:B------:R-:W-:Y:S01]  /*1d10*/  LOP3.LUT P0, RZ, R28, 0x2, RZ, 0xc0, !PT ;  /* 0x000000021cff7812 */ /* 0x000fe2000780c0ff */
[----:B------:R-:W-:-:S03]  /*1d20*/  @!P2 DMUL R28, RZ, R34 ;  /* 0x00000022ff1ca228 */ /* 0x000fc60000000000 */
[----:B------:R-:W-:-:S10]  /*1d30*/  DADD R4, RZ, -R6 ;  /* 0x00000000ff047229 */ /* 0x000fd40000000806 */
[----:B------:R-:W-:Y:S02]  /*1d40*/  FSEL R36, R6, R4, !P0 ;  /* 0x0000000406247208 */ /* 0x000fe40004000000 */
[----:B------:R-:W-:Y:S01]  /*1d50*/  FSEL R37, R7, R5, !P0 ;  /* 0x0000000507257208 */ /* 0x000fe20004000000 */
[----:B------:R-:W-:Y:S06]  /*1d60*/  @!P2 BRA `(.L_x_118) ;  /* 0x00000000005ca947 */ /* 0x000fec0003800000 */
        /* <DEDUP_REMOVED lines=23> */
.L_x_118:
[----:B------:R-:W-:Y:S05]  /*1ee0*/  BSYNC.RECONVERGENT B2 ;  /* 0x0000000000027941 */ /* 0x000fea0003800200 */
.L_x_117:
        /* <DEDUP_REMOVED lines=13> */
[----:B------:R-:W-:Y:S01]  /*1fc0*/  IMAD.MOV.U32 R27, RZ, RZ, 0x3da8ff83 ;  /* 0x3da8ff83ff1b7424 */ /* 0x000fe200078e00ff */
[----:B------:R-:W-:-:S02]  /*1fd0*/  DSETP.NEU.AND P1, PT, |R22|, +INF , PT ;  /* 0x7ff000001600742a */ /* 0x000fc40003f2d200 */
        /* <DEDUP_REMOVED lines=17> */
[----:B------:R-:W-:-:S06]  /*20f0*/  FSEL R5, R7, R5, !P0 ;  /* 0x0000000507057208 */ /* 0x000fcc0004000000 */
[----:B------:R-:W-:-:S08]  /*2100*/  DMUL R4, R4, 0.109375 ;  /* 0x3fbc000004047828 */ /* 0x000fd00000000000 */
[----:B------:R-:W-:Y:S01]  /*2110*/  DFMA R36, R36, 0.4375, R4 ;  /* 0x3fdc00002424782b */ /* 0x000fe20000000004 */
        /* <DEDUP_REMOVED lines=24> */
.L_x_120:
[----:B------:R-:W-:Y:S05]  /*22a0*/  BSYNC.RECONVERGENT B2 ;  /* 0x0000000000027941 */ /* 0x000fea0003800200 */
.L_x_119:
        /* <DEDUP_REMOVED lines=10> */
[----:B------:R-:W-:Y:S01]  /*2350*/  DSETP.NEU.AND P1, PT, |R20|, +INF , PT ;  /* 0x7ff000001400742a */ /* 0x000fe20003f2d200 */
[----:B------:R-:W-:Y:S01]  /*2360*/  IMAD.MOV.U32 R29, RZ, RZ, 0x3da8ff83 ;  /* 0x3da8ff83ff1d7424 */ /* 0x000fe200078e00ff */
[----:B------:R-:W-:Y:S01]  /*2370*/  ISETP.NE.U32.AND P0, PT, R22, 0x1, PT ;  /* 0x000000011600780c */ /* 0x000fe20003f05070 */
[----:B------:R-:W-:Y:S01]  /*2380*/  DMUL R22, R26, R26 ;  /* 0x0000001a1a167228 */ /* 0x000fe20000000000 */
[----:B------:R-:W-:Y:S01]  /*2390*/  UMOV UR6, 0x55555555 ;  /* 0x5555555500067882 */ /* 0x000fe20000000000 */
[----:B------:R-:W-:Y:S01]  /*23a0*/  UMOV UR7, 0x3f955555 ;  /* 0x3f95555500077882 */ /* 0x000fe20000000000 */
[----:B------:R-:W-:Y:S01]  /*23b0*/  FSEL R32, R32, -8.06006814911005101289e+34, !P0 ;  /* 0xf9785eba20207808 */ /* 0x000fe20004000000 */
[----:B------:R-:W-:Y:S01]  /*23c0*/  BSSY.RECONVERGENT B2, `(.L_x_121) ;  /* 0x000002b000027945 */ /* 0x000fe20003800200 */
        /* <DEDUP_REMOVED lines=9> */
[----:B------:R-:W-:Y:S02]  /*2460*/  FSEL R6, R4, R26, !P0 ;  /* 0x0000001a04067208 */ /* 0x000fe40004000000 */
[----:B------:R-:W-:Y:S01]  /*2470*/  FSEL R7, R5, R27, !P0 ;  /* 0x0000001b05077208 */ /* 0x000fe20004000000 */
[----:B------:R-:W-:Y:S01]  /*2480*/  @!P1 DMUL R26, RZ, R20 ;  /* 0x00000014ff1a9228 */ /* 0x000fe20000000000 */
[----:B------:R-:W-:Y:S01]  /*2490*/  LOP3.LUT P0, RZ, R28, 0x2, RZ, 0xc0, !PT ;  /* 0x000000021cff7812 */ /* 0x000fe2000780c0ff */
[----:B------:R-:W-:-:S03]  /*24a0*/  @!P1 IMAD.MOV.U32 R28, RZ, RZ, RZ ;  /* 0x000000ffff1c9224 */ /* 0x000fc600078e00ff */
[----:B------:R-:W-:-:S10]  /*24b0*/  DADD R4, RZ, -R6 ;  /* 0x00000000ff047229 */ /* 0x000fd40000000806 */
[----:B------:R-:W-:Y:S02]  /*24c0*/  FSEL R22, R6, R4, !P0 ;  /* 0x0000000406167208 */ /* 0x000fe40004000000 */
[----:B------:R-:W-:-:S06]  /*24d0*/  FSEL R23, R7, R5, !P0 ;  /* 0x0000000507177208 */ /* 0x000fcc0004000000 */
[----:B------:R-:W-:Y:S01]  /*24e0*/  DFMA R22, R22, UR6, R36 ;  /* 0x0000000616167c2b */ /* 0x000fe20008000024 */
        /* <DEDUP_REMOVED lines=24> */
.L_x_122:
[----:B------:R-:W-:Y:S05]  /*2670*/  BSYNC.RECONVERGENT B2 ;  /* 0x0000000000027941 */ /* 0x000fea0003800200 */
.L_x_121:
[----:B------:R-:W0:Y:S01]  /*2680*/  LDCU.64 UR6, c[0x4][0x1b0] ;  /* 0x01003600ff0677ac */ /* 0x000e220008000a00 */
[----:B------:R-:W-:-:S05]  /*2690*/  IMAD.SHL.U32 R4, R28, 0x40, RZ ;  /* 0x000000401c047824 */ /* 0x000fca00078e00ff */
[----:B------:R-:W-:-:S04]  /*26a0*/  LOP3.LUT R4, R4, 0x40, RZ, 0xc0, !PT ;  /* 0x0000004004047812 */ /* 0x000fc800078ec0ff */
[----:B0-----:R-:W-:-:S05]  /*26b0*/  IADD3 R32, P0, PT, R4, UR6, RZ ;  /* 0x0000000604207c10 */ /* 0x001fca000ff1e0ff */
[----:B------:R-:W-:-:S05]  /*26c0*/  IMAD.X R33, RZ, RZ, UR7, P0 ;  /* 0x00000007ff217e24 */ /* 0x000fca00080e06ff */
[----:B------:R-:W2:Y:S04]  /*26d0*/  LDG.E.128.CONSTANT R4, desc[UR4][R32.64] ;  /* 0x0000000420047981 */ /* 0x000ea8000c1e9d00 */
[----:B------:R-:W3:Y:S04]  /*26e0*/  LDG.E.128.CONSTANT R12, desc[UR4][R32.64+0x10] ;  /* 0x00001004200c7981 */ /* 0x000ee8000c1e9d00 */
[----:B------:R0:W4:Y:S01]  /*26f0*/  LDG.E.128.CONSTANT R16, desc[UR4][R32.64+0x20] ;  /* 0x0000200420107981 */ /* 0x000122000c1e9d00 */
[----:B------:R-:W-:Y:S01]  /*2700*/  LOP3.LUT R20, R28, 0x1, RZ, 0xc0, !PT ;  /* 0x000000011c147812 */ /* 0x000fe200078ec0ff */
[----:B------:R-:W-:Y:S01]  /*2710*/  IMAD.MOV.U32 R34, RZ, RZ, 0x20fd8164 ;  /* 0x20fd8164ff227424 */ /* 0x000fe200078e00ff */
[----:B------:R-:W0:Y:S01]  /*2720*/  MUFU.RCP64H R31, 20 ;  /* 0x40340000001f7908 */ /* 0x000e220000001800 */
[----:B------:R-:W-:Y:S01]  /*2730*/  IMAD.MOV.U32 R29, RZ, RZ, 0x3da8ff83 ;  /* 0x3da8ff83ff1d7424 */ /* 0x000fe200078e00ff */
[----:B------:R-:W-:Y:S01]  /*2740*/  ISETP.NE.U32.AND P0, PT, R20, 0x1, PT ;  /* 0x000000011400780c */ /* 0x000fe20003f05070 */
[----:B------:R-:W-:Y:S01]  /*2750*/  DMUL R20, R26, R26 ;  /* 0x0000001a1a147228 */ /* 0x000fe20000000000 */
[----:B------:R-:W-:Y:S01]  /*2760*/  IMAD.MOV.U32 R30, RZ, RZ, 0x1 ;  /* 0x00000001ff1e7424 */ /* 0x000fe200078e00ff */
[----:B------:R-:W-:Y:S01]  /*2770*/  UMOV UR6, 0x54442d18 ;  /* 0x54442d1800067882 */ /* 0x000fe20000000000 */
[----:B------:R-:W-:Y:S01]  /*2780*/  FSEL R34, R34, -8.06006814911005101289e+34, !P0 ;  /* 0xf9785eba22227808 */ /* 0x000fe20004000000 */
[----:B------:R-:W-:Y:S01]  /*2790*/  UMOV UR7, 0x400921fb ;  /* 0x400921fb00077882 */ /* 0x000fe20000000000 */
[----:B------:R-:W-:Y:S01]  /*27a0*/  FSEL R35, -R29, 0.11223486810922622681, !P0 ;  /* 0x3de5db651d237808 */ /* 0x000fe20004000100 */
[----:B------:R-:W-:Y:S05]  /*27b0*/  BSSY.RECONVERGENT B1, `(.L_x_123) ;  /* 0x0000028000017945 */ /* 0x000fea0003800200 */
[----:B--2---:R-:W-:-:S08]  /*27c0*/  DFMA R4, R20, R34, R4 ;  /* 0x000000221404722b */ /* 0x004fd00000000004 */
        /* <DEDUP_REMOVED lines=10> */
[----:B------:R-:W-:Y:S02]  /*2870*/  DFMA R4, R32, -R4, 1 ;  /* 0x3ff000002004742b */ /* 0x000fe40000000804 */
[----:B------:R-:W-:-:S04]  /*2880*/  DMUL R6, R8, UR6 ;  /* 0x0000000608067c28 */ /* 0x000fc80008000000 */
[----:B------:R-:W-:Y:S02]  /*2890*/  DFMA R26, R18, R26, R26 ;  /* 0x0000001a121a722b */ /* 0x000fe4000000001a */
[----:B------:R-:W-:Y:S02]  /*28a0*/  DFMA R32, R32, R4, R32 ;  /* 0x000000042020722b */ /* 0x000fe40000000020 */
[----:B------:R-:W-:Y:S02]  /*28b0*/  DFMA R18, R20, R18, 1 ;  /* 0x3ff000001412742b */ /* 0x000fe40000000012 */
[----:B------:R-:W-:-:S04]  /*28c0*/  FSETP.GEU.AND P1, PT, |R7|, 6.5827683646048100446e-37, PT ;  /* 0x036000000700780b */ /* 0x000fc80003f2e200 */
[----:B------:R-:W-:-:S04]  /*28d0*/  DMUL R14, R32, R6 ;  /* 0x00000006200e7228 */ /* 0x000fc80000000000 */
[----:B------:R-:W-:Y:S02]  /*28e0*/  FSEL R16, R18, R26, !P0 ;  /* 0x0000001a12107208 */ /* 0x000fe40004000000 */
[----:B------:R-:W-:Y:S02]  /*28f0*/  FSEL R17, R19, R27, !P0 ;  /* 0x0000001b13117208 */ /* 0x000fe40004000000 */
[----:B------:R-:W-:Y:S01]  /*2900*/  DFMA R12, R14, -20, R6 ;  /* 0xc03400000e0c782b */ /* 0x000fe20000000006 */
[----:B------:R-:W-:-:S03]  /*2910*/  LOP3.LUT P0, RZ, R28, 0x2, RZ, 0xc0, !PT ;  /* 0x000000021cff7812 */ /* 0x000fc6000780c0ff */
[----:B------:R-:W-:-:S04]  /*2920*/  DADD R4, RZ, -R16 ;  /* 0x00000000ff047229 */ /* 0x000fc80000000810 */
[----:B------:R-:W-:-:S06]  /*2930*/  DFMA R14, R32, R12, R14 ;  /* 0x0000000c200e722b */ /* 0x000fcc000000000e */
[----:B------:R-:W-:Y:S02]  /*2940*/  FSEL R4, R16, R4, !P0 ;  /* 0x0000000410047208 */ /* 0x000fe40004000000 */
[----:B------:R-:W-:Y:S02]  /*2950*/  FSEL R5, R17, R5, !P0 ;  /* 0x0000000511057208 */ /* 0x000fe40004000000 */
[----:B------:R-:W-:-:S04]  /*2960*/  FFMA R12, RZ, 2.8125, R15 ;  /* 0x40340000ff0c7823 */ /* 0x000fc8000000000f */
[----:B------:R-:W-:Y:S01]  /*2970*/  DFMA R4, R4, 0.001953125, R22 ;  /* 0x3f6000000404782b */ /* 0x000fe20000000016 */
[----:B------:R-:W-:-:S07]  /*2980*/  FSETP.GT.AND P0, PT, |R12|, 1.469367938527859385e-39, PT ;  /* 0x001000000c00780b */ /* 0x000fce0003f04200 */
[----:B------:R-:W-:-:S06]  /*2990*/  DMUL R4, R4, R10 ;  /* 0x0000000a04047228 */ /* 0x000fcc0000000000 */
        /* <DEDUP_REMOVED lines=9> */
.L_x_124:
[----:B------:R-:W-:Y:S05]  /*2a30*/  BSYNC.RECONVERGENT B1 ;  /* 0x0000000000017941 */ /* 0x000fea0003800200 */
.L_x_123:
[----:B------:R-:W-:Y:S01]  /*2a40*/  DSETP.NEU.AND P0, PT, |R14|, +INF , PT ;  /* 0x7ff000000e00742a */ /* 0x000fe20003f0d200 */
[----:B------:R-:W-:-:S13]  /*2a50*/  BSSY.RECONVERGENT B2, `(.L_x_125) ;  /* 0x000001a000027945 */ /* 0x000fda0003800200 */
[----:B------:R-:W-:Y:S01]  /*2a60*/  @!P0 DMUL R28, RZ, R14 ;  /* 0x0000000eff1c8228 */ /* 0x000fe20000000000 */
[----:B------:R-:W-:Y:S01]  /*2a70*/  @!P0 IMAD.MOV.U32 R26, RZ, RZ, RZ ;  /* 0x000000ffff1a8224 */ /* 0x000fe200078e00ff */
[----:B------:R-:W-:Y:S09]  /*2a80*/  @!P0 BRA `(.L_x_126) ;  /* 0x0000000000588947 */ /* 0x000ff20003800000 */
        /* <DEDUP_REMOVED lines=17> */
[----:B------:R-:W-:-:S07]  /*2ba0*/  MOV R31, 0x2bc0 ;  /* 0x00002bc0001f7802 */ /* 0x000fce0000000f00 */
[----:B------:R-:W-:Y:S05]  /*2bb0*/  CALL.REL.NOINC `($_Z7init_FVPdS_S_S_idddd$__internal_trig_reduction_slowpathd) ;  /* 0x0000002c00c47944 */ /* 0x000fea0003c00000 */
[----:B------:R-:W-:Y:S02]  /*2bc0*/  IMAD.MOV.U32 R26, RZ, RZ, R15 ;  /* 0x000000ffff1a7224 */ /* 0x000fe400078e000f */
[----:B------:R-:W-:Y:S02]  /*2bd0*/  IMAD.MOV.U32 R28, RZ, RZ, R16 ;  /* 0x000000ffff1c7224 */ /* 0x000fe400078e0010 */
[----:B------:R-:W-:-:S07]  /*2be0*/  IMAD.MOV.U32 R29, RZ, RZ, R17 ;  /* 0x000000ffff1d7224 */ /* 0x000fce00078e0011 */
.L_x_126:
[----:B------:R-:W-:Y:S05]  /*2bf0*/  BSYNC.RECONVERGENT B2 ;  /* 0x0000000000027941 */ /* 0x000fea0003800200 */
.L_x_125:
        /* <DEDUP_REMOVED lines=11> */
[----:B------:R-:W0:Y:S01]  /*2cb0*/  MUFU.RCP64H R33, 10 ;  /* 0x4024000000217908 */ /* 0x000e220000001800 */
[----:B------:R-:W-:Y:S01]  /*2cc0*/  ISETP.NE.U32.AND P0, PT, R27, 0x1, PT ;  /* 0x000000011b00780c */ /* 0x000fe20003f05070 */
[----:B------:R-:W-:Y:S01]  /*2cd0*/  IMAD.MOV.U32 R27, RZ, RZ, 0x3da8ff83 ;  /* 0x3da8ff83ff1b7424 */ /* 0x000fe200078e00ff */
[----:B------:R-:W-:Y:S01]  /*2ce0*/  FSETP.GEU.AND P2, PT, |R7|, 6.5827683646048100446e-37, PT ;  /* 0x036000000700780b */ /* 0x000fe20003f4e200 */
[----:B------:R-:W-:Y:S01]  /*2cf0*/  IMAD.MOV.U32 R32, RZ, RZ, 0x1 ;  /* 0x00000001ff207424 */ /* 0x000fe200078e00ff */
[----:B------:R-:W-:Y:S01]  /*2d00*/  FSEL R34, R34, -8.06006814911005101289e+34, !P0 ;  /* 0xf9785eba22227808 */ /* 0x000fe20004000000 */
[----:B------:R-:W-:Y:S01]  /*2d10*/  BSSY.RECONVERGENT B1, `(.L_x_127) ;  /* 0x0000025000017945 */ /* 0x000fe20003800200 */
[----:B------:R-:W-:-:S06]  /*2d20*/  FSEL R35, -R27, 0.11223486810922622681, !P0 ;  /* 0x3de5db651b237808 */ /* 0x000fcc0004000100 */
[----:B--2---:R-:W-:Y:S01]  /*2d30*/  DFMA R34, R30, R34, R12 ;  /* 0x000000221e22722b */ /* 0x004fe2000000000c */
[----:B------:R-:W-:Y:S02]  /*2d40*/  IMAD.MOV.U32 R12, RZ, RZ, 0x0 ;  /* 0x00000000ff0c7424 */ /* 0x000fe400078e00ff */
[----:B------:R-:W-:-:S05]  /*2d50*/  IMAD.MOV.U32 R13, RZ, RZ, 0x40240000 ;  /* 0x40240000ff0d7424 */ /* 0x000fca00078e00ff */
[----:B------:R-:W-:Y:S02]  /*2d60*/  DFMA R14, R30, R34, R14 ;  /* 0x000000221e0e722b */ /* 0x000fe4000000000e */
[----:B0-----:R-:W-:-:S06]  /*2d70*/  DFMA R34, R32, -R12, 1 ;  /* 0x3ff000002022742b */ /* 0x001fcc000000080c */
[----:B---3--:R-:W-:Y:S02]  /*2d80*/  DFMA R14, R30, R14, R16 ;  /* 0x0000000e1e0e722b */ /* 0x008fe40000000010 */
[----:B------:R-:W-:-:S06]  /*2d90*/  DFMA R34, R34, R34, R34 ;  /* 0x000000222222722b */ /* 0x000fcc0000000022 */
[----:B------:R-:W-:Y:S02]  /*2da0*/  DFMA R18, R30, R14, R18 ;  /* 0x0000000e1e12722b */ /* 0x000fe40000000012 */
[----:B------:R-:W-:-:S06]  /*2db0*/  DFMA R32, R32, R34, R32 ;  /* 0x000000222020722b */ /* 0x000fcc0000000020 */
[----:B----4-:R-:W-:Y:S02]  /*2dc0*/  DFMA R18, R30, R18, R20 ;  /* 0x000000121e12722b */ /* 0x010fe40000000014 */
[----:B------:R-:W-:-:S06]  /*2dd0*/  DFMA R12, R32, -R12, 1 ;  /* 0x3ff00000200c742b */ /* 0x000fcc000000080c */
[----:B------:R-:W-:Y:S02]  /*2de0*/  DFMA R18, R30, R18, R22 ;  /* 0x000000121e12722b */ /* 0x000fe40000000016 */
[----:B------:R-:W-:-:S06]  /*2df0*/  DFMA R14, R32, R12, R32 ;  /* 0x0000000c200e722b */ /* 0x000fcc0000000020 */
[----:B------:R-:W-:Y:S02]  /*2e00*/  DFMA R28, R18, R28, R28 ;  /* 0x0000001c121c722b */ /* 0x000fe4000000001c */
[----:B------:R-:W-:Y:S02]  /*2e10*/  DMUL R12, R14, R6 ;  /* 0x000000060e0c7228 */ /* 0x000fe40000000000 */
[----:B------:R-:W-:-:S06]  /*2e20*/  DFMA R18, R30, R18, 1 ;  /* 0x3ff000001e12742b */ /* 0x000fcc0000000012 */
[----:B------:R-:W-:-:S08]  /*2e30*/  DFMA R16, R12, -10, R6 ;  /* 0xc02400000c10782b */ /* 0x000fd00000000006 */
[----:B------:R-:W-:Y:S01]  /*2e40*/  DFMA R14, R14, R16, R12 ;  /* 0x000000100e0e722b */ /* 0x000fe2000000000c */
[----:B------:R-:W-:Y:S02]  /*2e50*/  FSEL R16, R18, R28, !P0 ;  /* 0x0000001c12107208 */ /* 0x000fe40004000000 */
[----:B------:R-:W-:Y:S02]  /*2e60*/  FSEL R17, R19, R29, !P0 ;  /* 0x0000001d13117208 */ /* 0x000fe40004000000 */
[----:B------:R-:W-:-:S05]  /*2e70*/  LOP3.LUT P0, RZ, R26, 0x2, RZ, 0xc0, !PT ;  /* 0x000000021aff7812 */ /* 0x000fca000780c0ff */
[----:B------:R-:W-:Y:S01]  /*2e80*/  FFMA R18, RZ, 2.5625, R15 ;  /* 0x40240000ff127823 */ /* 0x000fe2000000000f */
[----:B------:R-:W-:-:S04]  /*2e90*/  DADD R12, RZ, -R16 ;  /* 0x00000000ff0c7229 */ /* 0x000fc80000000810 */
[----:B------:R-:W-:-:S06]  /*2ea0*/  FSETP.GT.AND P1, PT, |R18|, 1.469367938527859385e-39, PT ;  /* 0x001000001200780b */ /* 0x000fcc0003f24200 */
[----:B------:R-:W-:Y:S02]  /*2eb0*/  FSEL R34, R16, R12, !P0 ;  /* 0x0000000c10227208 */ /* 0x000fe40004000000 */
[----:B------:R-:W-:-:S05]  /*2ec0*/  FSEL R35, R17, R13, !P0 ;  /* 0x0000000d11237208 */ /* 0x000fca0004000000 */
        /* <DEDUP_REMOVED lines=9> */
.L_x_128:
[----:B------:R-:W-:Y:S05]  /*2f60*/  BSYNC.RECONVERGENT B1 ;  /* 0x0000000000017941 */ /* 0x000fea0003800200 */
.L_x_127:
        /* <DEDUP_REMOVED lines=27> */
.L_x_130:
[----:B------:R-:W-:Y:S05]  /*3120*/  BSYNC.RECONVERGENT B2 ;  /* 0x0000000000027941 */ /* 0x000fea0003800200 */
.L_x_129:
        /* <DEDUP_REMOVED lines=29> */
[----:B------:R-:W-:Y:S02]  /*3300*/  DFMA R12, R12, R16, R12 ;  /* 0x000000100c0c722b */ /* 0x000fe4000000000c */
[----:B------:R-:W-:-:S04]  /*3310*/  DMUL R16, R8, UR6 ;  /* 0x0000000608107c28 */ /* 0x000fc80008000000 */
[----:B------:R-:W-:Y:S02]  /*3320*/  DFMA R18, R30, R18, R22 ;  /* 0x000000121e12722b */ /* 0x000fe40000000016 */
[----:B------:R-:W-:-:S04]  /*3330*/  DFMA R14, R12, -R14, 1 ;  /* 0x3ff000000c0e742b */ /* 0x000fc8000000080e */
[----:B------:R-:W-:Y:S02]  /*3340*/  FSETP.GEU.AND P1, PT, |R17|, 6.5827683646048100446e-37, PT ;  /* 0x036000001100780b */ /* 0x000fe40003f2e200 */
[----:B------:R-:W-:Y:S02]  /*3350*/  DFMA R28, R18, R28, R28 ;  /* 0x0000001c121c722b */ /* 0x000fe4000000001c */
[----:B------:R-:W-:Y:S02]  /*3360*/  DFMA R18, R30, R18, 1 ;  /* 0x3ff000001e12742b */ /* 0x000fe40000000012 */
[----:B------:R-:W-:-:S08]  /*3370*/  DFMA R12, R12, R14, R12 ;  /* 0x0000000e0c0c722b */ /* 0x000fd0000000000c */
        /* <DEDUP_REMOVED lines=10> */
[----:B------:R-:W-:-:S03]  /*3420*/  DMUL R8, R8, 0.109375 ;  /* 0x3fbc000008087828 */ /* 0x000fc60000000000 */
[----:B------:R-:W-:-:S05]  /*3430*/  FSETP.GT.AND P0, PT, |R12|, 1.469367938527859385e-39, PT ;  /* 0x001000000c00780b */ /* 0x000fca0003f04200 */
[----:B------:R-:W-:-:S08]  /*3440*/  DFMA R8, R34, 0.4375, R8 ;  /* 0x3fdc00002208782b */ /* 0x000fd00000000008 */
        /* <DEDUP_REMOVED lines=8> */
.L_x_132:
[----:B------:R-:W-:Y:S05]  /*34d0*/  BSYNC.RECONVERGENT B1 ;  /* 0x0000000000017941 */ /* 0x000fea0003800200 */
.L_x_131:
        /* <DEDUP_REMOVED lines=27> */
.L_x_134:
[----:B------:R-:W-:Y:S05]  /*3690*/  BSYNC.RECONVERGENT B2 ;  /* 0x0000000000027941 */ /* 0x000fea0003800200 */
.L_x_133:
        /* <DEDUP_REMOVED lines=17> */
[----:B------:R-:W-:Y:S01]  /*37b0*/  UMOV UR6, 0x55555555 ;  /* 0x5555555500067882 */ /* 0x000fe20000000000 */
[----:B------:R-:W-:Y:S01]  /*37c0*/  FSEL R35, -R27, 0.11223486810922622681, !P0 ;  /* 0x3de5db651b237808 */ /* 0x000fe20004000100 */
[----:B------:R-:W-:Y:S01]  /*37d0*/  UMOV UR7, 0x3f955555 ;  /* 0x3f95555500077882 */ /* 0x000fe20000000000 */
[----:B------:R-:W-:Y:S04]  /*37e0*/  BSSY.RECONVERGENT B1, `(.L_x_135) ;  /* 0x0000025000017945 */ /* 0x000fe80003800200 */
[----:B--2---:R-:W-:Y:S01]  /*37f0*/  DFMA R34, R30, R34, R12 ;  /* 0x000000221e22722b */ /* 0x004fe2000000000c */
[----:B------:R-:W-:-:S02]  /*3800*/  IMAD.MOV.U32 R12, RZ, RZ, 0x0 ;  /* 0x00000000ff0c7424 */ /* 0x000fc400078e00ff */
        /* <DEDUP_REMOVED lines=14> */
[----:B------:R-:W-:-:S04]  /*38f0*/  DFMA R18, R12, -5, R6 ;  /* 0xc01400000c12782b */ /* 0x000fc80000000006 */
[----:B------:R-:W-:Y:S02]  /*3900*/  FSEL R16, R16, R28, !P0 ;  /* 0x0000001c10107208 */ /* 0x000fe40004000000 */
[----:B------:R-:W-:Y:S02]  /*3910*/  FSEL R17, R17, R29, !P0 ;  /* 0x0000001d11117208 */ /* 0x000fe40004000000 */
[----:B------:R-:W-:Y:S01]  /*3920*/  DFMA R14, R14, R18, R12 ;  /* 0x000000120e0e722b */ /* 0x000fe2000000000c */
[----:B------:R-:W-:-:S03]  /*3930*/  LOP3.LUT P0, RZ, R26, 0x2, RZ, 0xc0, !PT ;  /* 0x000000021aff7812 */ /* 0x000fc6000780c0ff */
[----:B------:R-:W-:-:S06]  /*3940*/  DADD R12, RZ, -R16 ;  /* 0x00000000ff0c7229 */ /* 0x000fcc0000000810 */
[----:B------:R-:W-:-:S04]  /*3950*/  FFMA R18, RZ, 2.3125, R15 ;  /* 0x40140000ff127823 */ /* 0x000fc8000000000f */
[----:B------:R-:W-:Y:S02]  /*3960*/  FSEL R12, R16, R12, !P0 ;  /* 0x0000000c100c7208 */ /* 0x000fe40004000000 */
[----:B------:R-:W-:Y:S02]  /*3970*/  FSEL R13, R17, R13, !P0 ;  /* 0x0000000d110d7208 */ /* 0x000fe40004000000 */
[----:B------:R-:W-:-:S04]  /*3980*/  FSETP.GT.AND P0, PT, |R18|, 1.469367938527859385e-39, PT ;  /* 0x001000001200780b */ /* 0x000fc80003f04200 */
[----:B------:R-:W-:-:S09]  /*3990*/  DFMA R8, R12, UR6, R8 ;  /* 0x000000060c087c2b */ /* 0x000fd20008000008 */
        /* <DEDUP_REMOVED lines=9> */
.L_x_136:
[----:B------:R-:W-:Y:S05]  /*3a30*/  BSYNC.RECONVERGENT B1 ;  /* 0x0000000000017941 */ /* 0x000fea0003800200 */
.L_x_135:
        /* <DEDUP_REMOVED lines=27> */
.L_x_138:
[----:B------:R-:W-:Y:S05]  /*3bf0*/  BSYNC.RECONVERGENT B2 ;  /* 0x0000000000027941 */ /* 0x000fea0003800200 */
.L_x_137:
        /* <DEDUP_REMOVED lines=10> */
[----:B------:R-:W-:Y:S01]  /*3ca0*/  DMUL R30, R28, R28 ;  /* 0x0000001c1c1e7228 */ /* 0x000fe20000000000 */
[----:B------:R-:W0:Y:S01]  /*3cb0*/  MUFU.RCP64H R7, 20 ;  /* 0x4034000000077908 */ /* 0x000e220000001800 */
[----:B------:R-:W-:Y:S01]  /*3cc0*/  ISETP.NE.U32.AND P0, PT, R6, 0x1, PT ;  /* 0x000000010600780c */ /* 0x000fe20003f05070 */
[----:B------:R-:W-:Y:S01]  /*3cd0*/  IMAD.MOV.U32 R6, RZ, RZ, 0x3da8ff83 ;  /* 0x3da8ff83ff067424 */ /* 0x000fe200078e00ff */
[----:B------:R-:W-:Y:S01]  /*3ce0*/  UMOV UR6, 0x54442d18 ;  /* 0x54442d1800067882 */ /* 0x000fe20000000000 */
[----:B------:R-:W-:Y:S01]  /*3cf0*/  UMOV UR7, 0x400921fb ;  /* 0x400921fb00077882 */ /* 0x000fe20000000000 */
[----:B------:R-:W-:Y:S01]  /*3d00*/  FSEL R34, R34, -8.06006814911005101289e+34, !P0 ;  /* 0xf9785eba22227808 */ /* 0x000fe20004000000 */
[----:B------:R-:W-:Y:S01]  /*3d10*/  BSSY.RECONVERGENT B1, `(.L_x_139) ;  /* 0x000002a000017945 */ /* 0x000fe20003800200 */
[----:B------:R-:W-:Y:S01]  /*3d20*/  FSEL R35, -R6, 0.11223486810922622681, !P0 ;  /* 0x3de5db6506237808 */ /* 0x000fe20004000100 */
[----:B------:R-:W-:-:S05]  /*3d30*/  IMAD.MOV.U32 R6, RZ, RZ, 0x1 ;  /* 0x00000001ff067424 */ /* 0x000fca00078e00ff */
        /* <DEDUP_REMOVED lines=15> */
[----:B------:R-:W-:Y:S02]  /*3e30*/  DFMA R32, R32, R12, R32 ;  /* 0x0000000c2020722b */ /* 0x000fe40000000020 */
[----:B------:R-:W-:-:S06]  /*3e40*/  DFMA R14, R30, R14, 1 ;  /* 0x3ff000001e0e742b */ /* 0x000fcc000000000e */
        /* <DEDUP_REMOVED lines=8> */
[----:B------:R-:W-:-:S06]  /*3ed0*/  FSEL R13, R19, R13, !P0 ;  /* 0x0000000d130d7208 */ /* 0x000fcc0004000000 */
[----:B------:R-:W-:Y:S01]  /*3ee0*/  DFMA R8, R12, 0.001953125, R8 ;  /* 0x3f6000000c08782b */ /* 0x000fe20000000008 */
[----:B------:R-:W-:-:S05]  /*3ef0*/  FFMA R12, RZ, 2.8125, R15 ;  /* 0x40340000ff0c7823 */ /* 0x000fca000000000f */
[----:B------:R-:W-:Y:S02]  /*3f00*/  FSETP.GT.AND P0, PT, |R12|, 1.469367938527859385e-39, PT ;  /* 0x001000000c00780b */ /* 0x000fe40003f04200 */
[----:B------:R-:W-:-:S11]  /*3f10*/  DMUL R8, R8, R10 ;  /* 0x0000000a08087228 */ /* 0x000fd60000000000 */
        /* <DEDUP_REMOVED lines=9> */
.L_x_140:
[----:B------:R-:W-:Y:S05]  /*3fb0*/  BSYNC.RECONVERGENT B1 ;  /* 0x0000000000017941 */ /* 0x000fea0003800200 */
.L_x_139:
        /* <DEDUP_REMOVED lines=27> */
.L_x_142:
[----:B------:R-:W-:Y:S05]  /*4170*/  BSYNC.RECONVERGENT B2 ;  /* 0x0000000000027941 */ /* 0x000fea0003800200 */
.L_x_141:
        /* <DEDUP_REMOVED lines=54> */
.L_x_144:
[----:B------:R-:W-:Y:S05]  /*44e0*/  BSYNC.RECONVERGENT B1 ;  /* 0x0000000000017941 */ /* 0x000fea0003800200 */
.L_x_143:
        /* <DEDUP_REMOVED lines=27> */
.L_x_146:
[----:B------:R-:W-:Y:S05]  /*46a0*/  BSYNC.RECONVERGENT B2 ;  /* 0x0000000000027941 */ /* 0x000fea0003800200 */
.L_x_145:
        /* <DEDUP_REMOVED lines=58> */
.L_x_148:
[----:B------:R-:W-:Y:S05]  /*4a50*/  BSYNC.RECONVERGENT B1 ;  /* 0x0000000000017941 */ /* 0x000fea0003800200 */
.L_x_147:
        /* <DEDUP_REMOVED lines=27> */
.L_x_150:
[----:B------:R-:W-:Y:S05]  /*4c10*/  BSYNC.RECONVERGENT B2 ;  /* 0x0000000000027941 */ /* 0x000fea0003800200 */
.L_x_149:
        /* <DEDUP_REMOVED lines=57> */
.L_x_152:
[----:B------:R-:W-:Y:S05]  /*4fb0*/  BSYNC.RECONVERGENT B1 ;  /* 0x0000000000017941 */ /* 0x000fea0003800200 */
.L_x_151:
        /* <DEDUP_REMOVED lines=27> */
.L_x_154:
[----:B------:R-:W-:Y:S05]  /*5170*/  BSYNC.RECONVERGENT B2 ;  /* 0x0000000000027941 */ /* 0x000fea0003800200 */
.L_x_153:
        /* <DEDUP_REMOVED lines=10> */
[----:B------:R-:W-:-:S02]  /*5220*/  DMUL R28, R26, R26 ;  /* 0x0000001a1a1c7228 */ /* 0x000fc40000000000 */
[----:B------:R-:W-:Y:S01]  /*5230*/  ISETP.NE.U32.AND P0, PT, R7, 0x1, PT ;  /* 0x000000010700780c */ /* 0x000fe20003f05070 */
[----:B------:R-:W-:Y:S01]  /*5240*/  IMAD.MOV.U32 R7, RZ, RZ, 0x3da8ff83 ;  /* 0x3da8ff83ff077424 */ /* 0x000fe200078e00ff */
[----:B------:R-:W-:Y:S02]  /*5250*/  DMUL R8, R8, 8 ;  /* 0x4020000008087828 */ /* 0x000fe40000000000 */
[----:B------:R-:W-:Y:S01]  /*5260*/  FSEL R32, R32, -8.06006814911005101289e+34, !P0 ;  /* 0xf9785eba20207808 */ /* 0x000fe20004000000 */
[----:B------:R-:W-:Y:S01]  /*5270*/  DMUL R4, R4, 8 ;  /* 0x4020000004047828 */ /* 0x000fe20000000000 */
[----:B------:R-:W-:-:S06]  /*5280*/  FSEL R33, -R7, 0.11223486810922622681, !P0 ;  /* 0x3de5db6507217808 */ /* 0x000fcc0004000100 */
[----:B--2---:R-:W-:-:S08]  /*5290*/  DFMA R12, R28, R32, R12 ;  /* 0x000000201c0c722b */ /* 0x004fd0000000000c */
[----:B------:R-:W-:-:S08]  /*52a0*/  DFMA R12, R28, R12, R14 ;  /* 0x0000000c1c0c722b */ /* 0x000fd0000000000e */
[----:B---3--:R-:W-:-:S08]  /*52b0*/  DFMA R12, R28, R12, R16 ;  /* 0x0000000c1c0c722b */ /* 0x008fd00000000010 */
[C---:B------:R-:W-:Y:S01]  /*52c0*/  DFMA R12, R28.reuse, R12, R18 ;  /* 0x0000000c1c0c722b */ /* 0x040fe20000000012 */
[----:B------:R-:W0:Y:S07]  /*52d0*/  LDC.64 R18, c[0x0][0x380] ;  /* 0x0000e000ff127b82 */ /* 0x000e2e0000000a00 */
[----:B----4-:R-:W-:-:S08]  /*52e0*/  DFMA R12, R28, R12, R20 ;  /* 0x0000000c1c0c722b */ /* 0x010fd00000000014 */
[----:B------:R-:W-:-:S08]  /*52f0*/  DFMA R12, R28, R12, R22 ;  /* 0x0000000c1c0c722b */ /* 0x000fd00000000016 */
[----:B------:R-:W-:Y:S02]  /*5300*/  DFMA R26, R12, R26, R26 ;  /* 0x0000001a0c1a722b */ /* 0x000fe4000000001a */
[----:B------:R-:W-:-:S10]  /*5310*/  DFMA R12, R28, R12, 1 ;  /* 0x3ff000001c0c742b */ /* 0x000fd4000000000c */
[----:B------:R-:W-:Y:S02]  /*5320*/  FSEL R16, R12, R26, !P0 ;  /* 0x0000001a0c107208 */ /* 0x000fe40004000000 */
[----:B------:R-:W-:Y:S02]  /*5330*/  FSEL R17, R13, R27, !P0 ;  /* 0x0000001b0d117208 */ /* 0x000fe40004000000 */
[----:B------:R-:W-:Y:S01]  /*5340*/  LOP3.LUT P0, RZ, R6, 0x2, RZ, 0xc0, !PT ;  /* 0x0000000206ff7812 */ /* 0x000fe2000780c0ff */
[----:B------:R-:W1:Y:S03]  /*5350*/  LDC.64 R12, c[0x0][0x388] ;  /* 0x0000e200ff0c7b82 */ /* 0x000e660000000a00 */
[----:B------:R-:W-:-:S05]  /*5360*/  DADD R14, RZ, -R16 ;  /* 0x00000000ff0e7229 */ /* 0x000fca0000000810 */
[----:B------:R-:W2:Y:S05]  /*5370*/  LDC.64 R6, c[0x0][0x398] ;  /* 0x0000e600ff067b82 */ /* 0x000eaa0000000a00 */
[----:B------:R-:W-:Y:S02]  /*5380*/  FSEL R16, R16, R14, !P0 ;  /* 0x0000000e10107208 */ /* 0x000fe40004000000 */
[----:B------:R-:W-:Y:S02]  /*5390*/  FSEL R17, R17, R15, !P0 ;  /* 0x0000000f11117208 */ /* 0x000fe40004000000 */
[----:B------:R-:W3:Y:S04]  /*53a0*/  LDC.64 R14, c[0x0][0x390] ;  /* 0x0000e400ff0e7b82 */ /* 0x000ee80000000a00 */
[----:B------:R-:W-:Y:S01]  /*53b0*/  DFMA R24, R16, 0.001953125, R24 ;  /* 0x3f6000001018782b */ /* 0x000fe20000000018 */
[----:B-1----:R-:W-:-:S07]  /*53c0*/  IMAD.WIDE R12, R0, 0x8, R12 ;  /* 0x00000008000c7825 */ /* 0x002fce00078e020c */
[----:B------:R-:W-:Y:S02]  /*53d0*/  DMUL R24, R24, R10 ;  /* 0x0000000a18187228 */ /* 0x000fe40000000000 */
[----:B------:R-:W-:Y:S01]  /*53e0*/  DMUL R10, R2, 8 ;  /* 0x40200000020a7828 */ /* 0x000fe20000000000 */
[----:B--2---:R-:W-:-:S04]  /*53f0*/  IMAD.WIDE R6, R0, 0x8, R6 ;  /* 0x0000000800067825 */ /* 0x004fc800078e0206 */
[----:B0-----:R-:W-:Y:S01]  /*5400*/  IMAD.WIDE R2, R0, 0x8, R18 ;  /* 0x0000000800027825 */ /* 0x001fe200078e0212 */
[----:B------:R-:W-:-:S03]  /*5410*/  DMUL R24, R24, 8 ;  /* 0x4020000018187828 */ /* 0x000fc60000000000 */
[----:B---3--:R-:W-:Y:S01]  /*5420*/  IMAD.WIDE R14, R0, 0x8, R14 ;  /* 0x00000008000e7825 */ /* 0x008fe200078e020e */
[----:B------:R-:W-:Y:S04]  /*5430*/  STG.E.64 desc[UR4][R2.64], R10 ;  /* 0x0000000a02007986 */ /* 0x000fe8000c101b04 */
[----:B------:R-:W-:Y:S04]  /*5440*/  STG.E.64 desc[UR4][R12.64], R8 ;  /* 0x000000080c007986 */ /* 0x000fe8000c101b04 */
[----:B------:R-:W-:Y:S04]  /*5450*/  STG.E.64 desc[UR4][R14.64], R4 ;  /* 0x000000040e007986 */ /* 0x000fe8000c101b04 */
[----:B------:R-:W-:Y:S01]  /*5460*/  STG.E.64 desc[UR4][R6.64], R24 ;  /* 0x0000001806007986 */ /* 0x000fe2000c101b04 */
[----:B------:R-:W-:Y:S05]  /*5470*/  EXIT ;  /* 0x000000000000794d */ /* 0x000fea0003800000 */
        .weak           $__internal_3_$__cuda_sm20_div_rn_f64_full
        .type           $__internal_3_$__cuda_sm20_div_rn_f64_full,@function
        .size           $__internal_3_$__cuda_sm20_div_rn_f64_full,($_Z7init_FVPdS_S_S_idddd$__internal_trig_reduction_slowpathd - $__internal_3_$__cuda_sm20_div_rn_f64_full)
$__internal_3_$__cuda_sm20_div_rn_f64_full:
[C---:B------:R-:W-:Y:S01]  /*5480*/  FSETP.GEU.AND P0, PT, |R13|.reuse, 1.469367938527859385e-39, PT ;  /* 0x001000000d00780b */ /* 0x040fe20003f0e200 */
[--C-:B------:R-:W-:Y:S01]  /*5490*/  IMAD.MOV.U32 R26, RZ, RZ, R12.reuse ;  /* 0x000000ffff1a7224 */ /* 0x100fe200078e000c */
[C---:B------:R-:W-:Y:S01]  /*54a0*/  LOP3.LUT R17, R13.reuse, 0x800fffff, RZ, 0xc0, !PT ;  /* 0x800fffff0d117812 */ /* 0x040fe200078ec0ff */
[----:B------:R-:W-:Y:S01]  /*54b0*/  IMAD.MOV.U32 R27, RZ, RZ, R13 ;  /* 0x000000ffff1b7224 */ /* 0x000fe200078e000d */
[----:B------:R-:W-:Y:S01]  /*54c0*/  LOP3.LUT R18, R13, 0x7ff00000, RZ, 0xc0, !PT ;  /* 0x7ff000000d127812 */ /* 0x000fe200078ec0ff */
[----:B------:R-:W-:Y:S01]  /*54d0*/  IMAD.MOV.U32 R28, RZ, RZ, R12 ;  /* 0x000000ffff1c7224 */ /* 0x000fe200078e000c */
[----:B------:R-:W-:Y:S01]  /*54e0*/  LOP3.LUT R29, R17, 0x3ff00000, RZ, 0xfc, !PT ;  /* 0x3ff00000111d7812 */ /* 0x000fe200078efcff */
[----:B------:R-:W-:Y:S01]  /*54f0*/  IMAD.MOV.U32 R33, RZ, RZ, R15 ;  /* 0x000000ffff217224 */ /* 0x000fe200078e000f */
[----:B------:R-:W-:Y:S01]  /*5500*/  BSSY.RECONVERGENT B0, `(.L_x_155) ;  /* 0x0000058000007945 */ /* 0x000fe20003800200 */
[----:B------:R-:W-:Y:S02]  /*5510*/  IMAD.MOV.U32 R30, RZ, RZ, 0x1 ;  /* 0x00000001ff1e7424 */ /* 0x000fe400078e00ff */
[----:B------:R-:W-:Y:S01]  /*5520*/  IMAD.MOV.U32 R32, RZ, RZ, R16 ;  /* 0x000000ffff207224 */ /* 0x000fe200078e0010 */
[C---:B------:R-:W-:Y:S01]  /*5530*/  FSETP.GEU.AND P4, PT, |R33|.reuse, 1.469367938527859385e-39, PT ;  /* 0x001000002100780b */ /* 0x040fe20003f8e200 */
[----:B------:R-:W-:Y:S01]  /*5540*/  @!P0 DMUL R28, R26, 8.98846567431157953865e+307 ;  /* 0x7fe000001a1c8828 */ /* 0x000fe20000000000 */
[----:B------:R-:W-:Y:S01]  /*5550*/  LOP3.LUT R12, R33, 0x7ff00000, RZ, 0xc0, !PT ;  /* 0x7ff00000210c7812 */ /* 0x000fe200078ec0ff */
[----:B------:R-:W-:-:S02]  /*5560*/  IMAD.MOV.U32 R13, RZ, RZ, 0x1ca00000 ;  /* 0x1ca00000ff0d7424 */ /* 0x000fc400078e00ff */
[----:B------:R-:W-:Y:S01]  /*5570*/  IMAD.MOV.U32 R40, RZ, RZ, R32 ;  /* 0x000000ffff287224 */ /* 0x000fe200078e0020 */
[----:B------:R-:W-:Y:S01]  /*5580*/  ISETP.GE.U32.AND P3, PT, R12, R18, PT ;  /* 0x000000120c00720c */ /* 0x000fe20003f66070 */
[----:B------:R-:W0:Y:S04]  /*5590*/  MUFU.RCP64H R31, R29 ;  /* 0x0000001d001f7308 */ /* 0x000e280000001800 */
[----:B------:R-:W-:Y:S02]  /*55a0*/  @!P0 LOP3.LUT R18, R29, 0x7ff00000, RZ, 0xc0, !PT ;  /* 0x7ff000001d128812 */ /* 0x000fe400078ec0ff */
[----:B------:R-:W-:-:S04]  /*55b0*/  @!P4 LOP3.LUT R15, R27, 0x7ff00000, RZ, 0xc0, !PT ;  /* 0x7ff000001b0fc812 */ /* 0x000fc800078ec0ff */
[----:B------:R-:W-:-:S04]  /*55c0*/  @!P4 ISETP.GE.U32.AND P5, PT, R12, R15, PT ;  /* 0x0000000f0c00c20c */ /* 0x000fc80003fa6070 */
[----:B------:R-:W-:Y:S01]  /*55d0*/  @!P4 SEL R15, R13, 0x63400000, !P5 ;  /* 0x634000000d0fc807 */ /* 0x000fe20006800000 */
[----:B0-----:R-:W-:-:S03]  /*55e0*/  DFMA R16, R30, -R28, 1 ;  /* 0x3ff000001e10742b */ /* 0x001fc6000000081c */
[----:B------:R-:W-:-:S05]  /*55f0*/  @!P4 LOP3.LUT R15, R15, 0x80000000, R33, 0xf8, !PT ;  /* 0x800000000f0fc812 */ /* 0x000fca00078ef821 */
[----:B------:R-:W-:-:S08]  /*5600*/  DFMA R16, R16, R16, R16 ;  /* 0x000000101010722b */ /* 0x000fd00000000010 */
[----:B------:R-:W-:Y:S01]  /*5610*/  DFMA R30, R30, R16, R30 ;  /* 0x000000101e1e722b */ /* 0x000fe2000000001e */
[----:B------:R-:W-:Y:S02]  /*5620*/  SEL R16, R13, 0x63400000, !P3 ;  /* 0x634000000d107807 */ /* 0x000fe40005800000 */
[----:B------:R-:W-:Y:S01]  /*5630*/  @!P4 LOP3.LUT R17, R15, 0x100000, RZ, 0xfc, !PT ;  /* 0x001000000f11c812 */ /* 0x000fe200078efcff */
[----:B------:R-:W-:Y:S01]  /*5640*/  VIADD R15, R18, 0xffffffff ;  /* 0xffffffff120f7836 */ /* 0x000fe20000000000 */
[----:B------:R-:W-:Y:S01]  /*5650*/  LOP3.LUT R41, R16, 0x800fffff, R33, 0xf8, !PT ;  /* 0x800fffff10297812 */ /* 0x000fe200078ef821 */
[----:B------:R-:W-:Y:S02]  /*5660*/  @!P4 IMAD.MOV.U32 R16, RZ, RZ, RZ ;  /* 0x000000ffff10c224 */ /* 0x000fe400078e00ff */
[----:B------:R-:W-:-:S04]  /*5670*/  DFMA R42, R30, -R28, 1 ;  /* 0x3ff000001e2a742b */ /* 0x000fc8000000081c */
[----:B------:R-:W-:-:S04]  /*5680*/  @!P4 DFMA R40, R40, 2, -R16 ;  /* 0x400000002828c82b */ /* 0x000fc80000000810 */
[----:B------:R-:W-:-:S08]  /*5690*/  DFMA R42, R30, R42, R30 ;  /* 0x0000002a1e2a722b */ /* 0x000fd0000000001e */
[----:B------:R-:W-:-:S08]  /*56a0*/  DMUL R16, R42, R40 ;  /* 0x000000282a107228 */ /* 0x000fd00000000000 */
[----:B------:R-:W-:-:S08]  /*56b0*/  DFMA R30, R16, -R28, R40 ;  /* 0x8000001c101e722b */ /* 0x000fd00000000028 */
[----:B------:R-:W-:Y:S01]  /*56c0*/  DFMA R30, R42, R30, R16 ;  /* 0x0000001e2a1e722b */ /* 0x000fe20000000010 */
[----:B------:R-:W-:Y:S01]  /*56d0*/  IMAD.MOV.U32 R17, RZ, RZ, R12 ;  /* 0x000000ffff117224 */ /* 0x000fe200078e000c */
[----:B------:R-:W-:-:S05]  /*56e0*/  @!P4 LOP3.LUT R17, R41, 0x7ff00000, RZ, 0xc0, !PT ;  /* 0x7ff000002911c812 */ /* 0x000fca00078ec0ff */
[----:B------:R-:W-:-:S05]  /*56f0*/  VIADD R16, R17, 0xffffffff ;  /* 0xffffffff11107836 */ /* 0x000fca0000000000 */
[----:B------:R-:W-:-:S04]  /*5700*/  ISETP.GT.U32.AND P0, PT, R16, 0x7feffffe, PT ;  /* 0x7feffffe1000780c */ /* 0x000fc80003f04070 */
[----:B------:R-:W-:-:S13]  /*5710*/  ISETP.GT.U32.OR P0, PT, R15, 0x7feffffe, P0 ;  /* 0x7feffffe0f00780c */ /* 0x000fda0000704470 */
        /* <DEDUP_REMOVED lines=12> */
[----:B------:R-:W-:Y:S01]  /*57e0*/  DFMA R28, R30, -R28, R40 ;  /* 0x8000001c1e1c722b */ /* 0x000fe20000000028 */
[----:B------:R-:W-:-:S09]  /*57f0*/  IMAD.MOV.U32 R18, RZ, RZ, RZ ;  /* 0x000000ffff127224 */ /* 0x000fd200078e00ff */
        /* <DEDUP_REMOVED lines=13> */
[----:B------:R-:W-:Y:S02]  /*58d0*/  IMAD.MOV.U32 R42, RZ, RZ, R13 ;  /* 0x000000ffff2a7224 */ /* 0x000fe400078e000d */
[----:B------:R-:W-:Y:S01]  /*58e0*/  IMAD.MOV.U32 R43, RZ, RZ, R12 ;  /* 0x000000ffff2b7224 */ /* 0x000fe200078e000c */
[----:B------:R-:W-:Y:S06]  /*58f0*/  BRA `(.L_x_157) ;  /* 0x0000000000607947 */ /* 0x000fec0003800000 */
.L_x_156:
        /* <DEDUP_REMOVED lines=12> */
[----:B------:R-:W-:Y:S02]  /*59c0*/  @!P0 IMAD.MOV.U32 R42, RZ, RZ, RZ ;  /* 0x000000ffff2a8224 */ /* 0x000fe400078e00ff */
[----:B------:R-:W-:Y:S02]  /*59d0*/  @!P0 IMAD.MOV.U32 R43, RZ, RZ, R12 ;  /* 0x000000ffff2b8224 */ /* 0x000fe400078e000c */
[----:B------:R-:W-:Y:S02]  /*59e0*/  @P0 IMAD.MOV.U32 R42, RZ, RZ, RZ ;  /* 0x000000ffff2a0224 */ /* 0x000fe400078e00ff */
[----:B------:R-:W-:Y:S01]  /*59f0*/  @P0 IMAD.MOV.U32 R43, RZ, RZ, R13 ;  /* 0x000000ffff2b0224 */ /* 0x000fe200078e000d */
[----:B------:R-:W-:Y:S06]  /*5a00*/  BRA `(.L_x_157) ;  /* 0x00000000001c7947 */ /* 0x000fec0003800000 */
.L_x_159:
[----:B------:R-:W-:Y:S01]  /*5a10*/  LOP3.LUT R12, R27, 0x80000, RZ, 0xfc, !PT ;  /* 0x000800001b0c7812 */ /* 0x000fe200078efcff */
[----:B------:R-:W-:-:S04]  /*5a20*/  IMAD.MOV.U32 R42, RZ, RZ, R26 ;  /* 0x000000ffff2a7224 */ /* 0x000fc800078e001a */
[----:B------:R-:W-:Y:S01]  /*5a30*/  IMAD.MOV.U32 R43, RZ, RZ, R12 ;  /* 0x000000ffff2b7224 */ /* 0x000fe200078e000c */
[----:B------:R-:W-:Y:S06]  /*5a40*/  BRA `(.L_x_157) ;  /* 0x00000000000c7947 */ /* 0x000fec0003800000 */
.L_x_158:
[----:B------:R-:W-:Y:S01]  /*5a50*/  LOP3.LUT R12, R33, 0x80000, RZ, 0xfc, !PT ;  /* 0x00080000210c7812 */ /* 0x000fe200078efcff */
[----:B------:R-:W-:-:S04]  /*5a60*/  IMAD.MOV.U32 R42, RZ, RZ, R32 ;  /* 0x000000ffff2a7224 */ /* 0x000fc800078e0020 */
[----:B------:R-:W-:-:S07]  /*5a70*/  IMAD.MOV.U32 R43, RZ, RZ, R12 ;  /* 0x000000ffff2b7224 */ /* 0x000fce00078e000c */
.L_x_157:
[----:B------:R-:W-:Y:S05]  /*5a80*/  BSYNC.RECONVERGENT B0 ;  /* 0x0000000000007941 */ /* 0x000fea0003800200 */
.L_x_155:
[----:B------:R-:W-:Y:S02]  /*5a90*/  IMAD.MOV.U32 R15, RZ, RZ, 0x0 ;  /* 0x00000000ff0f7424 */ /* 0x000fe400078e00ff */
[----:B------:R-:W-:Y:S02]  /*5aa0*/  IMAD.MOV.U32 R13, RZ, RZ, R42 ;  /* 0x000000ffff0d7224 */ /* 0x000fe400078e002a */
[----:B------:R-:W-:Y:S01]  /*5ab0*/  IMAD.MOV.U32 R12, RZ, RZ, R43 ;  /* 0x000000ffff0c7224 */ /* 0x000fe200078e002b */
[----:B------:R-:W-:Y:S06]  /*5ac0*/  RET.REL.NODEC R14 `(_Z7init_FVPdS_S_S_idddd) ;  /* 0xffffffa40e4c7950 */ /* 0x000fec0003c3ffff */
        .type           $_Z7init_FVPdS_S_S_idddd$__internal_trig_reduction_slowpathd,@function
        .size           $_Z7init_FVPdS_S_S_idddd$__internal_trig_reduction_slowpathd,(.L_x_177 - $_Z7init_FVPdS_S_S_idddd$__internal_trig_reduction_slowpathd)
$_Z7init_FVPdS_S_S_idddd$__internal_trig_reduction_slowpathd:
[----:B------:R-:W-:Y:S01]  /*5ad0*/  SHF.R.U32.HI R32, RZ, 0x14, R30 ;  /* 0x00000014ff207819 */ /* 0x000fe2000001161e */
[----:B------:R-:W-:Y:S02]  /*5ae0*/  IMAD.MOV.U32 R13, RZ, RZ, R14 ;  /* 0x000000ffff0d7224 */ /* 0x000fe400078e000e */
[----:B------:R-:W-:Y:S01]  /*5af0*/  IMAD.MOV.U32 R16, RZ, RZ, R30 ;  /* 0x000000ffff107224 */ /* 0x000fe200078e001e */
[----:B------:R-:W-:Y:S01]  /*5b00*/  LOP3.LUT R12, R32, 0x7ff, RZ, 0xc0, !PT ;  /* 0x000007ff200c7812 */ /* 0x000fe200078ec0ff */
[----:B------:R-:W-:-:S03]  /*5b10*/  IMAD.MOV.U32 R15, RZ, RZ, RZ ;  /* 0x000000ffff0f7224 */ /* 0x000fc600078e00ff */
[----:B------:R-:W-:-:S13]  /*5b20*/  ISETP.NE.AND P0, PT, R12, 0x7ff, PT ;  /* 0x000007ff0c00780c */ /* 0x000fda0003f05270 */
[----:B------:R-:W-:Y:S05]  /*5b30*/  @!P0 BRA `(.L_x_160) ;  /* 0x00000008006c8947 */ /* 0x000fea0003800000 */
[----:B------:R-:W-:Y:S01]  /*5b40*/  VIADD R14, R12, 0xfffffc00 ;  /* 0xfffffc000c0e7836 */ /* 0x000fe20000000000 */
[----:B------:R-:W-:Y:S04]  /*5b50*/  BSSY.RECONVERGENT B0, `(.L_x_161) ;  /* 0x0000035000007945 */ /* 0x000fe80003800200 */
[----:B------:R-:W-:Y:S02]  /*5b60*/  SHF.R.U32.HI R12, RZ, 0x6, R14 ;  /* 0x00000006ff0c7819 */ /* 0x000fe4000001160e */
[----:B------:R-:W-:Y:S02]  /*5b70*/  ISETP.GE.U32.AND P0, PT, R14, 0x80, PT ;  /* 0x000000800e00780c */ /* 0x000fe40003f06070 */
[----:B------:R-:W-:Y:S02]  /*5b80*/  CS2R R14, SRZ ;  /* 0x00000000000e7805 */ /* 0x000fe4000001ff00 */
[----:B------:R-:W-:-:S02]  /*5b90*/  IADD3 R26, PT, PT, -R12, 0x13, RZ ;  /* 0x000000130c1a7810 */ /* 0x000fc40007ffe1ff */
[----:B------:R-:W-:Y:S02]  /*5ba0*/  IADD3 R18, PT, PT, -R12, 0xf, RZ ;  /* 0x0000000f0c127810 */ /* 0x000fe40007ffe1ff */
[----:B------:R-:W-:-:S04]  /*5bb0*/  SEL R26, R26, 0x12, P0 ;  /* 0x000000121a1a7807 */ /* 0x000fc80000000000 */
[----:B------:R-:W-:-:S13]  /*5bc0*/  ISETP.GE.AND P0, PT, R18, R26, PT ;  /* 0x0000001a1200720c */ /* 0x000fda0003f06270 */
[----:B------:R-:W-:Y:S05]  /*5bd0*/  @P0 BRA `(.L_x_162) ;  /* 0x0000000000b00947 */ /* 0x000fea0003800000 */
[----:B------:R-:W0:Y:S01]  /*5be0*/  LDC.64 R28, c[0x0][0x358] ;  /* 0x0000d600ff1c7b82 */ /* 0x000e220000000a00 */
[----:B------:R-:W-:Y:S01]  /*5bf0*/  IADD3 R26, PT, PT, RZ, -R12, -R26 ;  /* 0x8000000cff1a7210 */ /* 0x000fe20007ffe81a */
[----:B------:R-:W-:Y:S01]  /*5c00*/  BSSY.RECONVERGENT B1, `(.L_x_163) ;  /* 0x0000023000017945 */ /* 0x000fe20003800200 */
[C---:B------:R-:W-:Y:S01]  /*5c10*/  SHF.L.U64.HI R12, R13.reuse, 0xb, R16 ;  /* 0x0000000b0d0c7819 */ /* 0x040fe20000010210 */
[----:B------:R-:W-:Y:S01]  /*5c20*/  IMAD.SHL.U32 R13, R13, 0x800, RZ ;  /* 0x000008000d0d7824 */ /* 0x000fe200078e00ff */
[----:B------:R-:W-:Y:S01]  /*5c30*/  CS2R R14, SRZ ;  /* 0x00000000000e7805 */ /* 0x000fe2000001ff00 */
[----:B------:R-:W-:Y:S01]  /*5c40*/  IMAD.MOV.U32 R19, RZ, RZ, RZ ;  /* 0x000000ffff137224 */ /* 0x000fe200078e00ff */
[----:B------:R-:W-:-:S07]  /*5c50*/  LOP3.LUT R12, R12, 0x80000000, RZ, 0xfc, !PT ;  /* 0x800000000c0c7812 */ /* 0x000fce00078efcff */
.L_x_164:
[----:B------:R-:W1:Y:S01]  /*5c60*/  LDC.64 R16, c[0x4][0x1a8] ;  /* 0x01006a00ff107b82 */ /* 0x000e620000000a00 */
[----:B0-----:R-:W-:Y:S02]  /*5c70*/  R2UR UR6, R28 ;  /* 0x000000001c0672ca */ /* 0x001fe400000e0000 */
[----:B------:R-:W-:Y:S01]  /*5c80*/  R2UR UR7, R29 ;  /* 0x000000001d0772ca */ /* 0x000fe200000e0000 */
[----:B-1----:R-:W-:-:S12]  /*5c90*/  IMAD.WIDE R16, R18, 0x8, R16 ;  /* 0x0000000812107825 */ /* 0x002fd800078e0210 */
[----:B------:R0:W2:Y:S01]  /*5ca0*/  LDG.E.64.CONSTANT R40, desc[UR6][R16.64] ;  /* 0x0000000610287981 */ /* 0x0000a2000c1e9b00 */
[----:B------:R-:W-:Y:S02]  /*5cb0*/  VIADD R26, R26, 0x1 ;  /* 0x000000011a1a7836 */ /* 0x000fe40000000000 */
[----:B------:R-:W-:Y:S02]  /*5cc0*/  VIADD R18, R18, 0x1 ;  /* 0x0000000112127836 */ /* 0x000fe40000000000 */
[----:B0-----:R-:W-:Y:S02]  /*5cd0*/  IMAD.MOV.U32 R16, RZ, RZ, R14 ;  /* 0x000000ffff107224 */ /* 0x001fe400078e000e */
[----:B------:R-:W-:Y:S02]  /*5ce0*/  IMAD.MOV.U32 R17, RZ, RZ, R15 ;  /* 0x000000ffff117224 */ /* 0x000fe400078e000f */
[----:B--2---:R-:W-:-:S04]  /*5cf0*/  IMAD.WIDE.U32 R16, P3, R40, R13, R16 ;  /* 0x0000000d28107225 */ /* 0x004fc80007860010 */
[CC--:B------:R-:W-:Y:S02]  /*5d00*/  IMAD R15, R40.reuse, R12.reuse, RZ ;  /* 0x0000000c280f7224 */ /* 0x0c0fe400078e02ff */
[----:B------:R-:W-:Y:S02]  /*5d10*/  IMAD R14, R41, R13, RZ ;  /* 0x0000000d290e7224 */ /* 0x000fe400078e02ff */
[----:B------:R-:W-:Y:S01]  /*5d20*/  IMAD.MOV.U32 R42, RZ, RZ, R16 ;  /* 0x000000ffff2a7224 */ /* 0x000fe200078e0010 */
[----:B------:R-:W-:Y:S01]  /*5d30*/  IADD3 R15, P0, PT, R15, R17, RZ ;  /* 0x000000110f0f7210 */ /* 0x000fe20007f1e0ff */
[----:B------:R-:W-:-:S03]  /*5d40*/  IMAD.HI.U32 R17, R40, R12, RZ ;  /* 0x0000000c28117227 */ /* 0x000fc600078e00ff */
[----:B------:R-:W-:Y:S01]  /*5d50*/  IADD3 R43, P1, PT, R14, R15, RZ ;  /* 0x0000000f0e2b7210 */ /* 0x000fe20007f3e0ff */
[----:B------:R-:W-:Y:S02]  /*5d60*/  IMAD R14, R19, 0x8, R1 ;  /* 0x00000008130e7824 */ /* 0x000fe400078e0201 */
[----:B------:R-:W-:Y:S02]  /*5d70*/  IMAD.X R17, RZ, RZ, R17, P3 ;  /* 0x000000ffff117224 */ /* 0x000fe400018e0611 */
[CC--:B------:R-:W-:Y:S01]  /*5d80*/  IMAD.HI.U32 R15, R41.reuse, R12.reuse, RZ ;  /* 0x0000000c290f7227 */ /* 0x0c0fe200078e00ff */
[----:B------:R0:W-:Y:S03]  /*5d90*/  STL.64 [R14], R42 ;  /* 0x0000002a0e007387 */ /* 0x0001e60000100a00 */
[----:B------:R-:W-:Y:S02]  /*5da0*/  IMAD R16, R41, R12, RZ ;  /* 0x0000000c29107224 */ /* 0x000fe400078e02ff */
[----:B------:R-:W-:-:S02]  /*5db0*/  VIADD R19, R19, 0x1 ;  /* 0x0000000113137836 */ /* 0x000fc40000000000 */
[----:B0-----:R-:W-:-:S05]  /*5dc0*/  IMAD.HI.U32 R14, R41, R13, RZ ;  /* 0x0000000d290e7227 */ /* 0x001fca00078e00ff */
[----:B------:R-:W-:-:S04]  /*5dd0*/  IADD3.X R14, P0, PT, R14, R17, RZ, P0, !PT ;  /* 0x000000110e0e7210 */ /* 0x000fc8000071e4ff */
[----:B------:R-:W-:Y:S01]  /*5de0*/  IADD3.X R14, P1, PT, R16, R14, RZ, P1, !PT ;  /* 0x0000000e100e7210 */ /* 0x000fe20000f3e4ff */
[----:B------:R-:W-:Y:S01]  /*5df0*/  IMAD.X R15, RZ, RZ, R15, P0 ;  /* 0x000000ffff0f7224 */ /* 0x000fe200000e060f */
[----:B------:R-:W-:-:S03]  /*5e00*/  ISETP.NE.AND P0, PT, R26, -0xf, PT ;  /* 0xfffffff11a00780c */ /* 0x000fc60003f05270 */
[----:B------:R-:W-:-:S10]  /*5e10*/  IMAD.X R15, RZ, RZ, R15, P1 ;  /* 0x000000ffff0f7224 */ /* 0x000fd400008e060f */
[----:B------:R-:W-:Y:S05]  /*5e20*/  @P0 BRA `(.L_x_164) ;  /* 0xfffffffc008c0947 */ /* 0x000fea000383ffff */
[----:B------:R-:W-:Y:S05]  /*5e30*/  BSYNC.RECONVERGENT B1 ;  /* 0x0000000000017941 */ /* 0x000fea0003800200 */
.L_x_163:
[----:B------:R-:W-:-:S05]  /*5e40*/  LOP3.LUT R13, R32, 0x7ff, RZ, 0xc0, !PT ;  /* 0x000007ff200d7812 */ /* 0x000fca00078ec0ff */
[----:B------:R-:W-:-:S05]  /*5e50*/  VIADD R13, R13, 0xfffffc00 ;  /* 0xfffffc000d0d7836 */ /* 0x000fca0000000000 */
[----:B------:R-:W-:Y:S02]  /*5e60*/  SHF.R.U32.HI R12, RZ, 0x6, R13 ;  /* 0x00000006ff0c7819 */ /* 0x000fe4000001160d */
[----:B------:R-:W-:Y:S02]  /*5e70*/  ISETP.GE.U32.AND P0, PT, R13, 0x80, PT ;  /* 0x000000800d00780c */ /* 0x000fe40003f06070 */
[----:B------:R-:W-:-:S04]  /*5e80*/  IADD3 R12, PT, PT, -R12, 0x13, RZ ;  /* 0x000000130c0c7810 */ /* 0x000fc80007ffe1ff */
[----:B------:R-:W-:-:S07]  /*5e90*/  SEL R18, R12, 0x12, P0 ;  /* 0x000000120c127807 */ /* 0x000fce0000000000 */
.L_x_162:
[----:B------:R-:W-:Y:S05]  /*5ea0*/  BSYNC.RECONVERGENT B0 ;  /* 0x0000000000007941 */ /* 0x000fea0003800200 */
.L_x_161:
[C---:B------:R-:W-:Y:S02]  /*5eb0*/  LOP3.LUT R12, R32.reuse, 0x7ff, RZ, 0xc0, !PT ;  /* 0x000007ff200c7812 */ /* 0x040fe400078ec0ff */
[----:B------:R-:W-:-:S03]  /*5ec0*/  LOP3.LUT P0, R32, R32, 0x3f, RZ, 0xc0, !PT ;  /* 0x0000003f20207812 */ /* 0x000fc6000780c0ff */
[----:B------:R-:W-:-:S05]  /*5ed0*/  VIADD R12, R12, 0xfffffc00 ;  /* 0xfffffc000c0c7836 */ /* 0x000fca0000000000 */
[----:B------:R-:W-:-:S05]  /*5ee0*/  SHF.R.U32.HI R12, RZ, 0x6, R12 ;  /* 0x00000006ff0c7819 */ /* 0x000fca000001160c */
[----:B------:R-:W-:-:S04]  /*5ef0*/  IMAD.IADD R12, R12, 0x1, R18 ;  /* 0x000000010c0c7824 */ /* 0x000fc800078e0212 */
[----:B------:R-:W-:-:S05]  /*5f00*/  IMAD.U32 R12, R12, 0x8, R1 ;  /* 0x000000080c0c7824 */ /* 0x000fca00078e0001 */
[----:B------:R0:W-:Y:S04]  /*5f10*/  STL.64 [R12+-0x78], R14 ;  /* 0xffff880e0c007387 */ /* 0x0001e80000100a00 */
[----:B------:R-:W2:Y:S04]  /*5f20*/  @P0 LDL.64 R28, [R1+0x8] ;  /* 0x00000800011c0983 */ /* 0x000ea80000100a00 */
[----:B0-----:R-:W3:Y:S04]  /*5f30*/  LDL.64 R14, [R1+0x10] ;  /* 0x00001000010e7983 */ /* 0x001ee80000100a00 */
[----:B------:R-:W4:Y:S01]  /*5f40*/  LDL.64 R12, [R1+0x18] ;  /* 0x00001800010c7983 */ /* 0x000f220000100a00 */
[----:B------:R-:W-:Y:S01]  /*5f50*/  @P0 LOP3.LUT R16, R32, 0x3f, RZ, 0x3c, !PT ;  /* 0x0000003f20100812 */ /* 0x000fe200078e3cff */
[----:B------:R-:W-:Y:S01]  /*5f60*/  BSSY.RECONVERGENT B0, `(.L_x_165) ;  /* 0x0000034000007945 */ /* 0x000fe20003800200 */
[----:B--2---:R-:W-:-:S02]  /*5f70*/  @P0 SHF.R.U64 R27, R28, 0x1, R29 ;  /* 0x000000011c1b0819 */ /* 0x004fc4000000121d */
[----:B------:R-:W-:-:S04]  /*5f80*/  @P0 SHF.R.U32.HI R28, RZ, 0x1, R29 ;  /* 0x00000001ff1c0819 */ /* 0x000fc8000001161d */
[--C-:B------:R-:W-:Y:S02]  /*5f90*/  @P0 SHF.R.U64 R27, R27, R16, R28.reuse ;  /* 0x000000101b1b0219 */ /* 0x100fe4000000121c */
[CC--:B---3--:R-:W-:Y:S02]  /*5fa0*/  @P0 SHF.L.U32 R26, R14.reuse, R32.reuse, RZ ;  /* 0x000000200e1a0219 */ /* 0x0c8fe400000006ff */
[--C-:B------:R-:W-:Y:S02]  /*5fb0*/  @P0 SHF.R.U32.HI R17, RZ, 0x1, R15.reuse ;  /* 0x00000001ff110819 */ /* 0x100fe4000001160f */
[C-C-:B------:R-:W-:Y:S02]  /*5fc0*/  @P0 SHF.R.U64 R18, R14.reuse, 0x1, R15.reuse ;  /* 0x000000010e120819 */ /* 0x140fe4000000120f */
[----:B------:R-:W-:Y:S02]  /*5fd0*/  @P0 SHF.L.U64.HI R19, R14, R32, R15 ;  /* 0x000000200e130219 */ /* 0x000fe4000001020f */
[----:B------:R-:W-:-:S02]  /*5fe0*/  @P0 SHF.R.U32.HI R28, RZ, R16, R28 ;  /* 0x00000010ff1c0219 */ /* 0x000fc4000001161c */
[----:B------:R-:W-:Y:S02]  /*5ff0*/  @P0 LOP3.LUT R14, R26, R27, RZ, 0xfc, !PT ;  /* 0x0000001b1a0e0212 */ /* 0x000fe400078efcff */
[----:B----4-:R-:W-:Y:S02]  /*6000*/  @P0 SHF.L.U32 R29, R12, R32, RZ ;  /* 0x000000200c1d0219 */ /* 0x010fe400000006ff */
[--C-:B------:R-:W-:Y:S02]  /*6010*/  @P0 SHF.R.U64 R18, R18, R16, R17.reuse ;  /* 0x0000001012120219 */ /* 0x100fe40000001211 */
[----:B------:R-:W-:Y:S02]  /*6020*/  @P0 LOP3.LUT R15, R19, R28, RZ, 0xfc, !PT ;  /* 0x0000001c130f0212 */ /* 0x000fe400078efcff */
[----:B------:R-:W-:Y:S01]  /*6030*/  @P0 SHF.R.U32.HI R16, RZ, R16, R17 ;  /* 0x00000010ff100219 */ /* 0x000fe20000011611 */
[----:B------:R-:W-:Y:S01]  /*6040*/  IMAD.SHL.U32 R17, R14, 0x4, RZ ;  /* 0x000000040e117824 */ /* 0x000fe200078e00ff */
[----:B------:R-:W-:-:S02]  /*6050*/  @P0 SHF.L.U64.HI R32, R12, R32, R13 ;  /* 0x000000200c200219 */ /* 0x000fc4000001020d */
[----:B------:R-:W-:Y:S02]  /*6060*/  @P0 LOP3.LUT R12, R29, R18, RZ, 0xfc, !PT ;  /* 0x000000121d0c0212 */ /* 0x000fe400078efcff */
[----:B------:R-:W-:Y:S02]  /*6070*/  SHF.L.U64.HI R14, R14, 0x2, R15 ;  /* 0x000000020e0e7819 */ /* 0x000fe4000001020f */
[----:B------:R-:W-:Y:S02]  /*6080*/  @P0 LOP3.LUT R13, R32, R16, RZ, 0xfc, !PT ;  /* 0x00000010200d0212 */ /* 0x000fe400078efcff */
[----:B------:R-:W-:Y:S02]  /*6090*/  SHF.L.W.U32.HI R15, R15, 0x2, R12 ;  /* 0x000000020f0f7819 */ /* 0x000fe40000010e0c */
[----:B------:R-:W-:Y:S02]  /*60a0*/  IADD3 RZ, P0, PT, RZ, -R17, RZ ;  /* 0x80000011ffff7210 */ /* 0x000fe40007f1e0ff */
[----:B------:R-:W-:-:S02]  /*60b0*/  LOP3.LUT R16, RZ, R14, RZ, 0x33, !PT ;  /* 0x0000000eff107212 */ /* 0x000fc400078e33ff */
[----:B------:R-:W-:Y:S02]  /*60c0*/  SHF.L.W.U32.HI R18, R12, 0x2, R13 ;  /* 0x000000020c127819 */ /* 0x000fe40000010e0d */
[----:B------:R-:W-:Y:S02]  /*60d0*/  LOP3.LUT R19, RZ, R15, RZ, 0x33, !PT ;  /* 0x0000000fff137212 */ /* 0x000fe400078e33ff */
[----:B------:R-:W-:Y:S02]  /*60e0*/  IADD3.X R16, P0, PT, RZ, R16, RZ, P0, !PT ;  /* 0x00000010ff107210 */ /* 0x000fe4000071e4ff */
[----:B------:R-:W-:Y:S02]  /*60f0*/  LOP3.LUT R12, RZ, R18, RZ, 0x33, !PT ;  /* 0x00000012ff0c7212 */ /* 0x000fe400078e33ff */
[----:B------:R-:W-:Y:S02]  /*6100*/  IADD3.X R19, P1, PT, RZ, R19, RZ, P0, !PT ;  /* 0x00000013ff137210 */ /* 0x000fe4000073e4ff */
[----:B------:R-:W-:-:S03]  /*6110*/  ISETP.GT.U32.AND P3, PT, R15, -0x1, PT ;  /* 0xffffffff0f00780c */ /* 0x000fc60003f64070 */
[----:B------:R-:W-:Y:S01]  /*6120*/  IMAD.X R12, RZ, RZ, R12, P1 ;  /* 0x000000ffff0c7224 */ /* 0x000fe200008e060c */
[----:B------:R-:W-:-:S04]  /*6130*/  ISETP.GT.AND.EX P0, PT, R18, -0x1, PT, P3 ;  /* 0xffffffff1200780c */ /* 0x000fc80003f04330 */
[----:B------:R-:W-:Y:S02]  /*6140*/  SEL R12, R18, R12, P0 ;  /* 0x0000000c120c7207 */ /* 0x000fe40000000000 */
[----:B------:R-:W-:Y:S02]  /*6150*/  SEL R15, R15, R19, P0 ;  /* 0x000000130f0f7207 */ /* 0x000fe40000000000 */
[----:B------:R-:W-:Y:S02]  /*6160*/  ISETP.NE.U32.AND P1, PT, R12, RZ, PT ;  /* 0x000000ff0c00720c */ /* 0x000fe40003f25070 */
[----:B------:R-:W-:Y:S02]  /*6170*/  SEL R16, R14, R16, P0 ;  /* 0x000000100e107207 */ /* 0x000fe40000000000 */
[----:B------:R-:W-:Y:S01]  /*6180*/  SEL R19, R15, R12, !P1 ;  /* 0x0000000c0f137207 */ /* 0x000fe20004800000 */
[----:B------:R-:W-:-:S05]  /*6190*/  @!P0 IMAD.MOV R17, RZ, RZ, -R17 ;  /* 0x000000ffff118224 */ /* 0x000fca00078e0a11 */
[----:B------:R-:W0:Y:S02]  /*61a0*/  FLO.U32 R19, R19 ;  /* 0x0000001300137300 */ /* 0x000e2400000e0000 */
[C---:B0-----:R-:W-:Y:S02]  /*61b0*/  IADD3 R26, PT, PT, -R19.reuse, 0x1f, RZ ;  /* 0x0000001f131a7810 */ /* 0x041fe40007ffe1ff */
[----:B------:R-:W-:-:S03]  /*61c0*/  IADD3 R19, PT, PT, -R19, 0x3f, RZ ;  /* 0x0000003f13137810 */ /* 0x000fc60007ffe1ff */
[----:B------:R-:W-:-:S05]  /*61d0*/  @P1 IMAD.MOV R19, RZ, RZ, R26 ;  /* 0x000000ffff131224 */ /* 0x000fca00078e021a */
[----:B------:R-:W-:-:S13]  /*61e0*/  ISETP.NE.AND P1, PT, R19, RZ, PT ;  /* 0x000000ff1300720c */ /* 0x000fda0003f25270 */
[----:B------:R-:W-:Y:S05]  /*61f0*/  @!P1 BRA `(.L_x_166) ;  /* 0x0000000000289947 */ /* 0x000fea0003800000 */
[----:B------:R-:W-:Y:S02]  /*6200*/  LOP3.LUT R14, R19, 0x3f, RZ, 0xc0, !PT ;  /* 0x0000003f130e7812 */ /* 0x000fe400078ec0ff */
[----:B------:R-:W-:Y:S02]  /*6210*/  SHF.R.U64 R17, R17, 0x1, R16 ;  /* 0x0000000111117819 */ /* 0x000fe40000001210 */
[CC--:B------:R-:W-:Y:S02]  /*6220*/  SHF.L.U64.HI R12, R15.reuse, R14.reuse, R12 ;  /* 0x0000000e0f0c7219 */ /* 0x0c0fe4000001020c */
[----:B------:R-:W-:Y:S02]  /*6230*/  SHF.L.U32 R15, R15, R14, RZ ;  /* 0x0000000e0f0f7219 */ /* 0x000fe400000006ff */
[----:B------:R-:W-:Y:S02]  /*6240*/  SHF.R.U32.HI R16, RZ, 0x1, R16 ;  /* 0x00000001ff107819 */ /* 0x000fe40000011610 */
[----:B------:R-:W-:-:S04]  /*6250*/  LOP3.LUT R14, R19, 0x3f, RZ, 0xc, !PT ;  /* 0x0000003f130e7812 */ /* 0x000fc800078e0cff */
[-CC-:B------:R-:W-:Y:S02]  /*6260*/  SHF.R.U64 R17, R17, R14.reuse, R16.reuse ;  /* 0x0000000e11117219 */ /* 0x180fe40000001210 */
[----:B------:R-:W-:Y:S02]  /*6270*/  SHF.R.U32.HI R14, RZ, R14, R16 ;  /* 0x0000000eff0e7219 */ /* 0x000fe40000011610 */
[----:B------:R-:W-:Y:S02]  /*6280*/  LOP3.LUT R15, R15, R17, RZ, 0xfc, !PT ;  /* 0x000000110f0f7212 */ /* 0x000fe400078efcff */
[----:B------:R-:W-:-:S07]  /*6290*/  LOP3.LUT R12, R12, R14, RZ, 0xfc, !PT ;  /* 0x0000000e0c0c7212 */ /* 0x000fce00078efcff */
.L_x_166:
[----:B------:R-:W-:Y:S05]  /*62a0*/  BSYNC.RECONVERGENT B0 ;  /* 0x0000000000007941 */ /* 0x000fea0003800200 */
.L_x_165:
[----:B------:R-:W-:-:S04]  /*62b0*/  IMAD.WIDE.U32 R28, R15, 0x2168c235, RZ ;  /* 0x2168c2350f1c7825 */ /* 0x000fc800078e00ff */
[----:B------:R-:W-:Y:S01]  /*62c0*/  IMAD.MOV.U32 R26, RZ, RZ, R29 ;  /* 0x000000ffff1a7224 */ /* 0x000fe200078e001d */
[----:B------:R-:W-:Y:S01]  /*62d0*/  IADD3 RZ, P1, PT, R28, R28, RZ ;  /* 0x0000001c1cff7210 */ /* 0x000fe20007f3e0ff */
[----:B------:R-:W-:Y:S02]  /*62e0*/  IMAD.MOV.U32 R27, RZ, RZ, RZ ;  /* 0x000000ffff1b7224 */ /* 0x000fe400078e00ff */
[----:B------:R-:W-:-:S04]  /*62f0*/  IMAD.HI.U32 R14, R12, -0x36f0255e, RZ ;  /* 0xc90fdaa20c0e7827 */ /* 0x000fc800078e00ff */
[----:B------:R-:W-:-:S04]  /*6300*/  IMAD.WIDE.U32 R26, R15, -0x36f0255e, R26 ;  /* 0xc90fdaa20f1a7825 */ /* 0x000fc800078e001a */
[C---:B------:R-:W-:Y:S02]  /*6310*/  IMAD R16, R12.reuse, -0x36f0255e, RZ ;  /* 0xc90fdaa20c107824 */ /* 0x040fe400078e02ff */
[----:B------:R-:W-:-:S04]  /*6320*/  IMAD.WIDE.U32 R26, P3, R12, 0x2168c235, R26 ;  /* 0x2168c2350c1a7825 */ /* 0x000fc8000786001a */
[----:B------:R-:W-:Y:S01]  /*6330*/  IMAD.X R14, RZ, RZ, R14, P3 ;  /* 0x000000ffff0e7224 */ /* 0x000fe200018e060e */
[----:B------:R-:W-:Y:S02]  /*6340*/  IADD3 R16, P3, PT, R16, R27, RZ ;  /* 0x0000001b10107210 */ /* 0x000fe40007f7e0ff */
[----:B------:R-:W-:Y:S02]  /*6350*/  IADD3.X RZ, P1, PT, R26, R26, RZ, P1, !PT ;  /* 0x0000001a1aff7210 */ /* 0x000fe40000f3e4ff */
[C---:B------:R-:W-:Y:S01]  /*6360*/  ISETP.GT.U32.AND P4, PT, R16.reuse, RZ, PT ;  /* 0x000000ff1000720c */ /* 0x040fe20003f84070 */
[----:B------:R-:W-:Y:S01]  /*6370*/  IMAD.X R15, RZ, RZ, R14, P3 ;  /* 0x000000ffff0f7224 */ /* 0x000fe200018e060e */
[----:B------:R-:W-:-:S04]  /*6380*/  IADD3.X R14, P3, PT, R16, R16, RZ, P1, !PT ;  /* 0x00000010100e7210 */ /* 0x000fc80000f7e4ff */
[C---:B------:R-:W-:Y:S01]  /*6390*/  ISETP.GT.AND.EX P1, PT, R15.reuse, RZ, PT, P4 ;  /* 0x000000ff0f00720c */ /* 0x040fe20003f24340 */
[----:B------:R-:W-:-:S03]  /*63a0*/  IMAD.X R12, R15, 0x1, R15, P3 ;  /* 0x000000010f0c7824 */ /* 0x000fc600018e060f */
[----:B------:R-:W-:Y:S02]  /*63b0*/  SEL R14, R14, R16, P1 ;  /* 0x000000100e0e7207 */ /* 0x000fe40000800000 */
[----:B------:R-:W-:Y:S02]  /*63c0*/  SEL R12, R12, R15, P1 ;  /* 0x0000000f0c0c7207 */ /* 0x000fe40000800000 */
[----:B------:R-:W-:-:S05]  /*63d0*/  IADD3 R15, P3, PT, R14, 0x1, RZ ;  /* 0x000000010e0f7810 */ /* 0x000fca0007f7e0ff */
[----:B------:R-:W-:Y:S01]  /*63e0*/  IMAD.X R14, RZ, RZ, R12, P3 ;  /* 0x000000ffff0e7224 */ /* 0x000fe200018e060c */
[----:B------:R-:W-:Y:S02]  /*63f0*/  SEL R12, RZ, 0xffffffff, !P1 ;  /* 0xffffffffff0c7807 */ /* 0x000fe40004800000 */
[----:B------:R-:W-:Y:S02]  /*6400*/  LOP3.LUT P1, R16, R30, 0x80000000, RZ, 0xc0, !PT ;  /* 0x800000001e107812 */ /* 0x000fe4000782c0ff */
[----:B------:R-:W-:Y:S01]  /*6410*/  SHF.R.U64 R15, R15, 0xa, R14 ;  /* 0x0000000a0f0f7819 */ /* 0x000fe2000000120e */
[----:B------:R-:W-:Y:S01]  /*6420*/  IMAD.IADD R12, R12, 0x1, -R19 ;  /* 0x000000010c0c7824 */ /* 0x000fe200078e0a13 */
[----:B------:R-:W-:Y:S02]  /*6430*/  @!P0 LOP3.LUT R16, R16, 0x80000000, RZ, 0x3c, !PT ;  /* 0x8000000010108812 */ /* 0x000fe400078e3cff */
[----:B------:R-:W-:Y:S01]  /*6440*/  IADD3 R15, P3, PT, R15, 0x1, RZ ;  /* 0x000000010f0f7810 */ /* 0x000fe20007f7e0ff */
[----:B------:R-:W-:-:S03]  /*6450*/  IMAD.SHL.U32 R12, R12, 0x100000, RZ ;  /* 0x001000000c0c7824 */ /* 0x000fc600078e00ff */
[----:B------:R-:W-:-:S04]  /*6460*/  LEA.HI.X R14, R14, RZ, RZ, 0x16, P3 ;  /* 0x000000ff0e0e7211 */ /* 0x000fc800018fb4ff */
[--C-:B------:R-:W-:Y:S02]  /*6470*/  SHF.R.U64 R17, R15, 0x1, R14.reuse ;  /* 0x000000010f117819 */ /* 0x100fe4000000120e */
[----:B------:R-:W-:Y:S02]  /*6480*/  SHF.R.U32.HI R15, RZ, 0x1e, R13 ;  /* 0x0000001eff0f7819 */ /* 0x000fe4000001160d */
[----:B------:R-:W-:Y:S02]  /*6490*/  SHF.R.U32.HI R14, RZ, 0x1, R14 ;  /* 0x00000001ff0e7819 */ /* 0x000fe4000001160e */
[----:B------:R-:W-:Y:S02]  /*64a0*/  IADD3 R13, P3, P4, RZ, RZ, R17 ;  /* 0x000000ffff0d7210 */ /* 0x000fe40007c7e011 */
[----:B------:R-:W-:Y:S02]  /*64b0*/  LEA.HI R15, R18, R15, RZ, 0x1 ;  /* 0x0000000f120f7211 */ /* 0x000fe400078f08ff */
[----:B------:R-:W-:-:S03]  /*64c0*/  IADD3.X R12, PT, PT, R12, 0x3fe00000, R14, P3, P4 ;  /* 0x3fe000000c0c7810 */ /* 0x000fc60001fe840e */
[----:B------:R-:W-:Y:S01]  /*64d0*/  @P1 IMAD.MOV R15, RZ, RZ, -R15 ;  /* 0x000000ffff0f1224 */ /* 0x000fe200078e0a0f */
[----:B------:R-:W-:-:S07]  /*64e0*/  LOP3.LUT R16, R12, R16, RZ, 0xfc, !PT ;  /* 0x000000100c107212 */ /* 0x000fce00078efcff */
.L_x_160:
[----:B------:R-:W-:Y:S02]  /*64f0*/  IMAD.MOV.U32 R17, RZ, RZ, R16 ;  /* 0x000000ffff117224 */ /* 0x000fe400078e0010 */
[----:B------:R-:W-:Y:S02]  /*6500*/  IMAD.MOV.U32 R16, RZ, RZ, R13 ;  /* 0x000000ffff107224 */ /* 0x000fe400078e000d */
[----:B------:R-:W-:Y:S02]  /*6510*/  IMAD.MOV.U32 R12, RZ, RZ, R31 ;  /* 0x000000ffff0c7224 */ /* 0x000fe400078e001f */
[----:B------:R-:W-:-:S04]  /*6520*/  IMAD.MOV.U32 R13, RZ, RZ, 0x0 ;  /* 0x00000000ff0d7424 */ /* 0x000fc800078e00ff */
[----:B------:R-:W-:Y:S05]  /*6530*/  RET.REL.NODEC R12 `(_Z7init_FVPdS_S_S_idddd) ;  /* 0xffffff980cb07950 */ /* 0x000fea0003c3ffff */
.L_x_167:
        /* <DEDUP_REMOVED lines=12> */
.L_x_177:


//--------------------- .text._Z6init_pPdS_i      --------------------------
	.section	.text._Z6init_pPdS_i,"ax",@progbits
	.align	128
        .global         _Z6init_pPdS_i
        .type           _Z6init_pPdS_i,@function
        .size           _Z6init_pPdS_i,(.L_x_178 - _Z6init_pPdS_i)
        .other          _Z6init_pPdS_i,@"STO_CUDA_ENTRY STV_DEFAULT"
_Z6init_pPdS_i:
.text._Z6init_pPdS_i:
        /* <DEDUP_REMOVED lines=8> */
[----:B------:R-:W0:Y:S01]  /*0080*/  I2F.F64 R4, UR5 ;  /* 0x0000000500047d12 */ /* 0x000e220008201c00 */
[----:B------:R-:W-:Y:S01]  /*0090*/  IMAD.MOV.U32 R2, RZ, RZ, 0x1 ;  /* 0x00000001ff027424 */ /* 0x000fe200078e00ff */
[----:B------:R-:W1:Y:S06]  /*00a0*/  LDCU.64 UR4, c[0x0][0x358] ;  /* 0x00006b00ff0477ac */ /* 0x000e6c0008000a00 */
[----:B0-----:R-:W0:Y:S02]  /*00b0*/  MUFU.RCP64H R3, R5 ;  /* 0x0000000500037308 */ /* 0x001e240000001800 */
[----:B0-----:R-:W-:-:S08]  /*00c0*/  DFMA R6, -R4, R2, 1 ;  /* 0x3ff000000406742b */ /* 0x001fd00000000102 */
[----:B------:R-:W-:-:S08]  /*00d0*/  DFMA R6, R6, R6, R6 ;  /* 0x000000060606722b */ /* 0x000fd00000000006 */
[----:B------:R-:W-:-:S08]  /*00e0*/  DFMA R6, R2, R6, R2 ;  /* 0x000000060206722b */ /* 0x000fd00000000002 */
[----:B------:R-:W-:-:S08]  /*00f0*/  DFMA R2, -R4, R6, 1 ;  /* 0x3ff000000402742b */ /* 0x000fd00000000106 */
[----:B------:R-:W-:-:S08]  /*0100*/  DFMA R2, R6, R2, R6 ;  /* 0x000000020602722b */ /* 0x000fd00000000006 */
[----:B------:R-:W-:-:S08]  /*0110*/  DMUL R6, R2, 0.5 ;  /* 0x3fe0000002067828 */ /* 0x000fd00000000000 */
[----:B------:R-:W-:-:S08]  /*0120*/  DFMA R8, -R4, R6, 0.5 ;  /* 0x3fe000000408742b */ /* 0x000fd00000000106 */
[----:B------:R-:W-:-:S10]  /*0130*/  DFMA R2, R2, R8, R6 ;  /* 0x000000080202722b */ /* 0x000fd40000000006 */
[----:B------:R-:W-:-:S05]  /*0140*/  FFMA R6, RZ, R5, R3 ;  /* 0x00000005ff067223 */ /* 0x000fca0000000003 */
[----:B------:R-:W-:-:S13]  /*0150*/  FSETP.GT.AND P0, PT, |R6|, 1.469367938527859385e-39, PT ;  /* 0x001000000600780b */ /* 0x000fda0003f04200 */
[----:B-1----:R-:W-:Y:S05]  /*0160*/  @P0 BRA `(.L_x_168) ;  /* 0x0000000000080947 */ /* 0x002fea0003800000 */
[----:B------:R-:W-:-:S07]  /*0170*/  MOV R6, 0x190 ;  /* 0x0000019000067802 */ /* 0x000fce0000000f00 */
[----:B------:R-:W-:Y:S05]  /*0180*/  CALL.REL.NOINC `($__internal_4_$__cuda_sm20_div_rn_f64_full) ;  /* 0x00000000001c7944 */ /* 0x000fea0003c00000 */
.L_x_168:
[----:B------:R-:W0:Y:S08]  /*0190*/  LDC.64 R4, c[0x0][0x380] ;  /* 0x0000e000ff047b82 */ /* 0x000e300000000a00 */
[----:B------:R-:W1:Y:S01]  /*01a0*/  LDC.64 R6, c[0x0][0x388] ;  /* 0x0000e200ff067b82 */ /* 0x000e620000000a00 */
[----:B0-----:R-:W-:-:S05]  /*01b0*/  IMAD.WIDE R4, R0, 0x8, R4 ;  /* 0x0000000800047825 */ /* 0x001fca00078e0204 */
[----:B------:R-:W-:Y:S01]  /*01c0*/  STG.E.64 desc[UR4][R4.64], R2 ;  /* 0x0000000204007986 */ /* 0x000fe2000c101b04 */
[----:B-1----:R-:W-:-:S05]  /*01d0*/  IMAD.WIDE R6, R0, 0x8, R6 ;  /* 0x0000000800067825 */ /* 0x002fca00078e0206 */
[----:B------:R-:W-:Y:S01]  /*01e0*/  STG.E.64 desc[UR4][R6.64], R2 ;  /* 0x0000000206007986 */ /* 0x000fe2000c101b04 */
[----:B------:R-:W-:Y:S05]  /*01f0*/  EXIT ;  /* 0x000000000000794d */ /* 0x000fea0003800000 */
        .weak           $__internal_4_$__cuda_sm20_div_rn_f64_full
        .type           $__internal_4_$__cuda_sm20_div_rn_f64_full,@function
        .size           $__internal_4_$__cuda_sm20_div_rn_f64_full,(.L_x_178 - $__internal_4_$__cuda_sm20_div_rn_f64_full)
$__internal_4_$__cuda_sm20_div_rn_f64_full:
[C---:B------:R-:W-:Y:S01]  /*0200*/  FSETP.GEU.AND P0, PT, |R5|.reuse, 1.469367938527859385e-39, PT ;  /* 0x001000000500780b */ /* 0x040fe20003f0e200 */
[----:B------:R-:W-:Y:S01]  /*0210*/  IMAD.MOV.U32 R8, RZ, RZ, 0x1 ;  /* 0x00000001ff087424 */ /* 0x000fe200078e00ff */
[C---:B------:R-:W-:Y:S01]  /*0220*/  LOP3.LUT R2, R5.reuse, 0x800fffff, RZ, 0xc0, !PT ;  /* 0x800fffff05027812 */ /* 0x040fe200078ec0ff */
[----:B------:R-:W-:Y:S01]  /*0230*/  IMAD.MOV.U32 R17, RZ, RZ, 0x3fe00000 ;  /* 0x3fe00000ff117424 */ /* 0x000fe200078e00ff */
[----:B------:R-:W-:Y:S01]  /*0240*/  LOP3.LUT R14, R5, 0x7ff00000, RZ, 0xc0, !PT ;  /* 0x7ff00000050e7812 */ /* 0x000fe200078ec0ff */
[----:B------:R-:W-:Y:S01]  /*0250*/  IMAD.MOV.U32 R7, RZ, RZ, 0x1ca00000 ;  /* 0x1ca00000ff077424 */ /* 0x000fe200078e00ff */
[----:B------:R-:W-:Y:S01]  /*0260*/  LOP3.LUT R3, R2, 0x3ff00000, RZ, 0xfc, !PT ;  /* 0x3ff0000002037812 */ /* 0x000fe200078efcff */
[----:B------:R-:W-:Y:S01]  /*0270*/  IMAD.MOV.U32 R2, RZ, RZ, R4 ;  /* 0x000000ffff027224 */ /* 0x000fe200078e0004 */
[----:B------:R-:W-:Y:S01]  /*0280*/  ISETP.LE.U32.AND P1, PT, R14, 0x3fe00000, PT ;  /* 0x3fe000000e00780c */ /* 0x000fe20003f23070 */
[----:B------:R-:W-:Y:S02]  /*0290*/  IMAD.MOV.U32 R16, RZ, RZ, R14 ;  /* 0x000000ffff107224 */ /* 0x000fe400078e000e */
[----:B------:R-:W-:-:S02]  /*02a0*/  VIADD R18, R17, 0xffffffff ;  /* 0xffffffff11127836 */ /* 0x000fc40000000000 */
[----:B------:R-:W-:-:S06]  /*02b0*/  @!P0 DMUL R2, R4, 8.98846567431157953865e+307 ;  /* 0x7fe0000004028828 */ /* 0x000fcc0000000000 */
[----:B------:R-:W0:Y:S04]  /*02c0*/  MUFU.RCP64H R9, R3 ;  /* 0x0000000300097308 */ /* 0x000e280000001800 */
[----:B------:R-:W-:Y:S02]  /*02d0*/  @!P0 LOP3.LUT R16, R3, 0x7ff00000, RZ, 0xc0, !PT ;  /* 0x7ff0000003108812 */ /* 0x000fe400078ec0ff */
[----:B------:R-:W-:-:S03]  /*02e0*/  ISETP.GT.U32.AND P0, PT, R18, 0x7feffffe, PT ;  /* 0x7feffffe1200780c */ /* 0x000fc60003f04070 */
[----:B------:R-:W-:-:S05]  /*02f0*/  VIADD R18, R16, 0xffffffff ;  /* 0xffffffff10127836 */ /* 0x000fca0000000000 */
[----:B------:R-:W-:Y:S01]  /*0300*/  ISETP.GT.U32.OR P0, PT, R18, 0x7feffffe, P0 ;  /* 0x7feffffe1200780c */ /* 0x000fe20000704470 */
[----:B0-----:R-:W-:-:S08]  /*0310*/  DFMA R10, R8, -R2, 1 ;  /* 0x3ff00000080a742b */ /* 0x001fd00000000802 */
[----:B------:R-:W-:-:S08]  /*0320*/  DFMA R10, R10, R10, R10 ;  /* 0x0000000a0a0a722b */ /* 0x000fd0000000000a */
[----:B------:R-:W-:-:S08]  /*0330*/  DFMA R10, R8, R10, R8 ;  /* 0x0000000a080a722b */ /* 0x000fd00000000008 */
[----:B------:R-:W-:-:S08]  /*0340*/  DFMA R8, R10, -R2, 1 ;  /* 0x3ff000000a08742b */ /* 0x000fd00000000802 */
[----:B------:R-:W-:Y:S01]  /*0350*/  DFMA R10, R10, R8, R10 ;  /* 0x000000080a0a722b */ /* 0x000fe2000000000a */
[----:B------:R-:W-:Y:S01]  /*0360*/  SEL R9, R7, 0x63400000, !P1 ;  /* 0x6340000007097807 */ /* 0x000fe20004800000 */
[----:B------:R-:W-:-:S06]  /*0370*/  IMAD.MOV.U32 R8, RZ, RZ, RZ ;  /* 0x000000ffff087224 */ /* 0x000fcc00078e00ff */
[----:B------:R-:W-:-:S08]  /*0380*/  DMUL R12, R10, R8 ;  /* 0x000000080a0c7228 */ /* 0x000fd00000000000 */
[----:B------:R-:W-:-:S08]  /*0390*/  DFMA R14, R12, -R2, R8 ;  /* 0x800000020c0e722b */ /* 0x000fd00000000008 */
[----:B------:R-:W-:Y:S01]  /*03a0*/  DFMA R10, R10, R14, R12 ;  /* 0x0000000e0a0a722b */ /* 0x000fe2000000000c */
[----:B------:R-:W-:Y:S10]  /*03b0*/  @P0 BRA `(.L_x_169) ;  /* 0x0000000000740947 */ /* 0x000ff40003800000 */
[----:B------:R-:W-:Y:S01]  /*03c0*/  LOP3.LUT R14, R5, 0x7ff00000, RZ, 0xc0, !PT ;  /* 0x7ff00000050e7812 */ /* 0x000fe200078ec0ff */
[----:B------:R-:W-:-:S03]  /*03d0*/  IMAD.MOV.U32 R12, RZ, RZ, 0x3fe00000 ;  /* 0x3fe00000ff0c7424 */ /* 0x000fc600078e00ff */
[----:B------:R-:W-:Y:S01]  /*03e0*/  ISETP.LE.U32.AND P0, PT, R14, 0x3fe00000, PT ;  /* 0x3fe000000e00780c */ /* 0x000fe20003f03070 */
[----:B------:R-:W-:Y:S02]  /*03f0*/  IMAD.MOV R13, RZ, RZ, -R14 ;  /* 0x000000ffff0d7224 */ /* 0x000fe400078e0a0e */
[----:B------:R-:W-:Y:S01]  /*0400*/  IMAD.MOV.U32 R14, RZ, RZ, RZ ;  /* 0x000000ffff0e7224 */ /* 0x000fe200078e00ff */
[----:B------:R-:W-:Y:S02]  /*0410*/  SEL R7, R7, 0x63400000, !P0 ;  /* 0x6340000007077807 */ /* 0x000fe40004000000 */
[----:B------:R-:W-:-:S04]  /*0420*/  VIADDMNMX R12, R13, R12, 0xb9600000, !PT ;  /* 0xb96000000d0c7446 */ /* 0x000fc8000780010c */
[----:B------:R-:W-:-:S05]  /*0430*/  VIMNMX R12, PT, PT, R12, 0x46a00000, PT ;  /* 0x46a000000c0c7848 */ /* 0x000fca0003fe0100 */
[----:B------:R-:W-:-:S04]  /*0440*/  IMAD.IADD R7, R12, 0x1, -R7 ;  /* 0x000000010c077824 */ /* 0x000fc800078e0a07 */
        /* <DEDUP_REMOVED lines=18> */
[----:B------:R-:W-:Y:S01]  /*0570*/  FSEL R13, R5, R13, !P0 ;  /* 0x0000000d050d7208 */ /* 0x000fe20004000000 */
[----:B------:R-:W-:Y:S06]  /*0580*/  BRA `(.L_x_170) ;  /* 0x0000000000447947 */ /* 0x000fec0003800000 */
.L_x_169:
[----:B------:R-:W-:-:S14]  /*0590*/  DSETP.NAN.AND P0, PT, R4, R4, PT ;  /* 0x000000040400722a */ /* 0x000fdc0003f08000 */
[----:B------:R-:W-:Y:S05]  /*05a0*/  @P0 BRA `(.L_x_171) ;  /* 0x0000000000340947 */ /* 0x000fea0003800000 */
[----:B------:R-:W-:Y:S01]  /*05b0*/  ISETP.NE.AND P0, PT, R17, R16, PT ;  /* 0x000000101100720c */ /* 0x000fe20003f05270 */
[----:B------:R-:W-:Y:S02]  /*05c0*/  IMAD.MOV.U32 R12, RZ, RZ, 0x0 ;  /* 0x00000000ff0c7424 */ /* 0x000fe400078e00ff */
[----:B------:R-:W-:-:S10]  /*05d0*/  IMAD.MOV.U32 R13, RZ, RZ, -0x80000 ;  /* 0xfff80000ff0d7424 */ /* 0x000fd400078e00ff */
[----:B------:R-:W-:Y:S05]  /*05e0*/  @!P0 BRA `(.L_x_170) ;  /* 0x00000000002c8947 */ /* 0x000fea0003800000 */
[----:B------:R-:W-:Y:S02]  /*05f0*/  ISETP.NE.AND P0, PT, R17, 0x7ff00000, PT ;  /* 0x7ff000001100780c */ /* 0x000fe40003f05270 */
[----:B------:R-:W-:Y:S02]  /*0600*/  LOP3.LUT R4, R5, 0x3fe00000, RZ, 0x3c, !PT ;  /* 0x3fe0000005047812 */ /* 0x000fe400078e3cff */
[----:B------:R-:W-:Y:S02]  /*0610*/  ISETP.EQ.OR P0, PT, R16, RZ, !P0 ;  /* 0x000000ff1000720c */ /* 0x000fe40004702670 */
[----:B------:R-:W-:-:S11]  /*0620*/  LOP3.LUT R13, R4, 0x80000000, RZ, 0xc0, !PT ;  /* 0x80000000040d7812 */ /* 0x000fd600078ec0ff */
[----:B------:R-:W-:Y:S01]  /*0630*/  @P0 LOP3.LUT R2, R13, 0x7ff00000, RZ, 0xfc, !PT ;  /* 0x7ff000000d020812 */ /* 0x000fe200078efcff */
[----:B------:R-:W-:Y:S02]  /*0640*/  @!P0 IMAD.MOV.U32 R12, RZ, RZ, RZ ;  /* 0x000000ffff0c8224 */ /* 0x000fe400078e00ff */
[----:B------:R-:W-:Y:S02]  /*0650*/  @P0 IMAD.MOV.U32 R12, RZ, RZ, RZ ;  /* 0x000000ffff0c0224 */ /* 0x000fe400078e00ff */
[----:B------:R-:W-:Y:S01]  /*0660*/  @P0 IMAD.MOV.U32 R13, RZ, RZ, R2 ;  /* 0x000000ffff0d0224 */ /* 0x000fe200078e0002 */
[----:B------:R-:W-:Y:S06]  /*0670*/  BRA `(.L_x_170) ;  /* 0x0000000000087947 */ /* 0x000fec0003800000 */
.L_x_171:
[----:B------:R-:W-:Y:S01]  /*0680*/  LOP3.LUT R13, R5, 0x80000, RZ, 0xfc, !PT ;  /* 0x00080000050d7812 */ /* 0x000fe200078efcff */
[----:B------:R-:W-:-:S07]  /*0690*/  IMAD.MOV.U32 R12, RZ, RZ, R4 ;  /* 0x000000ffff0c7224 */ /* 0x000fce00078e0004 */
.L_x_170:
[----:B------:R-:W-:Y:S02]  /*06a0*/  IMAD.MOV.U32 R7, RZ, RZ, 0x0 ;  /* 0x00000000ff077424 */ /* 0x000fe400078e00ff */
[----:B------:R-:W-:Y:S02]  /*06b0*/  IMAD.MOV.U32 R2, RZ, RZ, R12 ;  /* 0x000000ffff027224 */ /* 0x000fe400078e000c */
[----:B------:R-:W-:Y:S01]  /*06c0*/  IMAD.MOV.U32 R3, RZ, RZ, R13 ;  /* 0x000000ffff037224 */ /* 0x000fe200078e000d */
[----:B------:R-:W-:Y:S06]  /*06d0*/  RET.REL.NODEC R6 `(_Z6init_pPdS_i) ;  /* 0xfffffff806487950 */ /* 0x000fec0003c3ffff */
.L_x_172:
        /* <DEDUP_REMOVED lines=10> */
.L_x_178:


//--------------------- .nv.global.init           --------------------------
	.section	.nv.global.init,"aw",@progbits
	.align	16
.nv.global.init:
	.type		__cudart_sin_cos_coeffs,@object
	.size		__cudart_sin_cos_coeffs,(__cudart_i2opi_d - __cudart_sin_cos_coeffs)
__cudart_sin_cos_coeffs:
        /*0000*/ 	.byte	0x46, 0xd2, 0xb0, 0x2c, 0xf1, 0xe5, 0x5a, 0xbe, 0x92, 0xe3, 0xac, 0x69, 0xe3, 0x1d, 0xc7, 0x3e
        /*0010*/ 	.byte	0xa1, 0x62, 0xdb, 0x19, 0xa0, 0x01, 0x2a, 0xbf, 0x18, 0x08, 0x11, 0x11, 0x11, 0x11, 0x81, 0x3f
        /*0020*/ 	.byte	0x54, 0x55, 0x55, 0x55, 0x55, 0x55, 0xc5, 0xbf, 0x00, 0x00, 0x00, 0x00, 0x00, 0x00, 0x00, 0x00
        /*0030*/ 	.byte	0x00, 0x00, 0x00, 0x00, 0x00, 0x00, 0x00, 0x00, 0x64, 0x81, 0xfd, 0x20, 0x83, 0xff, 0xa8, 0xbd
        /*0040*/ 	.byte	0x28, 0x85, 0xef, 0xc1, 0xa7, 0xee, 0x21, 0x3e, 0xd9, 0xe6, 0x06, 0x8e, 0x4f, 0x7e, 0x92, 0xbe
        /*0050*/ 	.byte	0xe9, 0xbc, 0xdd, 0x19, 0xa0, 0x01, 0xfa, 0x3e, 0x47, 0x5d, 0xc1, 0x16, 0x6c, 0xc1, 0x56, 0xbf
        /*0060*/ 	.byte	0x51, 0x55, 0x55, 0x55, 0x55, 0x55, 0xa5, 0x3f, 0x00, 0x00, 0x00, 0x00, 0x00, 0x00, 0xe0, 0xbf
        /*0070*/ 	.byte	0x00, 0x00, 0x00, 0x00, 0x00, 0x00, 0xf0, 0x3f, 0x00, 0x00, 0x00, 0x00, 0x00, 0x00, 0x00, 0x00
	.type		__cudart_i2opi_d,@object
	.size		__cudart_i2opi_d,(mrg32k3aM1SubSeq - __cudart_i2opi_d)
__cudart_i2opi_d:
        /* <DEDUP_REMOVED lines=9> */
	.type		mrg32k3aM1SubSeq,@object
	.size		mrg32k3aM1SubSeq,(mrg32k3aM2SubSeq - mrg32k3aM1SubSeq)
mrg32k3aM1SubSeq:
        /* <DEDUP_REMOVED lines=126> */
	.type		mrg32k3aM2SubSeq,@object
	.size		mrg32k3aM2SubSeq,(mrg32k3aM1 - mrg32k3aM2SubSeq)
mrg32k3aM2SubSeq:
        /* <DEDUP_REMOVED lines=126> */
	.type		mrg32k3aM1,@object
	.size		mrg32k3aM1,(mrg32k3aM1Seq - mrg32k3aM1)
mrg32k3aM1:
        /* <DEDUP_REMOVED lines=144> */
	.type		mrg32k3aM1Seq,@object
	.size		mrg32k3aM1Seq,(mrg32k3aM2 - mrg32k3aM1Seq)
mrg32k3aM1Seq:
        /* <DEDUP_REMOVED lines=144> */
	.type		mrg32k3aM2,@object
	.size		mrg32k3aM2,(mrg32k3aM2Seq - mrg32k3aM2)
mrg32k3aM2:
        /* <DEDUP_REMOVED lines=144> */
	.type		mrg32k3aM2Seq,@object
	.size		mrg32k3aM2Seq,(precalc_xorwow_matrix - mrg32k3aM2Seq)
mrg32k3aM2Seq:
        /* <DEDUP_REMOVED lines=144> */
	.type		precalc_xorwow_matrix,@object
	.size		precalc_xorwow_matrix,(precalc_xorwow_offset_matrix - precalc_xorwow_matrix)
precalc_xorwow_matrix:
        /* <DEDUP_REMOVED lines=6400> */
	.type		precalc_xorwow_offset_matrix,@object
	.size		precalc_xorwow_offset_matrix,(.L_1 - precalc_xorwow_offset_matrix)
precalc_xorwow_offset_matrix:
        /* <DEDUP_REMOVED lines=6400> */
.L_1:


//--------------------- .nv.shared.reserved.0     --------------------------
	.section	.nv.shared.reserved.0,"aw",@nobits
	.weak		__nv_reservedSMEM_offset_0_alias
	.size		__nv_reservedSMEM_offset_0_alias, 0, 64
	.other		__nv_reservedSMEM_offset_0_alias,@"STO_CUDA_RESERVED_SHARED STV_DEFAULT"
__nv_reservedSMEM_offset_0_alias:
	.zero		0
	.zero		64


//--------------------- .nv.global                --------------------------
	.section	.nv.global,"aw",@nobits
.nv.global:
	.type		_ZN34_INTERNAL_7c491fb5_4_k_cu_979719616thrust24THRUST_300001_SM_1000_NS12placeholders2_8E,@object
	.size		_ZN34_INTERNAL_7c491fb5_4_k_cu_979719616thrust24THRUST_300001_SM_1000_NS12placeholders2_8E,(_ZN34_INTERNAL_7c491fb5_4_k_cu_979719614cuda3std3__436_GLOBAL__N__7c491fb5_4_k_cu_979719616ignoreE - _ZN34_INTERNAL_7c491fb5_4_k_cu_979719616thrust24THRUST_300001_SM_1000_NS12placeholders2_8E)
_ZN34_INTERNAL_7c491fb5_4_k_cu_979719616thrust24THRUST_300001_SM_1000_NS12placeholders2_8E:
	.zero		1
	.type		_ZN34_INTERNAL_7c491fb5_4_k_cu_979719614cuda3std3__436_GLOBAL__N__7c491fb5_4_k_cu_979719616ignoreE,@object
	.size		_ZN34_INTERNAL_7c491fb5_4_k_cu_979719614cuda3std3__436_GLOBAL__N__7c491fb5_4_k_cu_979719616ignoreE,(_ZN34_INTERNAL_7c491fb5_4_k_cu_979719614cuda3std6ranges3__45__cpo4dataE - _ZN34_INTERNAL_7c491fb5_4_k_cu_979719614cuda3std3__436_GLOBAL__N__7c491fb5_4_k_cu_979719616ignoreE)
_ZN34_INTERNAL_7c491fb5_4_k_cu_979719614cuda3std3__436_GLOBAL__N__7c491fb5_4_k_cu_979719616ignoreE:
	.zero		1
	.type		_ZN34_INTERNAL_7c491fb5_4_k_cu_979719614cuda3std6ranges3__45__cpo4dataE,@object
	.size		_ZN34_INTERNAL_7c491fb5_4_k_cu_979719614cuda3std6ranges3__45__cpo4dataE,(_ZN34_INTERNAL_7c491fb5_4_k_cu_979719616thrust24THRUST_300001_SM_1000_NS6system3cpp3parE - _ZN34_INTERNAL_7c491fb5_4_k_cu_979719614cuda3std6ranges3__45__cpo4dataE)
_ZN34_INTERNAL_7c491fb5_4_k_cu_979719614cuda3std6ranges3__45__cpo4dataE:
	.zero		1
	.type		_ZN34_INTERNAL_7c491fb5_4_k_cu_979719616thrust24THRUST_300001_SM_1000_NS6system3cpp3parE,@object
	.size		_ZN34_INTERNAL_7c491fb5_4_k_cu_979719616thrust24THRUST_300001_SM_1000_NS6system3cpp3parE,(_ZN34_INTERNAL_7c491fb5_4_k_cu_979719614cuda3std3__45__cpo5beginE - _ZN34_INTERNAL_7c491fb5_4_k_cu_979719616thrust24THRUST_300001_SM_1000_NS6system3cpp3parE)
_ZN34_INTERNAL_7c491fb5_4_k_cu_979719616thrust24THRUST_300001_SM_1000_NS6system3cpp3parE:
	.zero		1
	.type		_ZN34_INTERNAL_7c491fb5_4_k_cu_979719614cuda3std3__45__cpo5beginE,@object
	.size		_ZN34_INTERNAL_7c491fb5_4_k_cu_979719614cuda3std3__45__cpo5beginE,(_ZN34_INTERNAL_7c491fb5_4_k_cu_979719614cuda3std6ranges3__45__cpo5beginE - _ZN34_INTERNAL_7c491fb5_4_k_cu_979719614cuda3std3__45__cpo5beginE)
_ZN34_INTERNAL_7c491fb5_4_k_cu_979719614cuda3std3__45__cpo5beginE:
	.zero		1
	.type		_ZN34_INTERNAL_7c491fb5_4_k_cu_979719614cuda3std6ranges3__45__cpo5beginE,@object
	.size		_ZN34_INTERNAL_7c491fb5_4_k_cu_979719614cuda3std6ranges3__45__cpo5beginE,(_ZN34_INTERNAL_7c491fb5_4_k_cu_979719616thrust24THRUST_300001_SM_1000_NS6deviceE - _ZN34_INTERNAL_7c491fb5_4_k_cu_979719614cuda3std6ranges3__45__cpo5beginE)
_ZN34_INTERNAL_7c491fb5_4_k_cu_979719614cuda3std6ranges3__45__cpo5beginE:
	.zero		1
	.type		_ZN34_INTERNAL_7c491fb5_4_k_cu_979719616thrust24THRUST_300001_SM_1000_NS6deviceE,@object
	.size		_ZN34_INTERNAL_7c491fb5_4_k_cu_979719616thrust24THRUST_300001_SM_1000_NS6deviceE,(_ZN34_INTERNAL_7c491fb5_4_k_cu_979719614cuda3std3__47nulloptE - _ZN34_INTERNAL_7c491fb5_4_k_cu_979719616thrust24THRUST_300001_SM_1000_NS6deviceE)
_ZN34_INTERNAL_7c491fb5_4_k_cu_979719616thrust24THRUST_300001_SM_1000_NS6deviceE:
	.zero		1
	.type		_ZN34_INTERNAL_7c491fb5_4_k_cu_979719614cuda3std3__47nulloptE,@object
	.size		_ZN34_INTERNAL_7c491fb5_4_k_cu_979719614cuda3std3__47nulloptE,(_ZN34_INTERNAL_7c491fb5_4_k_cu_979719614cuda3std6ranges3__45__cpo8distanceE - _ZN34_INTERNAL_7c491fb5_4_k_cu_979719614cuda3std3__47nulloptE)
_ZN34_INTERNAL_7c491fb5_4_k_cu_979719614cuda3std3__47nulloptE:
	.zero		1
	.type		_ZN34_INTERNAL_7c491fb5_4_k_cu_979719614cuda3std6ranges3__45__cpo8distanceE,@object
	.size		_ZN34_INTERNAL_7c491fb5_4_k_cu_979719614cuda3std6ranges3__45__cpo8distanceE,(_ZN34_INTERNAL_7c491fb5_4_k_cu_979719616thrust24THRUST_300001_SM_1000_NS12placeholders2_4E - _ZN34_INTERNAL_7c491fb5_4_k_cu_979719614cuda3std6ranges3__45__cpo8distanceE)
_ZN34_INTERNAL_7c491fb5_4_k_cu_979719614cuda3std6ranges3__45__cpo8distanceE:
	.zero		1
	.type		_ZN34_INTERNAL_7c491fb5_4_k_cu_979719616thrust24THRUST_300001_SM_1000_NS12placeholders2_4E,@object
	.size		_ZN34_INTERNAL_7c491fb5_4_k_cu_979719616thrust24THRUST_300001_SM_1000_NS12placeholders2_4E,(_ZN34_INTERNAL_7c491fb5_4_k_cu_979719614cuda3std3__45__cpo6rbeginE - _ZN34_INTERNAL_7c491fb5_4_k_cu_979719616thrust24THRUST_300001_SM_1000_NS12placeholders2_4E)
_ZN34_INTERNAL_7c491fb5_4_k_cu_979719616thrust24THRUST_300001_SM_1000_NS12placeholders2_4E:
	.zero		1
	.type		_ZN34_INTERNAL_7c491fb5_4_k_cu_979719614cuda3std3__45__cpo6rbeginE,@object
	.size		_ZN34_INTERNAL_7c491fb5_4_k_cu_979719614cuda3std3__45__cpo6rbeginE,(_ZN34_INTERNAL_7c491fb5_4_k_cu_979719614cuda3std6ranges3__45__cpo7advanceE - _ZN34_INTERNAL_7c491fb5_4_k_cu_979719614cuda3std3__45__cpo6rbeginE)
_ZN34_INTERNAL_7c491fb5_4_k_cu_979719614cuda3std3__45__cpo6rbeginE:
	.zero		1
	.type		_ZN34_INTERNAL_7c491fb5_4_k_cu_979719614cuda3std6ranges3__45__cpo7advanceE,@object
	.size		_ZN34_INTERNAL_7c491fb5_4_k_cu_979719614cuda3std6ranges3__45__cpo7advanceE,(_ZN34_INTERNAL_7c491fb5_4_k_cu_979719616thrust24THRUST_300001_SM_1000_NS12placeholders3_10E - _ZN34_INTERNAL_7c491fb5_4_k_cu_979719614cuda3std6ranges3__45__cpo7advanceE)
_ZN34_INTERNAL_7c491fb5_4_k_cu_979719614cuda3std6ranges3__45__cpo7advanceE:
	.zero		1
	.type		_ZN34_INTERNAL_7c491fb5_4_k_cu_979719616thrust24THRUST_300001_SM_1000_NS12placeholders3_10E,@object
	.size		_ZN34_INTERNAL_7c491fb5_4_k_cu_979719616thrust24THRUST_300001_SM_1000_NS12placeholders3_10E,(_ZN34_INTERNAL_7c491fb5_4_k_cu_979719614cuda3std3__48in_placeE - _ZN34_INTERNAL_7c491fb5_4_k_cu_979719616thrust24THRUST_300001_SM_1000_NS12placeholders3_10E)
_ZN34_INTERNAL_7c491fb5_4_k_cu_979719616thrust24THRUST_300001_SM_1000_NS12placeholders3_10E:
	.zero		1
	.type		_ZN34_INTERNAL_7c491fb5_4_k_cu_979719614cuda3std3__48in_placeE,@object
	.size		_ZN34_INTERNAL_7c491fb5_4_k_cu_979719614cuda3std3__48in_placeE,(_ZN34_INTERNAL_7c491fb5_4_k_cu_979719614cuda3std6ranges3__45__cpo4sizeE - _ZN34_INTERNAL_7c491fb5_4_k_cu_979719614cuda3std3__48in_placeE)
_ZN34_INTERNAL_7c491fb5_4_k_cu_979719614cuda3std3__48in_placeE:
	.zero		1
	.type		_ZN34_INTERNAL_7c491fb5_4_k_cu_979719614cuda3std6ranges3__45__cpo4sizeE,@object
	.size		_ZN34_INTERNAL_7c491fb5_4_k_cu_979719614cuda3std6ranges3__45__cpo4sizeE,(_ZN34_INTERNAL_7c491fb5_4_k_cu_979719616thrust24THRUST_300001_SM_1000_NS12placeholders2_2E - _ZN34_INTERNAL_7c491fb5_4_k_cu_979719614cuda3std6ranges3__45__cpo4sizeE)
_ZN34_INTERNAL_7c491fb5_4_k_cu_979719614cuda3std6ranges3__45__cpo4sizeE:
	.zero		1
	.type		_ZN34_INTERNAL_7c491fb5_4_k_cu_979719616thrust24THRUST_300001_SM_1000_NS12placeholders2_2E,@object
	.size		_ZN34_INTERNAL_7c491fb5_4_k_cu_979719616thrust24THRUST_300001_SM_1000_NS12placeholders2_2E,(_ZN34_INTERNAL_7c491fb5_4_k_cu_979719614cuda3std3__45__cpo6cbeginE - _ZN34_INTERNAL_7c491fb5_4_k_cu_979719616thrust24THRUST_300001_SM_1000_NS12placeholders2_2E)
_ZN34_INTERNAL_7c491fb5_4_k_cu_979719616thrust24THRUST_300001_SM_1000_NS12placeholders2_2E:
	.zero		1
	.type		_ZN34_INTERNAL_7c491fb5_4_k_cu_979719614cuda3std3__45__cpo6cbeginE,@object
	.size		_ZN34_INTERNAL_7c491fb5_4_k_cu_979719614cuda3std3__45__cpo6cbeginE,(_ZN34_INTERNAL_7c491fb5_4_k_cu_979719614cuda3std6ranges3__45__cpo6cbeginE - _ZN34_INTERNAL_7c491fb5_4_k_cu_979719614cuda3std3__45__cpo6cbeginE)
_ZN34_INTERNAL_7c491fb5_4_k_cu_979719614cuda3std3__45__cpo6cbeginE:
	.zero		1
	.type		_ZN34_INTERNAL_7c491fb5_4_k_cu_979719614cuda3std6ranges3__45__cpo6cbeginE,@object
	.size		_ZN34_INTERNAL_7c491fb5_4_k_cu_979719614cuda3std6ranges3__45__cpo6cbeginE,(_ZN34_INTERNAL_7c491fb5_4_k_cu_979719616thrust24THRUST_300001_SM_1000_NS12placeholders2_6E - _ZN34_INTERNAL_7c491fb5_4_k_cu_979719614cuda3std6ranges3__45__cpo6cbeginE)
_ZN34_INTERNAL_7c491fb5_4_k_cu_979719614cuda3std6ranges3__45__cpo6cbeginE:
	.zero		1
	.type		_ZN34_INTERNAL_7c491fb5_4_k_cu_979719616thrust24THRUST_300001_SM_1000_NS12placeholders2_6E,@object
	.size		_ZN34_INTERNAL_7c491fb5_4_k_cu_979719616thrust24THRUST_300001_SM_1000_NS12placeholders2_6E,(_ZN34_INTERNAL_7c491fb5_4_k_cu_979719614cuda3std3__45__cpo7crbeginE - _ZN34_INTERNAL_7c491fb5_4_k_cu_979719616thrust24THRUST_300001_SM_1000_NS12placeholders2_6E)
_ZN34_INTERNAL_7c491fb5_4_k_cu_979719616thrust24THRUST_300001_SM_1000_NS12placeholders2_6E:
	.zero		1
	.type		_ZN34_INTERNAL_7c491fb5_4_k_cu_979719614cuda3std3__45__cpo7crbeginE,@object
	.size		_ZN34_INTERNAL_7c491fb5_4_k_cu_979719614cuda3std3__45__cpo7crbeginE,(_ZN34_INTERNAL_7c491fb5_4_k_cu_979719614cuda3std6ranges3__45__cpo4nextE - _ZN34_INTERNAL_7c491fb5_4_k_cu_979719614cuda3std3__45__cpo7crbeginE)
_ZN34_INTERNAL_7c491fb5_4_k_cu_979719614cuda3std3__45__cpo7crbeginE:
	.zero		1
	.type		_ZN34_INTERNAL_7c491fb5_4_k_cu_979719614cuda3std6ranges3__45__cpo4nextE,@object
	.size		_ZN34_INTERNAL_7c491fb5_4_k_cu_979719614cuda3std6ranges3__45__cpo4nextE,(_ZN34_INTERNAL_7c491fb5_4_k_cu_979719614cuda3std6ranges3__45__cpo4swapE - _ZN34_INTERNAL_7c491fb5_4_k_cu_979719614cuda3std6ranges3__45__cpo4nextE)
_ZN34_INTERNAL_7c491fb5_4_k_cu_979719614cuda3std6ranges3__45__cpo4nextE:
	.zero		1
	.type		_ZN34_INTERNAL_7c491fb5_4_k_cu_979719614cuda3std6ranges3__45__cpo4swapE,@object
	.size		_ZN34_INTERNAL_7c491fb5_4_k_cu_979719614cuda3std6ranges3__45__cpo4swapE,(_ZN34_INTERNAL_7c491fb5_4_k_cu_979719616thrust24THRUST_300001_SM_1000_NS8cuda_cub10par_nosyncE - _ZN34_INTERNAL_7c491fb5_4_k_cu_979719614cuda3std6ranges3__45__cpo4swapE)
_ZN34_INTERNAL_7c491fb5_4_k_cu_979719614cuda3std6ranges3__45__cpo4swapE:
	.zero		1
	.type		_ZN34_INTERNAL_7c491fb5_4_k_cu_979719616thrust24THRUST_300001_SM_1000_NS8cuda_cub10par_nosyncE,@object
	.size		_ZN34_INTERNAL_7c491fb5_4_k_cu_979719616thrust24THRUST_300001_SM_1000_NS8cuda_cub10par_nosyncE,(_ZN34_INTERNAL_7c491fb5_4_k_cu_979719616thrust24THRUST_300001_SM_1000_NS3seqE - _ZN34_INTERNAL_7c491fb5_4_k_cu_979719616thrust24THRUST_300001_SM_1000_NS8cuda_cub10par_nosyncE)
_ZN34_INTERNAL_7c491fb5_4_k_cu_979719616thrust24THRUST_300001_SM_1000_NS8cuda_cub10par_nosyncE:
	.zero		1
	.type		_ZN34_INTERNAL_7c491fb5_4_k_cu_979719616thrust24THRUST_300001_SM_1000_NS3seqE,@object
	.size		_ZN34_INTERNAL_7c491fb5_4_k_cu_979719616thrust24THRUST_300001_SM_1000_NS3seqE,(_ZN34_INTERNAL_7c491fb5_4_k_cu_979719614cuda3std3__420unreachable_sentinelE - _ZN34_INTERNAL_7c491fb5_4_k_cu_979719616thrust24THRUST_300001_SM_1000_NS3seqE)
_ZN34_INTERNAL_7c491fb5_4_k_cu_979719616thrust24THRUST_300001_SM_1000_NS3seqE:
	.zero		1
	.type		_ZN34_INTERNAL_7c491fb5_4_k_cu_979719614cuda3std3__420unreachable_sentinelE,@object
	.size		_ZN34_INTERNAL_7c491fb5_4_k_cu_979719614cuda3std3__420unreachable_sentinelE,(_ZN34_INTERNAL_7c491fb5_4_k_cu_979719614cuda3std6ranges3__45__cpo5ssizeE - _ZN34_INTERNAL_7c491fb5_4_k_cu_979719614cuda3std3__420unreachable_sentinelE)
_ZN34_INTERNAL_7c491fb5_4_k_cu_979719614cuda3std3__420unreachable_sentinelE:
	.zero		1
	.type		_ZN34_INTERNAL_7c491fb5_4_k_cu_979719614cuda3std6ranges3__45__cpo5ssizeE,@object
	.size		_ZN34_INTERNAL_7c491fb5_4_k_cu_979719614cuda3std6ranges3__45__cpo5ssizeE,(_ZN34_INTERNAL_7c491fb5_4_k_cu_979719616thrust24THRUST_300001_SM_1000_NS12placeholders2_3E - _ZN34_INTERNAL_7c491fb5_4_k_cu_979719614cuda3std6ranges3__45__cpo5ssizeE)
_ZN34_INTERNAL_7c491fb5_4_k_cu_979719614cuda3std6ranges3__45__cpo5ssizeE:
	.zero		1
	.type		_ZN34_INTERNAL_7c491fb5_4_k_cu_979719616thrust24THRUST_300001_SM_1000_NS12placeholders2_3E,@object
	.size		_ZN34_INTERNAL_7c491fb5_4_k_cu_979719616thrust24THRUST_300001_SM_1000_NS12placeholders2_3E,(_ZN34_INTERNAL_7c491fb5_4_k_cu_979719614cuda3std3__45__cpo4cendE - _ZN34_INTERNAL_7c491fb5_4_k_cu_979719616thrust24THRUST_300001_SM_1000_NS12placeholders2_3E)
_ZN34_INTERNAL_7c491fb5_4_k_cu_979719616thrust24THRUST_300001_SM_1000_NS12placeholders2_3E:
	.zero		1
	.type		_ZN34_INTERNAL_7c491fb5_4_k_cu_979719614cuda3std3__45__cpo4cendE,@object
	.size		_ZN34_INTERNAL_7c491fb5_4_k_cu_979719614cuda3std3__45__cpo4cendE,(_ZN34_INTERNAL_7c491fb5_4_k_cu_979719614cuda3std6ranges3__45__cpo4cendE - _ZN34_INTERNAL_7c491fb5_4_k_cu_979719614cuda3std3__45__cpo4cendE)
_ZN34_INTERNAL_7c491fb5_4_k_cu_979719614cuda3std3__45__cpo4cendE:
	.zero		1
	.type		_ZN34_INTERNAL_7c491fb5_4_k_cu_979719614cuda3std6ranges3__45__cpo4cendE,@object
	.size		_ZN34_INTERNAL_7c491fb5_4_k_cu_979719614cuda3std6ranges3__45__cpo4cendE,(_ZN34_INTERNAL_7c491fb5_4_k_cu_979719616thrust24THRUST_300001_SM_1000_NS12placeholders2_7E - _ZN34_INTERNAL_7c491fb5_4_k_cu_979719614cuda3std6ranges3__45__cpo4cendE)
_ZN34_INTERNAL_7c491fb5_4_k_cu_979719614cuda3std6ranges3__45__cpo4cendE:
	.zero		1
	.type		_ZN34_INTERNAL_7c491fb5_4_k_cu_979719616thrust24THRUST_300001_SM_1000_NS12placeholders2_7E,@object
	.size		_ZN34_INTERNAL_7c491fb5_4_k_cu_979719616thrust24THRUST_300001_SM_1000_NS12placeholders2_7E,(_ZN34_INTERNAL_7c491fb5_4_k_cu_979719614cuda3std3__45__cpo5crendE - _ZN34_INTERNAL_7c491fb5_4_k_cu_979719616thrust24THRUST_300001_SM_1000_NS12placeholders2_7E)
_ZN34_INTERNAL_7c491fb5_4_k_cu_979719616thrust24THRUST_300001_SM_1000_NS12placeholders2_7E:
	.zero		1
	.type		_ZN34_INTERNAL_7c491fb5_4_k_cu_979719614cuda3std3__45__cpo5crendE,@object
	.size		_ZN34_INTERNAL_7c491fb5_4_k_cu_979719614cuda3std3__45__cpo5crendE,(_ZN34_INTERNAL_7c491fb5_4_k_cu_979719614cuda3std6ranges3__45__cpo4prevE - _ZN34_INTERNAL_7c491fb5_4_k_cu_979719614cuda3std3__45__cpo5crendE)
_ZN34_INTERNAL_7c491fb5_4_k_cu_979719614cuda3std3__45__cpo5crendE:
	.zero		1
	.type		_ZN34_INTERNAL_7c491fb5_4_k_cu_979719614cuda3std6ranges3__45__cpo4prevE,@object
	.size		_ZN34_INTERNAL_7c491fb5_4_k_cu_979719614cuda3std6ranges3__45__cpo4prevE,(_ZN34_INTERNAL_7c491fb5_4_k_cu_979719614cuda3std6ranges3__45__cpo9iter_moveE - _ZN34_INTERNAL_7c491fb5_4_k_cu_979719614cuda3std6ranges3__45__cpo4prevE)
_ZN34_INTERNAL_7c491fb5_4_k_cu_979719614cuda3std6ranges3__45__cpo4prevE:
	.zero		1
	.type		_ZN34_INTERNAL_7c491fb5_4_k_cu_979719614cuda3std6ranges3__45__cpo9iter_moveE,@object
	.size		_ZN34_INTERNAL_7c491fb5_4_k_cu_979719614cuda3std6ranges3__45__cpo9iter_moveE,(_ZN34_INTERNAL_7c491fb5_4_k_cu_979719616thrust24THRUST_300001_SM_1000_NS6system6detail10sequential3seqE - _ZN34_INTERNAL_7c491fb5_4_k_cu_979719614cuda3std6ranges3__45__cpo9iter_moveE)
_ZN34_INTERNAL_7c491fb5_4_k_cu_979719614cuda3std6ranges3__45__cpo9iter_moveE:
	.zero		1
	.type		_ZN34_INTERNAL_7c491fb5_4_k_cu_979719616thrust24THRUST_300001_SM_1000_NS6system6detail10sequential3seqE,@object
	.size		_ZN34_INTERNAL_7c491fb5_4_k_cu_979719616thrust24THRUST_300001_SM_1000_NS6system6detail10sequential3seqE,(_ZN34_INTERNAL_7c491fb5_4_k_cu_979719616thrust24THRUST_300001_SM_1000_NS12placeholders2_9E - _ZN34_INTERNAL_7c491fb5_4_k_cu_979719616thrust24THRUST_300001_SM_1000_NS6system6detail10sequential3seqE)
_ZN34_INTERNAL_7c491fb5_4_k_cu_979719616thrust24THRUST_300001_SM_1000_NS6system6detail10sequential3seqE:
	.zero		1
	.type		_ZN34_INTERNAL_7c491fb5_4_k_cu_979719616thrust24THRUST_300001_SM_1000_NS12placeholders2_9E,@object
	.size		_ZN34_INTERNAL_7c491fb5_4_k_cu_979719616thrust24THRUST_300001_SM_1000_NS12placeholders2_9E,(_ZN34_INTERNAL_7c491fb5_4_k_cu_979719614cuda3std3__419piecewise_constructE - _ZN34_INTERNAL_7c491fb5_4_k_cu_979719616thrust24THRUST_300001_SM_1000_NS12placeholders2_9E)
_ZN34_INTERNAL_7c491fb5_4_k_cu_979719616thrust24THRUST_300001_SM_1000_NS12placeholders2_9E:
	.zero		1
	.type		_ZN34_INTERNAL_7c491fb5_4_k_cu_979719614cuda3std3__419piecewise_constructE,@object
	.size		_ZN34_INTERNAL_7c491fb5_4_k_cu_979719614cuda3std3__419piecewise_constructE,(_ZN34_INTERNAL_7c491fb5_4_k_cu_979719614cuda3std6ranges3__45__cpo5cdataE - _ZN34_INTERNAL_7c491fb5_4_k_cu_979719614cuda3std3__419piecewise_constructE)
_ZN34_INTERNAL_7c491fb5_4_k_cu_979719614cuda3std3__419piecewise_constructE:
	.zero		1
	.type		_ZN34_INTERNAL_7c491fb5_4_k_cu_979719614cuda3std6ranges3__45__cpo5cdataE,@object
	.size		_ZN34_INTERNAL_7c491fb5_4_k_cu_979719614cuda3std6ranges3__45__cpo5cdataE,(_ZN34_INTERNAL_7c491fb5_4_k_cu_979719616thrust24THRUST_300001_SM_1000_NS12placeholders2_1E - _ZN34_INTERNAL_7c491fb5_4_k_cu_979719614cuda3std6ranges3__45__cpo5cdataE)
_ZN34_INTERNAL_7c491fb5_4_k_cu_979719614cuda3std6ranges3__45__cpo5cdataE:
	.zero		1
	.type		_ZN34_INTERNAL_7c491fb5_4_k_cu_979719616thrust24THRUST_300001_SM_1000_NS12placeholders2_1E,@object
	.size		_ZN34_INTERNAL_7c491fb5_4_k_cu_979719616thrust24THRUST_300001_SM_1000_NS12placeholders2_1E,(_ZN34_INTERNAL_7c491fb5_4_k_cu_979719614cuda3std3__45__cpo3endE - _ZN34_INTERNAL_7c491fb5_4_k_cu_979719616thrust24THRUST_300001_SM_1000_NS12placeholders2_1E)
_ZN34_INTERNAL_7c491fb5_4_k_cu_979719616thrust24THRUST_300001_SM_1000_NS12placeholders2_1E:
	.zero		1
	.type		_ZN34_INTERNAL_7c491fb5_4_k_cu_979719614cuda3std3__45__cpo3endE,@object
	.size		_ZN34_INTERNAL_7c491fb5_4_k_cu_979719614cuda3std3__45__cpo3endE,(_ZN34_INTERNAL_7c491fb5_4_k_cu_979719614cuda3std6ranges3__45__cpo3endE - _ZN34_INTERNAL_7c491fb5_4_k_cu_979719614cuda3std3__45__cpo3endE)
_ZN34_INTERNAL_7c491fb5_4_k_cu_979719614cuda3std3__45__cpo3endE:
	.zero		1
	.type		_ZN34_INTERNAL_7c491fb5_4_k_cu_979719614cuda3std6ranges3__45__cpo3endE,@object
	.size		_ZN34_INTERNAL_7c491fb5_4_k_cu_979719614cuda3std6ranges3__45__cpo3endE,(_ZN34_INTERNAL_7c491fb5_4_k_cu_979719616thrust24THRUST_300001_SM_1000_NS12placeholders2_5E - _ZN34_INTERNAL_7c491fb5_4_k_cu_979719614cuda3std6ranges3__45__cpo3endE)
_ZN34_INTERNAL_7c491fb5_4_k_cu_979719614cuda3std6ranges3__45__cpo3endE:
	.zero		1
	.type		_ZN34_INTERNAL_7c491fb5_4_k_cu_979719616thrust24THRUST_300001_SM_1000_NS12placeholders2_5E,@object
	.size		_ZN34_INTERNAL_7c491fb5_4_k_cu_979719616thrust24THRUST_300001_SM_1000_NS12placeholders2_5E,(_ZN34_INTERNAL_7c491fb5_4_k_cu_979719614cuda3std3__45__cpo4rendE - _ZN34_INTERNAL_7c491fb5_4_k_cu_979719616thrust24THRUST_300001_SM_1000_NS12placeholders2_5E)
_ZN34_INTERNAL_7c491fb5_4_k_cu_979719616thrust24THRUST_300001_SM_1000_NS12placeholders2_5E:
	.zero		1
	.type		_ZN34_INTERNAL_7c491fb5_4_k_cu_979719614cuda3std3__45__cpo4rendE,@object
	.size		_ZN34_INTERNAL_7c491fb5_4_k_cu_979719614cuda3std3__45__cpo4rendE,(_ZN34_INTERNAL_7c491fb5_4_k_cu_979719614cuda3std6ranges3__45__cpo9iter_swapE - _ZN34_INTERNAL_7c491fb5_4_k_cu_979719614cuda3std3__45__cpo4rendE)
_ZN34_INTERNAL_7c491fb5_4_k_cu_979719614cuda3std3__45__cpo4rendE:
	.zero		1
	.type		_ZN34_INTERNAL_7c491fb5_4_k_cu_979719614cuda3std6ranges3__45__cpo9iter_swapE,@object
	.size		_ZN34_INTERNAL_7c491fb5_4_k_cu_979719614cuda3std6ranges3__45__cpo9iter_swapE,(_ZN34_INTERNAL_7c491fb5_4_k_cu_979719614cuda3std3__48unexpectE - _ZN34_INTERNAL_7c491fb5_4_k_cu_979719614cuda3std6ranges3__45__cpo9iter_swapE)
_ZN34_INTERNAL_7c491fb5_4_k_cu_979719614cuda3std6ranges3__45__cpo9iter_swapE:
	.zero		1
	.type		_ZN34_INTERNAL_7c491fb5_4_k_cu_979719614cuda3std3__48unexpectE,@object
	.size		_ZN34_INTERNAL_7c491fb5_4_k_cu_979719614cuda3std3__48unexpectE,(_ZN34_INTERNAL_7c491fb5_4_k_cu_979719616thrust24THRUST_300001_SM_1000_NS8cuda_cub3parE - _ZN34_INTERNAL_7c491fb5_4_k_cu_979719614cuda3std3__48unexpectE)
_ZN34_INTERNAL_7c491fb5_4_k_cu_979719614cuda3std3__48unexpectE:
	.zero		1
	.type		_ZN34_INTERNAL_7c491fb5_4_k_cu_979719616thrust24THRUST_300001_SM_1000_NS8cuda_cub3parE,@object
	.size		_ZN34_INTERNAL_7c491fb5_4_k_cu_979719616thrust24THRUST_300001_SM_1000_NS8cuda_cub3parE,(.L_38 - _ZN34_INTERNAL_7c491fb5_4_k_cu_979719616thrust24THRUST_300001_SM_1000_NS8cuda_cub3parE)
_ZN34_INTERNAL_7c491fb5_4_k_cu_979719616thrust24THRUST_300001_SM_1000_NS8cuda_cub3parE:
	.zero		1
.L_38:


//--------------------- .nv.constant0._ZN3cub18CUB_300001_SM_10006detail11EmptyKernelIvEEvv --------------------------
	.section	.nv.constant0._ZN3cub18CUB_300001_SM_10006detail11EmptyKernelIvEEvv,"a",@progbits
	.sectionflags	@""
	.align	4
.nv.constant0._ZN3cub18CUB_300001_SM_10006detail11EmptyKernelIvEEvv:
	.zero		896


//--------------------- .nv.constant0._Z2EPPdS_S_S_S_S_S_S_S_S_S_idddd --------------------------
	.section	.nv.constant0._Z2EPPdS_S_S_S_S_S_S_S_S_S_idddd,"a",@progbits
	.sectionflags	@""
	.align	4
.nv.constant0._Z2EPPdS_S_S_S_S_S_S_S_S_S_idddd:
	.zero		1024


//--------------------- .nv.constant0._Z6updatePdS_S_S_S_S_di --------------------------
	.section	.nv.constant0._Z6updatePdS_S_S_S_S_di,"a",@progbits
	.sectionflags	@""
	.align	4
.nv.constant0._Z6updatePdS_S_S_S_S_di:
	.zero		956


//--------------------- .nv.constant0._Z12init_W_C0potPdS_S_S_S_S_S_idddd --------------------------
	.section	.nv.constant0._Z12init_W_C0potPdS_S_S_S_S_S_idddd,"a",@progbits
	.sectionflags	@""
	.align	4
.nv.constant0._Z12init_W_C0potPdS_S_S_S_S_S_idddd:
	.zero		992


//--------------------- .nv.constant0._Z9init_W_CvPdS_S_S_S_S_S_idddd --------------------------
	.section	.nv.constant0._Z9init_W_CvPdS_S_S_S_S_S_idddd,"a",@progbits
	.sectionflags	@""
	.align	4
.nv.constant0._Z9init_W_CvPdS_S_S_S_S_S_idddd:
	.zero		992


//--------------------- .nv.constant0._Z7init_FVPdS_S_S_idddd --------------------------
	.section	.nv.constant0._Z7init_FVPdS_S_S_idddd,"a",@progbits
	.sectionflags	@""
	.align	4
.nv.constant0._Z7init_FVPdS_S_S_idddd:
	.zero		968


//--------------------- .nv.constant0._Z6init_pPdS_i --------------------------
	.section	.nv.constant0._Z6init_pPdS_i,"a",@progbits
	.sectionflags	@""
	.align	4
.nv.constant0._Z6init_pPdS_i:
	.zero		916


//--------------------- SYMBOLS --------------------------

	.type		.nv.reservedSmem.offset0,@object
	.size		.nv.reservedSmem.offset0,0x4
